//
// Generated by NVIDIA NVVM Compiler
//
// Compiler Build ID: CL-36424714
// Cuda compilation tools, release 13.0, V13.0.88
// Based on NVVM 20.0.0
//

.version 9.0
.target sm_100
.address_size 64

	// .globl	_Z18init_curand_kernelP24curandStatePhilox4_32_10y
.global .align 4 .b8 precalc_xorwow_matrix[102400];
.global .align 4 .b8 precalc_xorwow_offset_matrix[102400];
.global .align 4 .b8 mrg32k3aM1[2304];
.global .align 4 .b8 mrg32k3aM2[2304];
.global .align 4 .b8 mrg32k3aM1SubSeq[2016];
.global .align 4 .b8 mrg32k3aM2SubSeq[2016];
.global .align 4 .b8 mrg32k3aM1Seq[2304];
.global .align 4 .b8 mrg32k3aM2Seq[2304];
.const .align 8 .b8 __cr_lgamma_table[72];
// _ZZN3cub18CUB_300001_SM_10006detail6select23DeviceSelectSweepKernelINS2_10policy_hubIN4cuda3std3__45tupleIJiiifiiEEENS0_8NullTypeEiLb0ELNS0_10SelectImplE2EE10Policy1000EPS9_PSA_N6thrust24THRUST_300001_SM_1000_NS12zip_iteratorINS8_IJNSH_10device_ptrIiEESK_SK_NSJ_IfEESK_SK_EEEEEPiNS0_13ScanTileStateIiLb1EEE6IsLiveSA_iNS2_19streaming_context_tIiLb0EEELSB_2EEEvT0_T1_T2_T3_T4_T5_T6_T7_iT8_NS1_7vsmem_tEE19static_temp_storage has been demoted
// _ZZN3cub18CUB_300001_SM_10006detail6select23DeviceSelectSweepKernelINS2_10policy_hubIN4cuda3std3__45tupleIJiiifiiEEENS0_8NullTypeElLb0ELNS0_10SelectImplE2EE10Policy1000EPS9_PSA_N6thrust24THRUST_300001_SM_1000_NS12zip_iteratorINS8_IJNSH_10device_ptrIiEESK_SK_NSJ_IfEESK_SK_EEEEEPlNS0_13ScanTileStateIiLb1EEE6IsLiveSA_iNS2_19streaming_context_tIlLb1EEELSB_2EEEvT0_T1_T2_T3_T4_T5_T6_T7_iT8_NS1_7vsmem_tEE19static_temp_storage has been demoted
// _ZZN3cub18CUB_300001_SM_10006detail10radix_sort31DeviceRadixSortSingleTileKernelINS1_5radix10policy_hubIiN4cuda3std3__45tupleIJiifiiEEEyE10Policy1000ELNS0_9SortOrderE0EiSA_yNS1_21identity_decomposer_tEEEvPKT1_PSF_PKT2_PSJ_T3_iiT4_E12temp_storage has been demoted
// _ZZN3cub18CUB_300001_SM_10006detail10radix_sort30DeviceRadixSortHistogramKernelINS1_5radix10policy_hubIiN4cuda3std3__45tupleIJiifiiEEEyE10Policy1000ELNS0_9SortOrderE0EiyNS1_21identity_decomposer_tEEEvPT2_PKT1_SF_iiT3_E12temp_storage has been demoted
// _ZZN3cub18CUB_300001_SM_10006detail10radix_sort33DeviceRadixSortExclusiveSumKernelINS1_5radix10policy_hubIiN4cuda3std3__45tupleIJiifiiEEEyE10Policy1000EyEEvPT0_E12temp_storage has been demoted
// _ZZN3cub18CUB_300001_SM_10006detail10radix_sort29DeviceRadixSortOnesweepKernelINS1_5radix10policy_hubIiN4cuda3std3__45tupleIJiifiiEEEyE10Policy1000ELNS0_9SortOrderE0EiSA_yiiNS1_21identity_decomposer_tEEEvPT5_SG_PT3_PKSH_PT1_PKSL_PT2_PKSP_T4_iiT6_E1s has been demoted
// _ZZN3cub18CUB_300001_SM_10006detail10radix_sort31DeviceRadixSortSingleTileKernelINS1_5radix10policy_hubIiiyE10Policy1000ELNS0_9SortOrderE0EiiyNS1_21identity_decomposer_tEEEvPKT1_PSA_PKT2_PSE_T3_iiT4_E12temp_storage has been demoted
// _ZZN3cub18CUB_300001_SM_10006detail10radix_sort30DeviceRadixSortHistogramKernelINS1_5radix10policy_hubIiiyE10Policy1000ELNS0_9SortOrderE0EiyNS1_21identity_decomposer_tEEEvPT2_PKT1_SA_iiT3_E12temp_storage has been demoted
// _ZZN3cub18CUB_300001_SM_10006detail10radix_sort33DeviceRadixSortExclusiveSumKernelINS1_5radix10policy_hubIiiyE10Policy1000EyEEvPT0_E12temp_storage has been demoted
// _ZZN3cub18CUB_300001_SM_10006detail10radix_sort29DeviceRadixSortOnesweepKernelINS1_5radix10policy_hubIiiyE10Policy1000ELNS0_9SortOrderE0EiiyiiNS1_21identity_decomposer_tEEEvPT5_SB_PT3_PKSC_PT1_PKSG_PT2_PKSK_T4_iiT6_E1s has been demoted
// _ZZN3cub18CUB_300001_SM_10006detail4scan16DeviceScanKernelINS2_10policy_hubIiiijN4cuda3std3__44plusIvEEE10Policy1000EN6thrust24THRUST_300001_SM_1000_NS6detail15normal_iteratorINSD_10device_ptrIiEEEESI_NS0_13ScanTileStateIiLb1EEES9_NS1_10InputValueIiPiEEjiLb0EiEEvT0_T1_T2_iT3_T4_T5_E12temp_storage has been demoted
// _ZZN3cub18CUB_300001_SM_10006detail4scan16DeviceScanKernelINS2_10policy_hubIiiimN4cuda3std3__44plusIvEEE10Policy1000EN6thrust24THRUST_300001_SM_1000_NS6detail15normal_iteratorINSD_10device_ptrIiEEEESI_NS0_13ScanTileStateIiLb1EEES9_NS1_10InputValueIiPiEEmiLb0EiEEvT0_T1_T2_iT3_T4_T5_E12temp_storage has been demoted
.global .align 1 .b8 _ZN34_INTERNAL_43e5f624_4_k_cu_bed0eb514cuda3std3__45__cpo5beginE[1];
.global .align 1 .b8 _ZN34_INTERNAL_43e5f624_4_k_cu_bed0eb514cuda3std3__45__cpo3endE[1];
.global .align 1 .b8 _ZN34_INTERNAL_43e5f624_4_k_cu_bed0eb514cuda3std3__45__cpo6cbeginE[1];
.global .align 1 .b8 _ZN34_INTERNAL_43e5f624_4_k_cu_bed0eb514cuda3std3__45__cpo4cendE[1];
.global .align 1 .b8 _ZN34_INTERNAL_43e5f624_4_k_cu_bed0eb514cuda3std3__45__cpo6rbeginE[1];
.global .align 1 .b8 _ZN34_INTERNAL_43e5f624_4_k_cu_bed0eb514cuda3std3__45__cpo4rendE[1];
.global .align 1 .b8 _ZN34_INTERNAL_43e5f624_4_k_cu_bed0eb514cuda3std3__45__cpo7crbeginE[1];
.global .align 1 .b8 _ZN34_INTERNAL_43e5f624_4_k_cu_bed0eb514cuda3std3__45__cpo5crendE[1];
.global .align 1 .b8 _ZN34_INTERNAL_43e5f624_4_k_cu_bed0eb514cuda3std3__436_GLOBAL__N__43e5f624_4_k_cu_bed0eb516ignoreE[1];
.global .align 1 .b8 _ZN34_INTERNAL_43e5f624_4_k_cu_bed0eb514cuda3std3__419piecewise_constructE[1];
.global .align 1 .b8 _ZN34_INTERNAL_43e5f624_4_k_cu_bed0eb514cuda3std3__48in_placeE[1];
.global .align 1 .b8 _ZN34_INTERNAL_43e5f624_4_k_cu_bed0eb514cuda3std3__420unreachable_sentinelE[1];
.global .align 1 .b8 _ZN34_INTERNAL_43e5f624_4_k_cu_bed0eb514cuda3std3__47nulloptE[1];
.global .align 1 .b8 _ZN34_INTERNAL_43e5f624_4_k_cu_bed0eb514cuda3std3__48unexpectE[1];
.global .align 1 .b8 _ZN34_INTERNAL_43e5f624_4_k_cu_bed0eb514cuda3std6ranges3__45__cpo4swapE[1];
.global .align 1 .b8 _ZN34_INTERNAL_43e5f624_4_k_cu_bed0eb514cuda3std6ranges3__45__cpo9iter_moveE[1];
.global .align 1 .b8 _ZN34_INTERNAL_43e5f624_4_k_cu_bed0eb514cuda3std6ranges3__45__cpo5beginE[1];
.global .align 1 .b8 _ZN34_INTERNAL_43e5f624_4_k_cu_bed0eb514cuda3std6ranges3__45__cpo3endE[1];
.global .align 1 .b8 _ZN34_INTERNAL_43e5f624_4_k_cu_bed0eb514cuda3std6ranges3__45__cpo6cbeginE[1];
.global .align 1 .b8 _ZN34_INTERNAL_43e5f624_4_k_cu_bed0eb514cuda3std6ranges3__45__cpo4cendE[1];
.global .align 1 .b8 _ZN34_INTERNAL_43e5f624_4_k_cu_bed0eb514cuda3std6ranges3__45__cpo7advanceE[1];
.global .align 1 .b8 _ZN34_INTERNAL_43e5f624_4_k_cu_bed0eb514cuda3std6ranges3__45__cpo9iter_swapE[1];
.global .align 1 .b8 _ZN34_INTERNAL_43e5f624_4_k_cu_bed0eb514cuda3std6ranges3__45__cpo4nextE[1];
.global .align 1 .b8 _ZN34_INTERNAL_43e5f624_4_k_cu_bed0eb514cuda3std6ranges3__45__cpo4prevE[1];
.global .align 1 .b8 _ZN34_INTERNAL_43e5f624_4_k_cu_bed0eb514cuda3std6ranges3__45__cpo4dataE[1];
.global .align 1 .b8 _ZN34_INTERNAL_43e5f624_4_k_cu_bed0eb514cuda3std6ranges3__45__cpo5cdataE[1];
.global .align 1 .b8 _ZN34_INTERNAL_43e5f624_4_k_cu_bed0eb514cuda3std6ranges3__45__cpo4sizeE[1];
.global .align 1 .b8 _ZN34_INTERNAL_43e5f624_4_k_cu_bed0eb514cuda3std6ranges3__45__cpo5ssizeE[1];
.global .align 1 .b8 _ZN34_INTERNAL_43e5f624_4_k_cu_bed0eb514cuda3std6ranges3__45__cpo8distanceE[1];
.global .align 1 .b8 _ZN34_INTERNAL_43e5f624_4_k_cu_bed0eb516thrust24THRUST_300001_SM_1000_NS8cuda_cub3parE[1];
.global .align 1 .b8 _ZN34_INTERNAL_43e5f624_4_k_cu_bed0eb516thrust24THRUST_300001_SM_1000_NS8cuda_cub10par_nosyncE[1];
.global .align 1 .b8 _ZN34_INTERNAL_43e5f624_4_k_cu_bed0eb516thrust24THRUST_300001_SM_1000_NS6system6detail10sequential3seqE[1];
.global .align 1 .b8 _ZN34_INTERNAL_43e5f624_4_k_cu_bed0eb516thrust24THRUST_300001_SM_1000_NS6system3cpp3parE[1];
.global .align 1 .b8 _ZN34_INTERNAL_43e5f624_4_k_cu_bed0eb516thrust24THRUST_300001_SM_1000_NS12placeholders2_1E[1];
.global .align 1 .b8 _ZN34_INTERNAL_43e5f624_4_k_cu_bed0eb516thrust24THRUST_300001_SM_1000_NS12placeholders2_2E[1];
.global .align 1 .b8 _ZN34_INTERNAL_43e5f624_4_k_cu_bed0eb516thrust24THRUST_300001_SM_1000_NS12placeholders2_3E[1];
.global .align 1 .b8 _ZN34_INTERNAL_43e5f624_4_k_cu_bed0eb516thrust24THRUST_300001_SM_1000_NS12placeholders2_4E[1];
.global .align 1 .b8 _ZN34_INTERNAL_43e5f624_4_k_cu_bed0eb516thrust24THRUST_300001_SM_1000_NS12placeholders2_5E[1];
.global .align 1 .b8 _ZN34_INTERNAL_43e5f624_4_k_cu_bed0eb516thrust24THRUST_300001_SM_1000_NS12placeholders2_6E[1];
.global .align 1 .b8 _ZN34_INTERNAL_43e5f624_4_k_cu_bed0eb516thrust24THRUST_300001_SM_1000_NS12placeholders2_7E[1];
.global .align 1 .b8 _ZN34_INTERNAL_43e5f624_4_k_cu_bed0eb516thrust24THRUST_300001_SM_1000_NS12placeholders2_8E[1];
.global .align 1 .b8 _ZN34_INTERNAL_43e5f624_4_k_cu_bed0eb516thrust24THRUST_300001_SM_1000_NS12placeholders2_9E[1];
.global .align 1 .b8 _ZN34_INTERNAL_43e5f624_4_k_cu_bed0eb516thrust24THRUST_300001_SM_1000_NS12placeholders3_10E[1];
.global .align 1 .b8 _ZN34_INTERNAL_43e5f624_4_k_cu_bed0eb516thrust24THRUST_300001_SM_1000_NS3seqE[1];
.global .align 1 .b8 _ZN34_INTERNAL_43e5f624_4_k_cu_bed0eb516thrust24THRUST_300001_SM_1000_NS6deviceE[1];
.extern .shared .align 16 .b8 _ZN6thrust24THRUST_300001_SM_1000_NS8cuda_cub4core6detail5shmemE[];

.visible .entry _Z18init_curand_kernelP24curandStatePhilox4_32_10y(
	.param .u64 .ptr .align 1 _Z18init_curand_kernelP24curandStatePhilox4_32_10y_param_0,
	.param .u64 _Z18init_curand_kernelP24curandStatePhilox4_32_10y_param_1
)
{
	.reg .pred 	%p<2>;
	.reg .b32 	%r<108>;
	.reg .b64 	%rd<7>;

	ld.param.u64 	%rd1, [_Z18init_curand_kernelP24curandStatePhilox4_32_10y_param_0];
	ld.param.u64 	%rd2, [_Z18init_curand_kernelP24curandStatePhilox4_32_10y_param_1];
	mov.u32 	%r2, %ctaid.x;
	mov.u32 	%r3, %ntid.x;
	mov.u32 	%r4, %tid.x;
	mad.lo.s32 	%r1, %r2, %r3, %r4;
	setp.gt.s32 	%p1, %r1, 299999999;
	@%p1 bra 	$L__BB0_2;
	cvta.to.global.u64 	%rd3, %rd1;
	mul.wide.s32 	%rd4, %r1, 64;
	add.s64 	%rd5, %rd3, %rd4;
	cvt.u32.u64 	%r5, %rd2;
	{ .reg .b32 tmp; mov.b64 {tmp, %r6}, %rd2; }
	mov.b64 	{%r7, %r8}, %rd2;
	mov.b32 	%r9, 0;
	st.global.v4.u32 	[%rd5+32], {%r7, %r8, %r9, %r9};
	st.global.v2.u32 	[%rd5+48], {%r9, %r9};
	mov.b64 	%rd6, 0;
	st.global.u64 	[%rd5+56], %rd6;
	shr.s32 	%r10, %r1, 31;
	mov.b32 	%r11, -766435501;
	mul.hi.u32 	%r12, %r11, %r9;
	mov.b32 	%r13, -845247145;
	mul.hi.u32 	%r14, %r13, %r1;
	mul.lo.s32 	%r15, %r1, -845247145;
	xor.b32  	%r16, %r14, %r5;
	xor.b32  	%r17, %r12, %r10;
	xor.b32  	%r18, %r17, %r6;
	add.s32 	%r19, %r5, -1640531527;
	add.s32 	%r20, %r6, -1150833019;
	mul.hi.u32 	%r21, %r11, %r16;
	mul.lo.s32 	%r22, %r16, -766435501;
	mul.hi.u32 	%r23, %r13, %r18;
	mul.lo.s32 	%r24, %r18, -845247145;
	xor.b32  	%r25, %r15, %r23;
	xor.b32  	%r26, %r25, %r19;
	xor.b32  	%r27, %r20, %r21;
	add.s32 	%r28, %r5, 1013904242;
	add.s32 	%r29, %r6, 1993301258;
	mul.hi.u32 	%r30, %r11, %r26;
	mul.lo.s32 	%r31, %r26, -766435501;
	mul.hi.u32 	%r32, %r13, %r27;
	mul.lo.s32 	%r33, %r27, -845247145;
	xor.b32  	%r34, %r24, %r28;
	xor.b32  	%r35, %r34, %r32;
	xor.b32  	%r36, %r22, %r29;
	xor.b32  	%r37, %r36, %r30;
	add.s32 	%r38, %r5, -626627285;
	add.s32 	%r39, %r6, 842468239;
	mul.hi.u32 	%r40, %r11, %r35;
	mul.lo.s32 	%r41, %r35, -766435501;
	mul.hi.u32 	%r42, %r13, %r37;
	mul.lo.s32 	%r43, %r37, -845247145;
	xor.b32  	%r44, %r33, %r38;
	xor.b32  	%r45, %r44, %r42;
	xor.b32  	%r46, %r31, %r39;
	xor.b32  	%r47, %r46, %r40;
	add.s32 	%r48, %r5, 2027808484;
	add.s32 	%r49, %r6, -308364780;
	mul.hi.u32 	%r50, %r11, %r45;
	mul.lo.s32 	%r51, %r45, -766435501;
	mul.hi.u32 	%r52, %r13, %r47;
	mul.lo.s32 	%r53, %r47, -845247145;
	xor.b32  	%r54, %r43, %r48;
	xor.b32  	%r55, %r54, %r52;
	xor.b32  	%r56, %r41, %r49;
	xor.b32  	%r57, %r56, %r50;
	add.s32 	%r58, %r5, 387276957;
	add.s32 	%r59, %r6, -1459197799;
	mul.hi.u32 	%r60, %r11, %r55;
	mul.lo.s32 	%r61, %r55, -766435501;
	mul.hi.u32 	%r62, %r13, %r57;
	mul.lo.s32 	%r63, %r57, -845247145;
	xor.b32  	%r64, %r53, %r58;
	xor.b32  	%r65, %r64, %r62;
	xor.b32  	%r66, %r51, %r59;
	xor.b32  	%r67, %r66, %r60;
	add.s32 	%r68, %r5, -1253254570;
	add.s32 	%r69, %r6, 1684936478;
	mul.hi.u32 	%r70, %r11, %r65;
	mul.lo.s32 	%r71, %r65, -766435501;
	mul.hi.u32 	%r72, %r13, %r67;
	mul.lo.s32 	%r73, %r67, -845247145;
	xor.b32  	%r74, %r63, %r68;
	xor.b32  	%r75, %r74, %r72;
	xor.b32  	%r76, %r61, %r69;
	xor.b32  	%r77, %r76, %r70;
	add.s32 	%r78, %r5, 1401181199;
	add.s32 	%r79, %r6, 534103459;
	mul.hi.u32 	%r80, %r11, %r75;
	mul.lo.s32 	%r81, %r75, -766435501;
	mul.hi.u32 	%r82, %r13, %r77;
	mul.lo.s32 	%r83, %r77, -845247145;
	xor.b32  	%r84, %r73, %r78;
	xor.b32  	%r85, %r84, %r82;
	xor.b32  	%r86, %r71, %r79;
	xor.b32  	%r87, %r86, %r80;
	add.s32 	%r88, %r5, -239350328;
	add.s32 	%r89, %r6, -616729560;
	mul.hi.u32 	%r90, %r11, %r85;
	mul.lo.s32 	%r91, %r85, -766435501;
	mul.hi.u32 	%r92, %r13, %r87;
	mul.lo.s32 	%r93, %r87, -845247145;
	xor.b32  	%r94, %r83, %r88;
	xor.b32  	%r95, %r94, %r92;
	xor.b32  	%r96, %r81, %r89;
	xor.b32  	%r97, %r96, %r90;
	add.s32 	%r98, %r5, -1879881855;
	add.s32 	%r99, %r6, -1767562579;
	mul.hi.u32 	%r100, %r11, %r95;
	mul.lo.s32 	%r101, %r95, -766435501;
	mul.hi.u32 	%r102, %r13, %r97;
	mul.lo.s32 	%r103, %r97, -845247145;
	xor.b32  	%r104, %r93, %r98;
	xor.b32  	%r105, %r104, %r102;
	xor.b32  	%r106, %r91, %r99;
	xor.b32  	%r107, %r106, %r100;
	st.global.v4.u32 	[%rd5], {%r9, %r9, %r1, %r10};
	st.global.v4.u32 	[%rd5+16], {%r105, %r103, %r107, %r101};
$L__BB0_2:
	ret;

}
	// .globl	_Z22init_population_kernelPiS_S_PfS_S_P24curandStatePhilox4_32_10
.visible .entry _Z22init_population_kernelPiS_S_PfS_S_P24curandStatePhilox4_32_10(
	.param .u64 .ptr .align 1 _Z22init_population_kernelPiS_S_PfS_S_P24curandStatePhilox4_32_10_param_0,
	.param .u64 .ptr .align 1 _Z22init_population_kernelPiS_S_PfS_S_P24curandStatePhilox4_32_10_param_1,
	.param .u64 .ptr .align 1 _Z22init_population_kernelPiS_S_PfS_S_P24curandStatePhilox4_32_10_param_2,
	.param .u64 .ptr .align 1 _Z22init_population_kernelPiS_S_PfS_S_P24curandStatePhilox4_32_10_param_3,
	.param .u64 .ptr .align 1 _Z22init_population_kernelPiS_S_PfS_S_P24curandStatePhilox4_32_10_param_4,
	.param .u64 .ptr .align 1 _Z22init_population_kernelPiS_S_PfS_S_P24curandStatePhilox4_32_10_param_5,
	.param .u64 .ptr .align 1 _Z22init_population_kernelPiS_S_PfS_S_P24curandStatePhilox4_32_10_param_6
)
{
	.reg .pred 	%p<22>;
	.reg .b32 	%r<271>;
	.reg .b32 	%f<38>;
	.reg .b64 	%rd<29>;

	ld.param.u64 	%rd4, [_Z22init_population_kernelPiS_S_PfS_S_P24curandStatePhilox4_32_10_param_0];
	ld.param.u64 	%rd5, [_Z22init_population_kernelPiS_S_PfS_S_P24curandStatePhilox4_32_10_param_1];
	ld.param.u64 	%rd9, [_Z22init_population_kernelPiS_S_PfS_S_P24curandStatePhilox4_32_10_param_2];
	ld.param.u64 	%rd10, [_Z22init_population_kernelPiS_S_PfS_S_P24curandStatePhilox4_32_10_param_3];
	ld.param.u64 	%rd6, [_Z22init_population_kernelPiS_S_PfS_S_P24curandStatePhilox4_32_10_param_4];
	ld.param.u64 	%rd7, [_Z22init_population_kernelPiS_S_PfS_S_P24curandStatePhilox4_32_10_param_5];
	ld.param.u64 	%rd8, [_Z22init_population_kernelPiS_S_PfS_S_P24curandStatePhilox4_32_10_param_6];
	cvta.to.global.u64 	%rd1, %rd10;
	cvta.to.global.u64 	%rd2, %rd9;
	mov.u32 	%r23, %ctaid.x;
	mov.u32 	%r24, %ntid.x;
	mov.u32 	%r25, %tid.x;
	mad.lo.s32 	%r1, %r23, %r24, %r25;
	setp.gt.s32 	%p1, %r1, 299999999;
	@%p1 bra 	$L__BB1_35;
	cvta.to.global.u64 	%rd11, %rd4;
	cvta.to.global.u64 	%rd12, %rd5;
	cvta.to.global.u64 	%rd13, %rd7;
	cvta.to.global.u64 	%rd14, %rd6;
	mul.wide.s32 	%rd15, %r1, 4;
	add.s64 	%rd16, %rd11, %rd15;
	ld.global.u32 	%r26, [%rd16];
	add.s64 	%rd17, %rd12, %rd15;
	ld.global.u32 	%r27, [%rd17];
	mad.lo.s32 	%r28, %r27, 10000, %r26;
	add.s64 	%rd18, %rd13, %rd15;
	st.global.u32 	[%rd18], %r28;
	add.s64 	%rd19, %rd14, %rd15;
	mov.b32 	%r29, 0;
	st.global.u32 	[%rd19], %r29;
	setp.gt.s32 	%p2, %r1, 29999999;
	@%p2 bra 	$L__BB1_3;
	add.s64 	%rd27, %rd2, %rd15;
	mov.b32 	%r265, 0;
	st.global.u32 	[%rd27], %r265;
	add.s64 	%rd28, %rd1, %rd15;
	st.global.u32 	[%rd28], %r265;
	bra.uni 	$L__BB1_35;
$L__BB1_3:
	setp.lt.u32 	%p3, %r1, 180000000;
	selp.b32 	%r30, 2, 0, %p3;
	mul.wide.u32 	%rd20, %r1, 4;
	add.s64 	%rd21, %rd2, %rd20;
	st.global.u32 	[%rd21], %r30;
	cvta.to.global.u64 	%rd22, %rd8;
	mul.wide.u32 	%rd23, %r1, 64;
	add.s64 	%rd3, %rd22, %rd23;
	ld.global.u32 	%r31, [%rd3+44];
	setp.eq.s32 	%p4, %r31, 1;
	@%p4 bra 	$L__BB1_33;
	ld.global.u32 	%r32, [%rd3+40];
	add.s32 	%r268, %r32, 1;
	setp.eq.s32 	%p5, %r32, 1;
	@%p5 bra 	$L__BB1_8;
	setp.eq.s32 	%p6, %r32, 2;
	@%p6 bra 	$L__BB1_9;
	setp.eq.s32 	%p7, %r32, 3;
	@%p7 bra 	$L__BB1_10;
	ld.global.u32 	%r266, [%rd3+16];
	bra.uni 	$L__BB1_11;
$L__BB1_8:
	ld.global.u32 	%r266, [%rd3+20];
	bra.uni 	$L__BB1_11;
$L__BB1_9:
	ld.global.u32 	%r266, [%rd3+24];
	bra.uni 	$L__BB1_11;
$L__BB1_10:
	ld.global.u32 	%r266, [%rd3+28];
$L__BB1_11:
	setp.ne.s32 	%p8, %r268, 4;
	@%p8 bra 	$L__BB1_18;
	ld.global.u32 	%r33, [%rd3];
	add.s32 	%r8, %r33, 1;
	setp.eq.s32 	%p9, %r8, 0;
	st.global.u32 	[%rd3], %r8;
	@%p9 bra 	$L__BB1_14;
	ld.global.u32 	%r267, [%rd3+4];
	bra.uni 	$L__BB1_17;
$L__BB1_14:
	ld.global.u32 	%r34, [%rd3+4];
	add.s32 	%r267, %r34, 1;
	setp.ne.s32 	%p10, %r267, 0;
	st.global.u32 	[%rd3+4], %r267;
	@%p10 bra 	$L__BB1_17;
	ld.global.u32 	%r36, [%rd3+8];
	add.s32 	%r37, %r36, 1;
	setp.ne.s32 	%p11, %r37, 0;
	st.global.u32 	[%rd3+8], %r37;
	mov.b32 	%r267, 0;
	@%p11 bra 	$L__BB1_17;
	ld.global.u32 	%r39, [%rd3+12];
	add.s32 	%r40, %r39, 1;
	st.global.u32 	[%rd3+12], %r40;
$L__BB1_17:
	ld.global.v2.u32 	{%r42, %r43}, [%rd3+8];
	ld.global.v2.u32 	{%r44, %r45}, [%rd3+32];
	mov.b32 	%r46, -766435501;
	mul.hi.u32 	%r47, %r46, %r8;
	mul.lo.s32 	%r48, %r8, -766435501;
	mov.b32 	%r49, -845247145;
	mul.hi.u32 	%r50, %r49, %r42;
	mul.lo.s32 	%r51, %r42, -845247145;
	xor.b32  	%r52, %r50, %r267;
	xor.b32  	%r53, %r52, %r44;
	xor.b32  	%r54, %r43, %r47;
	xor.b32  	%r55, %r54, %r45;
	add.s32 	%r56, %r44, -1640531527;
	add.s32 	%r57, %r45, -1150833019;
	mul.hi.u32 	%r58, %r46, %r53;
	mul.lo.s32 	%r59, %r53, -766435501;
	mul.hi.u32 	%r60, %r49, %r55;
	mul.lo.s32 	%r61, %r55, -845247145;
	xor.b32  	%r62, %r51, %r60;
	xor.b32  	%r63, %r62, %r56;
	xor.b32  	%r64, %r58, %r48;
	xor.b32  	%r65, %r64, %r57;
	add.s32 	%r66, %r44, 1013904242;
	add.s32 	%r67, %r45, 1993301258;
	mul.hi.u32 	%r68, %r46, %r63;
	mul.lo.s32 	%r69, %r63, -766435501;
	mul.hi.u32 	%r70, %r49, %r65;
	mul.lo.s32 	%r71, %r65, -845247145;
	xor.b32  	%r72, %r61, %r66;
	xor.b32  	%r73, %r72, %r70;
	xor.b32  	%r74, %r67, %r59;
	xor.b32  	%r75, %r74, %r68;
	add.s32 	%r76, %r44, -626627285;
	add.s32 	%r77, %r45, 842468239;
	mul.hi.u32 	%r78, %r46, %r73;
	mul.lo.s32 	%r79, %r73, -766435501;
	mul.hi.u32 	%r80, %r49, %r75;
	mul.lo.s32 	%r81, %r75, -845247145;
	xor.b32  	%r82, %r71, %r76;
	xor.b32  	%r83, %r82, %r80;
	xor.b32  	%r84, %r69, %r77;
	xor.b32  	%r85, %r84, %r78;
	add.s32 	%r86, %r44, 2027808484;
	add.s32 	%r87, %r45, -308364780;
	mul.hi.u32 	%r88, %r46, %r83;
	mul.lo.s32 	%r89, %r83, -766435501;
	mul.hi.u32 	%r90, %r49, %r85;
	mul.lo.s32 	%r91, %r85, -845247145;
	xor.b32  	%r92, %r81, %r86;
	xor.b32  	%r93, %r92, %r90;
	xor.b32  	%r94, %r79, %r87;
	xor.b32  	%r95, %r94, %r88;
	add.s32 	%r96, %r44, 387276957;
	add.s32 	%r97, %r45, -1459197799;
	mul.hi.u32 	%r98, %r46, %r93;
	mul.lo.s32 	%r99, %r93, -766435501;
	mul.hi.u32 	%r100, %r49, %r95;
	mul.lo.s32 	%r101, %r95, -845247145;
	xor.b32  	%r102, %r91, %r96;
	xor.b32  	%r103, %r102, %r100;
	xor.b32  	%r104, %r89, %r97;
	xor.b32  	%r105, %r104, %r98;
	add.s32 	%r106, %r44, -1253254570;
	add.s32 	%r107, %r45, 1684936478;
	mul.hi.u32 	%r108, %r46, %r103;
	mul.lo.s32 	%r109, %r103, -766435501;
	mul.hi.u32 	%r110, %r49, %r105;
	mul.lo.s32 	%r111, %r105, -845247145;
	xor.b32  	%r112, %r101, %r106;
	xor.b32  	%r113, %r112, %r110;
	xor.b32  	%r114, %r99, %r107;
	xor.b32  	%r115, %r114, %r108;
	add.s32 	%r116, %r44, 1401181199;
	add.s32 	%r117, %r45, 534103459;
	mul.hi.u32 	%r118, %r46, %r113;
	mul.lo.s32 	%r119, %r113, -766435501;
	mul.hi.u32 	%r120, %r49, %r115;
	mul.lo.s32 	%r121, %r115, -845247145;
	xor.b32  	%r122, %r111, %r116;
	xor.b32  	%r123, %r122, %r120;
	xor.b32  	%r124, %r109, %r117;
	xor.b32  	%r125, %r124, %r118;
	add.s32 	%r126, %r44, -239350328;
	add.s32 	%r127, %r45, -616729560;
	mul.hi.u32 	%r128, %r46, %r123;
	mul.lo.s32 	%r129, %r123, -766435501;
	mul.hi.u32 	%r130, %r49, %r125;
	mul.lo.s32 	%r131, %r125, -845247145;
	xor.b32  	%r132, %r121, %r126;
	xor.b32  	%r133, %r132, %r130;
	xor.b32  	%r134, %r119, %r127;
	xor.b32  	%r135, %r134, %r128;
	add.s32 	%r136, %r44, -1879881855;
	add.s32 	%r137, %r45, -1767562579;
	mul.hi.u32 	%r138, %r46, %r133;
	mul.lo.s32 	%r139, %r133, -766435501;
	mul.hi.u32 	%r140, %r49, %r135;
	mul.lo.s32 	%r141, %r135, -845247145;
	xor.b32  	%r142, %r131, %r136;
	xor.b32  	%r143, %r142, %r140;
	xor.b32  	%r144, %r129, %r137;
	xor.b32  	%r145, %r144, %r138;
	st.global.v4.u32 	[%rd3+16], {%r143, %r141, %r145, %r139};
	mov.b32 	%r268, 0;
$L__BB1_18:
	add.s32 	%r13, %r268, 1;
	st.global.u32 	[%rd3+40], %r13;
	setp.eq.s32 	%p12, %r268, 1;
	@%p12 bra 	$L__BB1_22;
	setp.eq.s32 	%p13, %r268, 2;
	@%p13 bra 	$L__BB1_23;
	setp.eq.s32 	%p14, %r268, 3;
	@%p14 bra 	$L__BB1_24;
	ld.global.u32 	%r269, [%rd3+16];
	bra.uni 	$L__BB1_25;
$L__BB1_22:
	ld.global.u32 	%r269, [%rd3+20];
	bra.uni 	$L__BB1_25;
$L__BB1_23:
	ld.global.u32 	%r269, [%rd3+24];
	bra.uni 	$L__BB1_25;
$L__BB1_24:
	ld.global.u32 	%r269, [%rd3+28];
$L__BB1_25:
	setp.ne.s32 	%p15, %r13, 4;
	@%p15 bra 	$L__BB1_32;
	ld.global.u32 	%r146, [%rd3];
	add.s32 	%r19, %r146, 1;
	setp.eq.s32 	%p16, %r19, 0;
	st.global.u32 	[%rd3], %r19;
	@%p16 bra 	$L__BB1_28;
	ld.global.u32 	%r270, [%rd3+4];
	bra.uni 	$L__BB1_31;
$L__BB1_28:
	ld.global.u32 	%r147, [%rd3+4];
	add.s32 	%r270, %r147, 1;
	setp.ne.s32 	%p17, %r270, 0;
	st.global.u32 	[%rd3+4], %r270;
	@%p17 bra 	$L__BB1_31;
	ld.global.u32 	%r149, [%rd3+8];
	add.s32 	%r150, %r149, 1;
	setp.ne.s32 	%p18, %r150, 0;
	st.global.u32 	[%rd3+8], %r150;
	mov.b32 	%r270, 0;
	@%p18 bra 	$L__BB1_31;
	ld.global.u32 	%r152, [%rd3+12];
	add.s32 	%r153, %r152, 1;
	st.global.u32 	[%rd3+12], %r153;
$L__BB1_31:
	ld.global.v2.u32 	{%r154, %r155}, [%rd3+8];
	ld.global.v2.u32 	{%r156, %r157}, [%rd3+32];
	mov.b32 	%r158, -766435501;
	mul.hi.u32 	%r159, %r158, %r19;
	mul.lo.s32 	%r160, %r19, -766435501;
	mov.b32 	%r161, -845247145;
	mul.hi.u32 	%r162, %r161, %r154;
	mul.lo.s32 	%r163, %r154, -845247145;
	xor.b32  	%r164, %r162, %r270;
	xor.b32  	%r165, %r164, %r156;
	xor.b32  	%r166, %r155, %r159;
	xor.b32  	%r167, %r166, %r157;
	add.s32 	%r168, %r156, -1640531527;
	add.s32 	%r169, %r157, -1150833019;
	mul.hi.u32 	%r170, %r158, %r165;
	mul.lo.s32 	%r171, %r165, -766435501;
	mul.hi.u32 	%r172, %r161, %r167;
	mul.lo.s32 	%r173, %r167, -845247145;
	xor.b32  	%r174, %r163, %r172;
	xor.b32  	%r175, %r174, %r168;
	xor.b32  	%r176, %r170, %r160;
	xor.b32  	%r177, %r176, %r169;
	add.s32 	%r178, %r156, 1013904242;
	add.s32 	%r179, %r157, 1993301258;
	mul.hi.u32 	%r180, %r158, %r175;
	mul.lo.s32 	%r181, %r175, -766435501;
	mul.hi.u32 	%r182, %r161, %r177;
	mul.lo.s32 	%r183, %r177, -845247145;
	xor.b32  	%r184, %r173, %r178;
	xor.b32  	%r185, %r184, %r182;
	xor.b32  	%r186, %r179, %r171;
	xor.b32  	%r187, %r186, %r180;
	add.s32 	%r188, %r156, -626627285;
	add.s32 	%r189, %r157, 842468239;
	mul.hi.u32 	%r190, %r158, %r185;
	mul.lo.s32 	%r191, %r185, -766435501;
	mul.hi.u32 	%r192, %r161, %r187;
	mul.lo.s32 	%r193, %r187, -845247145;
	xor.b32  	%r194, %r183, %r188;
	xor.b32  	%r195, %r194, %r192;
	xor.b32  	%r196, %r181, %r189;
	xor.b32  	%r197, %r196, %r190;
	add.s32 	%r198, %r156, 2027808484;
	add.s32 	%r199, %r157, -308364780;
	mul.hi.u32 	%r200, %r158, %r195;
	mul.lo.s32 	%r201, %r195, -766435501;
	mul.hi.u32 	%r202, %r161, %r197;
	mul.lo.s32 	%r203, %r197, -845247145;
	xor.b32  	%r204, %r193, %r198;
	xor.b32  	%r205, %r204, %r202;
	xor.b32  	%r206, %r191, %r199;
	xor.b32  	%r207, %r206, %r200;
	add.s32 	%r208, %r156, 387276957;
	add.s32 	%r209, %r157, -1459197799;
	mul.hi.u32 	%r210, %r158, %r205;
	mul.lo.s32 	%r211, %r205, -766435501;
	mul.hi.u32 	%r212, %r161, %r207;
	mul.lo.s32 	%r213, %r207, -845247145;
	xor.b32  	%r214, %r203, %r208;
	xor.b32  	%r215, %r214, %r212;
	xor.b32  	%r216, %r201, %r209;
	xor.b32  	%r217, %r216, %r210;
	add.s32 	%r218, %r156, -1253254570;
	add.s32 	%r219, %r157, 1684936478;
	mul.hi.u32 	%r220, %r158, %r215;
	mul.lo.s32 	%r221, %r215, -766435501;
	mul.hi.u32 	%r222, %r161, %r217;
	mul.lo.s32 	%r223, %r217, -845247145;
	xor.b32  	%r224, %r213, %r218;
	xor.b32  	%r225, %r224, %r222;
	xor.b32  	%r226, %r211, %r219;
	xor.b32  	%r227, %r226, %r220;
	add.s32 	%r228, %r156, 1401181199;
	add.s32 	%r229, %r157, 534103459;
	mul.hi.u32 	%r230, %r158, %r225;
	mul.lo.s32 	%r231, %r225, -766435501;
	mul.hi.u32 	%r232, %r161, %r227;
	mul.lo.s32 	%r233, %r227, -845247145;
	xor.b32  	%r234, %r223, %r228;
	xor.b32  	%r235, %r234, %r232;
	xor.b32  	%r236, %r221, %r229;
	xor.b32  	%r237, %r236, %r230;
	add.s32 	%r238, %r156, -239350328;
	add.s32 	%r239, %r157, -616729560;
	mul.hi.u32 	%r240, %r158, %r235;
	mul.lo.s32 	%r241, %r235, -766435501;
	mul.hi.u32 	%r242, %r161, %r237;
	mul.lo.s32 	%r243, %r237, -845247145;
	xor.b32  	%r244, %r233, %r238;
	xor.b32  	%r245, %r244, %r242;
	xor.b32  	%r246, %r231, %r239;
	xor.b32  	%r247, %r246, %r240;
	add.s32 	%r248, %r156, -1879881855;
	add.s32 	%r249, %r157, -1767562579;
	mul.hi.u32 	%r250, %r158, %r245;
	mul.lo.s32 	%r251, %r245, -766435501;
	mul.hi.u32 	%r252, %r161, %r247;
	mul.lo.s32 	%r253, %r247, -845247145;
	xor.b32  	%r254, %r243, %r248;
	xor.b32  	%r255, %r254, %r252;
	xor.b32  	%r256, %r241, %r249;
	xor.b32  	%r257, %r256, %r250;
	st.global.v4.u32 	[%rd3+16], {%r255, %r253, %r257, %r251};
	mov.b32 	%r258, 0;
	st.global.u32 	[%rd3+40], %r258;
$L__BB1_32:
	cvt.rn.f32.u32 	%f4, %r266;
	fma.rn.f32 	%f5, %f4, 0f2F800000, 0f2F000000;
	cvt.rn.f32.u32 	%f6, %r269;
	fma.rn.f32 	%f7, %f6, 0f30C90FDB, 0f30490FDB;
	setp.lt.f32 	%p19, %f5, 0f00800000;
	mul.f32 	%f8, %f5, 0f4B000000;
	selp.f32 	%f9, %f8, %f5, %p19;
	selp.f32 	%f10, 0fC1B80000, 0f00000000, %p19;
	mov.b32 	%r259, %f9;
	add.s32 	%r260, %r259, -1059760811;
	and.b32  	%r261, %r260, -8388608;
	sub.s32 	%r262, %r259, %r261;
	mov.b32 	%f11, %r262;
	cvt.rn.f32.s32 	%f12, %r261;
	fma.rn.f32 	%f13, %f12, 0f34000000, %f10;
	add.f32 	%f14, %f11, 0fBF800000;
	fma.rn.f32 	%f15, %f14, 0fBE055027, 0f3E1039F6;
	fma.rn.f32 	%f16, %f15, %f14, 0fBDF8CDCC;
	fma.rn.f32 	%f17, %f16, %f14, 0f3E0F2955;
	fma.rn.f32 	%f18, %f17, %f14, 0fBE2AD8B9;
	fma.rn.f32 	%f19, %f18, %f14, 0f3E4CED0B;
	fma.rn.f32 	%f20, %f19, %f14, 0fBE7FFF22;
	fma.rn.f32 	%f21, %f20, %f14, 0f3EAAAA78;
	fma.rn.f32 	%f22, %f21, %f14, 0fBF000000;
	mul.f32 	%f23, %f14, %f22;
	fma.rn.f32 	%f24, %f23, %f14, %f14;
	fma.rn.f32 	%f25, %f13, 0f3F317218, %f24;
	setp.gt.u32 	%p20, %r259, 2139095039;
	fma.rn.f32 	%f26, %f9, 0f7F800000, 0f7F800000;
	selp.f32 	%f27, %f26, %f25, %p20;
	setp.eq.f32 	%p21, %f9, 0f00000000;
	mul.f32 	%f28, %f27, 0fC0000000;
	selp.f32 	%f29, 0f7F800000, %f28, %p21;
	sqrt.rn.f32 	%f30, %f29;
	sin.approx.f32 	%f31, %f7;
	cos.approx.f32 	%f32, %f7;
	mul.f32 	%f37, %f30, %f31;
	mul.f32 	%f33, %f30, %f32;
	st.global.f32 	[%rd3+52], %f33;
	mov.b32 	%r263, 1;
	st.global.u32 	[%rd3+44], %r263;
	bra.uni 	$L__BB1_34;
$L__BB1_33:
	mov.b32 	%r264, 0;
	st.global.u32 	[%rd3+44], %r264;
	ld.global.f32 	%f37, [%rd3+52];
$L__BB1_34:
	fma.rn.f32 	%f34, %f37, 0f3DCCCCCD, 0f3F000000;
	max.f32 	%f35, %f34, 0f358637BD;
	min.f32 	%f36, %f35, 0f3F800000;
	add.s64 	%rd25, %rd1, %rd20;
	st.global.f32 	[%rd25], %f36;
$L__BB1_35:
	ret;

}
	// .globl	_Z13infect_kernelPiS_S_PfS_S_S_
.visible .entry _Z13infect_kernelPiS_S_PfS_S_S_(
	.param .u64 .ptr .align 1 _Z13infect_kernelPiS_S_PfS_S_S__param_0,
	.param .u64 .ptr .align 1 _Z13infect_kernelPiS_S_PfS_S_S__param_1,
	.param .u64 .ptr .align 1 _Z13infect_kernelPiS_S_PfS_S_S__param_2,
	.param .u64 .ptr .align 1 _Z13infect_kernelPiS_S_PfS_S_S__param_3,
	.param .u64 .ptr .align 1 _Z13infect_kernelPiS_S_PfS_S_S__param_4,
	.param .u64 .ptr .align 1 _Z13infect_kernelPiS_S_PfS_S_S__param_5,
	.param .u64 .ptr .align 1 _Z13infect_kernelPiS_S_PfS_S_S__param_6
)
{
	.reg .pred 	%p<78>;
	.reg .b32 	%r<147>;
	.reg .b32 	%f<19>;
	.reg .b64 	%rd<83>;

	ld.param.u64 	%rd25, [_Z13infect_kernelPiS_S_PfS_S_S__param_0];
	ld.param.u64 	%rd26, [_Z13infect_kernelPiS_S_PfS_S_S__param_1];
	ld.param.u64 	%rd27, [_Z13infect_kernelPiS_S_PfS_S_S__param_2];
	ld.param.u64 	%rd28, [_Z13infect_kernelPiS_S_PfS_S_S__param_3];
	ld.param.u64 	%rd29, [_Z13infect_kernelPiS_S_PfS_S_S__param_4];
	ld.param.u64 	%rd30, [_Z13infect_kernelPiS_S_PfS_S_S__param_5];
	ld.param.u64 	%rd31, [_Z13infect_kernelPiS_S_PfS_S_S__param_6];
	cvta.to.global.u64 	%rd1, %rd29;
	cvta.to.global.u64 	%rd2, %rd28;
	cvta.to.global.u64 	%rd3, %rd31;
	cvta.to.global.u64 	%rd4, %rd30;
	cvta.to.global.u64 	%rd5, %rd27;
	mov.u32 	%r90, %ctaid.x;
	mov.u32 	%r91, %ntid.x;
	mul.lo.s32 	%r1, %r90, %r91;
	mov.u32 	%r2, %tid.x;
	add.s32 	%r3, %r1, %r2;
	setp.gt.s32 	%p1, %r3, 299999999;
	@%p1 bra 	$L__BB2_77;
	mul.wide.s32 	%rd32, %r3, 4;
	add.s64 	%rd6, %rd5, %rd32;
	ld.global.u32 	%r4, [%rd6];
	setp.lt.s32 	%p2, %r4, 1;
	@%p2 bra 	$L__BB2_77;
	add.s32 	%r92, %r4, -1;
	st.global.u32 	[%rd6], %r92;
	cvta.to.global.u64 	%rd33, %rd25;
	add.s64 	%rd35, %rd33, %rd32;
	ld.global.u32 	%r5, [%rd35];
	cvta.to.global.u64 	%rd36, %rd26;
	add.s64 	%rd37, %rd36, %rd32;
	ld.global.u32 	%r6, [%rd37];
	add.s32 	%r7, %r6, -1;
	setp.gt.u32 	%p3, %r7, 9999;
	@%p3 bra 	$L__BB2_27;
	mul.lo.s32 	%r8, %r7, 10000;
	add.s32 	%r9, %r5, -1;
	setp.gt.u32 	%p4, %r9, 9999;
	@%p4 bra 	$L__BB2_11;
	add.s32 	%r93, %r9, %r8;
	mul.wide.u32 	%rd38, %r93, 4;
	add.s64 	%rd39, %rd4, %rd38;
	ld.global.u32 	%r130, [%rd39];
	add.s64 	%rd40, %rd3, %rd38;
	ld.global.u32 	%r11, [%rd40];
	setp.lt.s32 	%p5, %r11, 1;
	@%p5 bra 	$L__BB2_11;
	sub.s32 	%r94, %r130, %r1;
	sub.s32 	%r129, %r94, %r2;
	add.s32 	%r13, %r11, %r130;
$L__BB2_6:
	mul.wide.s32 	%rd7, %r130, 4;
	add.s64 	%rd8, %rd5, %rd7;
	setp.eq.s32 	%p6, %r129, 0;
	@%p6 bra 	$L__BB2_10;
	ld.global.u32 	%r95, [%rd8];
	setp.gt.s32 	%p7, %r95, 0;
	@%p7 bra 	$L__BB2_10;
	add.s64 	%rd41, %rd2, %rd7;
	ld.global.f32 	%f1, [%rd41];
	setp.eq.f32 	%p8, %f1, 0f00000000;
	mul.f32 	%f2, %f1, 0f3F4CCCCD;
	setp.leu.f32 	%p9, %f2, 0f3E4CCCCD;
	or.pred  	%p10, %p8, %p9;
	@%p10 bra 	$L__BB2_10;
	add.s64 	%rd42, %rd1, %rd7;
	atom.relaxed.global.cas.b32 	%r96, [%rd42], 0, 1;
$L__BB2_10:
	add.s32 	%r130, %r130, 1;
	add.s32 	%r129, %r129, 1;
	setp.lt.s32 	%p11, %r130, %r13;
	@%p11 bra 	$L__BB2_6;
$L__BB2_11:
	setp.gt.u32 	%p12, %r5, 9999;
	@%p12 bra 	$L__BB2_19;
	add.s32 	%r97, %r5, %r8;
	mul.wide.u32 	%rd43, %r97, 4;
	add.s64 	%rd44, %rd4, %rd43;
	ld.global.u32 	%r132, [%rd44];
	add.s64 	%rd45, %rd3, %rd43;
	ld.global.u32 	%r19, [%rd45];
	setp.lt.s32 	%p13, %r19, 1;
	@%p13 bra 	$L__BB2_19;
	sub.s32 	%r98, %r132, %r1;
	sub.s32 	%r131, %r98, %r2;
	add.s32 	%r21, %r19, %r132;
$L__BB2_14:
	mul.wide.s32 	%rd9, %r132, 4;
	add.s64 	%rd10, %rd5, %rd9;
	setp.eq.s32 	%p14, %r131, 0;
	@%p14 bra 	$L__BB2_18;
	ld.global.u32 	%r99, [%rd10];
	setp.gt.s32 	%p15, %r99, 0;
	@%p15 bra 	$L__BB2_18;
	add.s64 	%rd46, %rd2, %rd9;
	ld.global.f32 	%f3, [%rd46];
	setp.eq.f32 	%p16, %f3, 0f00000000;
	mul.f32 	%f4, %f3, 0f3F4CCCCD;
	setp.leu.f32 	%p17, %f4, 0f3E4CCCCD;
	or.pred  	%p18, %p16, %p17;
	@%p18 bra 	$L__BB2_18;
	add.s64 	%rd47, %rd1, %rd9;
	atom.relaxed.global.cas.b32 	%r100, [%rd47], 0, 1;
$L__BB2_18:
	add.s32 	%r132, %r132, 1;
	add.s32 	%r131, %r131, 1;
	setp.lt.s32 	%p19, %r132, %r21;
	@%p19 bra 	$L__BB2_14;
$L__BB2_19:
	add.s32 	%r26, %r5, 1;
	setp.gt.u32 	%p20, %r26, 9999;
	@%p20 bra 	$L__BB2_27;
	add.s32 	%r101, %r26, %r8;
	mul.wide.u32 	%rd48, %r101, 4;
	add.s64 	%rd49, %rd4, %rd48;
	ld.global.u32 	%r134, [%rd49];
	add.s64 	%rd50, %rd3, %rd48;
	ld.global.u32 	%r28, [%rd50];
	setp.lt.s32 	%p21, %r28, 1;
	@%p21 bra 	$L__BB2_27;
	sub.s32 	%r102, %r134, %r1;
	sub.s32 	%r133, %r102, %r2;
	add.s32 	%r30, %r28, %r134;
$L__BB2_22:
	mul.wide.s32 	%rd11, %r134, 4;
	add.s64 	%rd12, %rd5, %rd11;
	setp.eq.s32 	%p22, %r133, 0;
	@%p22 bra 	$L__BB2_26;
	ld.global.u32 	%r103, [%rd12];
	setp.gt.s32 	%p23, %r103, 0;
	@%p23 bra 	$L__BB2_26;
	add.s64 	%rd51, %rd2, %rd11;
	ld.global.f32 	%f5, [%rd51];
	setp.eq.f32 	%p24, %f5, 0f00000000;
	mul.f32 	%f6, %f5, 0f3F4CCCCD;
	setp.leu.f32 	%p25, %f6, 0f3E4CCCCD;
	or.pred  	%p26, %p24, %p25;
	@%p26 bra 	$L__BB2_26;
	add.s64 	%rd52, %rd1, %rd11;
	atom.relaxed.global.cas.b32 	%r104, [%rd52], 0, 1;
$L__BB2_26:
	add.s32 	%r134, %r134, 1;
	add.s32 	%r133, %r133, 1;
	setp.lt.s32 	%p27, %r134, %r30;
	@%p27 bra 	$L__BB2_22;
$L__BB2_27:
	setp.gt.u32 	%p28, %r6, 9999;
	@%p28 bra 	$L__BB2_52;
	mul.lo.s32 	%r35, %r6, 10000;
	add.s32 	%r36, %r5, -1;
	setp.gt.u32 	%p29, %r36, 9999;
	@%p29 bra 	$L__BB2_36;
	add.s32 	%r105, %r36, %r35;
	mul.wide.u32 	%rd53, %r105, 4;
	add.s64 	%rd54, %rd4, %rd53;
	ld.global.u32 	%r136, [%rd54];
	add.s64 	%rd55, %rd3, %rd53;
	ld.global.u32 	%r38, [%rd55];
	setp.lt.s32 	%p30, %r38, 1;
	@%p30 bra 	$L__BB2_36;
	sub.s32 	%r106, %r136, %r1;
	sub.s32 	%r135, %r106, %r2;
	add.s32 	%r40, %r38, %r136;
$L__BB2_31:
	mul.wide.s32 	%rd13, %r136, 4;
	add.s64 	%rd14, %rd5, %rd13;
	setp.eq.s32 	%p31, %r135, 0;
	@%p31 bra 	$L__BB2_35;
	ld.global.u32 	%r107, [%rd14];
	setp.gt.s32 	%p32, %r107, 0;
	@%p32 bra 	$L__BB2_35;
	add.s64 	%rd56, %rd2, %rd13;
	ld.global.f32 	%f7, [%rd56];
	setp.eq.f32 	%p33, %f7, 0f00000000;
	mul.f32 	%f8, %f7, 0f3F4CCCCD;
	setp.leu.f32 	%p34, %f8, 0f3E4CCCCD;
	or.pred  	%p35, %p33, %p34;
	@%p35 bra 	$L__BB2_35;
	add.s64 	%rd57, %rd1, %rd13;
	atom.relaxed.global.cas.b32 	%r108, [%rd57], 0, 1;
$L__BB2_35:
	add.s32 	%r136, %r136, 1;
	add.s32 	%r135, %r135, 1;
	setp.lt.s32 	%p36, %r136, %r40;
	@%p36 bra 	$L__BB2_31;
$L__BB2_36:
	setp.gt.u32 	%p37, %r5, 9999;
	@%p37 bra 	$L__BB2_44;
	add.s32 	%r109, %r5, %r35;
	mul.wide.u32 	%rd58, %r109, 4;
	add.s64 	%rd59, %rd4, %rd58;
	ld.global.u32 	%r138, [%rd59];
	add.s64 	%rd60, %rd3, %rd58;
	ld.global.u32 	%r46, [%rd60];
	setp.lt.s32 	%p38, %r46, 1;
	@%p38 bra 	$L__BB2_44;
	sub.s32 	%r110, %r138, %r1;
	sub.s32 	%r137, %r110, %r2;
	add.s32 	%r48, %r46, %r138;
$L__BB2_39:
	mul.wide.s32 	%rd15, %r138, 4;
	add.s64 	%rd16, %rd5, %rd15;
	setp.eq.s32 	%p39, %r137, 0;
	@%p39 bra 	$L__BB2_43;
	ld.global.u32 	%r111, [%rd16];
	setp.gt.s32 	%p40, %r111, 0;
	@%p40 bra 	$L__BB2_43;
	add.s64 	%rd61, %rd2, %rd15;
	ld.global.f32 	%f9, [%rd61];
	setp.eq.f32 	%p41, %f9, 0f00000000;
	mul.f32 	%f10, %f9, 0f3F4CCCCD;
	setp.leu.f32 	%p42, %f10, 0f3E4CCCCD;
	or.pred  	%p43, %p41, %p42;
	@%p43 bra 	$L__BB2_43;
	add.s64 	%rd62, %rd1, %rd15;
	atom.relaxed.global.cas.b32 	%r112, [%rd62], 0, 1;
$L__BB2_43:
	add.s32 	%r138, %r138, 1;
	add.s32 	%r137, %r137, 1;
	setp.lt.s32 	%p44, %r138, %r48;
	@%p44 bra 	$L__BB2_39;
$L__BB2_44:
	add.s32 	%r53, %r5, 1;
	setp.gt.u32 	%p45, %r53, 9999;
	@%p45 bra 	$L__BB2_52;
	add.s32 	%r113, %r53, %r35;
	mul.wide.u32 	%rd63, %r113, 4;
	add.s64 	%rd64, %rd4, %rd63;
	ld.global.u32 	%r140, [%rd64];
	add.s64 	%rd65, %rd3, %rd63;
	ld.global.u32 	%r55, [%rd65];
	setp.lt.s32 	%p46, %r55, 1;
	@%p46 bra 	$L__BB2_52;
	sub.s32 	%r114, %r140, %r1;
	sub.s32 	%r139, %r114, %r2;
	add.s32 	%r57, %r55, %r140;
$L__BB2_47:
	mul.wide.s32 	%rd17, %r140, 4;
	add.s64 	%rd18, %rd5, %rd17;
	setp.eq.s32 	%p47, %r139, 0;
	@%p47 bra 	$L__BB2_51;
	ld.global.u32 	%r115, [%rd18];
	setp.gt.s32 	%p48, %r115, 0;
	@%p48 bra 	$L__BB2_51;
	add.s64 	%rd66, %rd2, %rd17;
	ld.global.f32 	%f11, [%rd66];
	setp.eq.f32 	%p49, %f11, 0f00000000;
	mul.f32 	%f12, %f11, 0f3F4CCCCD;
	setp.leu.f32 	%p50, %f12, 0f3E4CCCCD;
	or.pred  	%p51, %p49, %p50;
	@%p51 bra 	$L__BB2_51;
	add.s64 	%rd67, %rd1, %rd17;
	atom.relaxed.global.cas.b32 	%r116, [%rd67], 0, 1;
$L__BB2_51:
	add.s32 	%r140, %r140, 1;
	add.s32 	%r139, %r139, 1;
	setp.lt.s32 	%p52, %r140, %r57;
	@%p52 bra 	$L__BB2_47;
$L__BB2_52:
	add.s32 	%r62, %r6, 1;
	setp.gt.u32 	%p53, %r62, 9999;
	@%p53 bra 	$L__BB2_77;
	mul.lo.s32 	%r63, %r62, 10000;
	add.s32 	%r64, %r5, -1;
	setp.gt.u32 	%p54, %r64, 9999;
	@%p54 bra 	$L__BB2_61;
	add.s32 	%r117, %r64, %r63;
	mul.wide.u32 	%rd68, %r117, 4;
	add.s64 	%rd69, %rd4, %rd68;
	ld.global.u32 	%r142, [%rd69];
	add.s64 	%rd70, %rd3, %rd68;
	ld.global.u32 	%r66, [%rd70];
	setp.lt.s32 	%p55, %r66, 1;
	@%p55 bra 	$L__BB2_61;
	sub.s32 	%r118, %r142, %r1;
	sub.s32 	%r141, %r118, %r2;
	add.s32 	%r68, %r66, %r142;
$L__BB2_56:
	mul.wide.s32 	%rd19, %r142, 4;
	add.s64 	%rd20, %rd5, %rd19;
	setp.eq.s32 	%p56, %r141, 0;
	@%p56 bra 	$L__BB2_60;
	ld.global.u32 	%r119, [%rd20];
	setp.gt.s32 	%p57, %r119, 0;
	@%p57 bra 	$L__BB2_60;
	add.s64 	%rd71, %rd2, %rd19;
	ld.global.f32 	%f13, [%rd71];
	setp.eq.f32 	%p58, %f13, 0f00000000;
	mul.f32 	%f14, %f13, 0f3F4CCCCD;
	setp.leu.f32 	%p59, %f14, 0f3E4CCCCD;
	or.pred  	%p60, %p58, %p59;
	@%p60 bra 	$L__BB2_60;
	add.s64 	%rd72, %rd1, %rd19;
	atom.relaxed.global.cas.b32 	%r120, [%rd72], 0, 1;
$L__BB2_60:
	add.s32 	%r142, %r142, 1;
	add.s32 	%r141, %r141, 1;
	setp.lt.s32 	%p61, %r142, %r68;
	@%p61 bra 	$L__BB2_56;
$L__BB2_61:
	setp.gt.u32 	%p62, %r5, 9999;
	@%p62 bra 	$L__BB2_69;
	add.s32 	%r121, %r5, %r63;
	mul.wide.u32 	%rd73, %r121, 4;
	add.s64 	%rd74, %rd4, %rd73;
	ld.global.u32 	%r144, [%rd74];
	add.s64 	%rd75, %rd3, %rd73;
	ld.global.u32 	%r74, [%rd75];
	setp.lt.s32 	%p63, %r74, 1;
	@%p63 bra 	$L__BB2_69;
	sub.s32 	%r122, %r144, %r1;
	sub.s32 	%r143, %r122, %r2;
	add.s32 	%r76, %r74, %r144;
$L__BB2_64:
	mul.wide.s32 	%rd21, %r144, 4;
	add.s64 	%rd22, %rd5, %rd21;
	setp.eq.s32 	%p64, %r143, 0;
	@%p64 bra 	$L__BB2_68;
	ld.global.u32 	%r123, [%rd22];
	setp.gt.s32 	%p65, %r123, 0;
	@%p65 bra 	$L__BB2_68;
	add.s64 	%rd76, %rd2, %rd21;
	ld.global.f32 	%f15, [%rd76];
	setp.eq.f32 	%p66, %f15, 0f00000000;
	mul.f32 	%f16, %f15, 0f3F4CCCCD;
	setp.leu.f32 	%p67, %f16, 0f3E4CCCCD;
	or.pred  	%p68, %p66, %p67;
	@%p68 bra 	$L__BB2_68;
	add.s64 	%rd77, %rd1, %rd21;
	atom.relaxed.global.cas.b32 	%r124, [%rd77], 0, 1;
$L__BB2_68:
	add.s32 	%r144, %r144, 1;
	add.s32 	%r143, %r143, 1;
	setp.lt.s32 	%p69, %r144, %r76;
	@%p69 bra 	$L__BB2_64;
$L__BB2_69:
	add.s32 	%r81, %r5, 1;
	setp.gt.u32 	%p70, %r81, 9999;
	@%p70 bra 	$L__BB2_77;
	add.s32 	%r125, %r81, %r63;
	mul.wide.u32 	%rd78, %r125, 4;
	add.s64 	%rd79, %rd4, %rd78;
	ld.global.u32 	%r146, [%rd79];
	add.s64 	%rd80, %rd3, %rd78;
	ld.global.u32 	%r83, [%rd80];
	setp.lt.s32 	%p71, %r83, 1;
	@%p71 bra 	$L__BB2_77;
	sub.s32 	%r126, %r146, %r1;
	sub.s32 	%r145, %r126, %r2;
	add.s32 	%r85, %r83, %r146;
$L__BB2_72:
	mul.wide.s32 	%rd23, %r146, 4;
	add.s64 	%rd24, %rd5, %rd23;
	setp.eq.s32 	%p72, %r145, 0;
	@%p72 bra 	$L__BB2_76;
	ld.global.u32 	%r127, [%rd24];
	setp.gt.s32 	%p73, %r127, 0;
	@%p73 bra 	$L__BB2_76;
	add.s64 	%rd81, %rd2, %rd23;
	ld.global.f32 	%f17, [%rd81];
	setp.eq.f32 	%p74, %f17, 0f00000000;
	mul.f32 	%f18, %f17, 0f3F4CCCCD;
	setp.leu.f32 	%p75, %f18, 0f3E4CCCCD;
	or.pred  	%p76, %p74, %p75;
	@%p76 bra 	$L__BB2_76;
	add.s64 	%rd82, %rd1, %rd23;
	atom.relaxed.global.cas.b32 	%r128, [%rd82], 0, 1;
$L__BB2_76:
	add.s32 	%r146, %r146, 1;
	add.s32 	%r145, %r145, 1;
	setp.lt.s32 	%p77, %r146, %r85;
	@%p77 bra 	$L__BB2_72;
$L__BB2_77:
	ret;

}
	// .globl	_Z13status_kernelPiS_S_PfS_S_S_P24curandStatePhilox4_32_10
.visible .entry _Z13status_kernelPiS_S_PfS_S_S_P24curandStatePhilox4_32_10(
	.param .u64 .ptr .align 1 _Z13status_kernelPiS_S_PfS_S_S_P24curandStatePhilox4_32_10_param_0,
	.param .u64 .ptr .align 1 _Z13status_kernelPiS_S_PfS_S_S_P24curandStatePhilox4_32_10_param_1,
	.param .u64 .ptr .align 1 _Z13status_kernelPiS_S_PfS_S_S_P24curandStatePhilox4_32_10_param_2,
	.param .u64 .ptr .align 1 _Z13status_kernelPiS_S_PfS_S_S_P24curandStatePhilox4_32_10_param_3,
	.param .u64 .ptr .align 1 _Z13status_kernelPiS_S_PfS_S_S_P24curandStatePhilox4_32_10_param_4,
	.param .u64 .ptr .align 1 _Z13status_kernelPiS_S_PfS_S_S_P24curandStatePhilox4_32_10_param_5,
	.param .u64 .ptr .align 1 _Z13status_kernelPiS_S_PfS_S_S_P24curandStatePhilox4_32_10_param_6,
	.param .u64 .ptr .align 1 _Z13status_kernelPiS_S_PfS_S_S_P24curandStatePhilox4_32_10_param_7
)
{
	.reg .pred 	%p<21>;
	.reg .b32 	%r<269>;
	.reg .b32 	%f<3>;
	.reg .b64 	%rd<32>;

	ld.param.u64 	%rd5, [_Z13status_kernelPiS_S_PfS_S_S_P24curandStatePhilox4_32_10_param_0];
	ld.param.u64 	%rd6, [_Z13status_kernelPiS_S_PfS_S_S_P24curandStatePhilox4_32_10_param_1];
	ld.param.u64 	%rd7, [_Z13status_kernelPiS_S_PfS_S_S_P24curandStatePhilox4_32_10_param_2];
	ld.param.u64 	%rd8, [_Z13status_kernelPiS_S_PfS_S_S_P24curandStatePhilox4_32_10_param_3];
	ld.param.u64 	%rd9, [_Z13status_kernelPiS_S_PfS_S_S_P24curandStatePhilox4_32_10_param_4];
	ld.param.u64 	%rd10, [_Z13status_kernelPiS_S_PfS_S_S_P24curandStatePhilox4_32_10_param_5];
	ld.param.u64 	%rd11, [_Z13status_kernelPiS_S_PfS_S_S_P24curandStatePhilox4_32_10_param_6];
	ld.param.u64 	%rd12, [_Z13status_kernelPiS_S_PfS_S_S_P24curandStatePhilox4_32_10_param_7];
	mov.u32 	%r24, %ctaid.x;
	mov.u32 	%r25, %ntid.x;
	mov.u32 	%r26, %tid.x;
	mad.lo.s32 	%r1, %r24, %r25, %r26;
	setp.gt.s32 	%p1, %r1, 299999999;
	@%p1 bra 	$L__BB3_39;
	cvta.to.global.u64 	%rd13, %rd7;
	mul.wide.s32 	%rd14, %r1, 4;
	add.s64 	%rd1, %rd13, %rd14;
	ld.global.u32 	%r27, [%rd1];
	setp.ne.s32 	%p2, %r27, 1;
	@%p2 bra 	$L__BB3_37;
	cvta.to.global.u64 	%rd15, %rd12;
	mul.wide.s32 	%rd16, %r1, 64;
	add.s64 	%rd2, %rd15, %rd16;
	ld.global.u32 	%r28, [%rd2+40];
	add.s32 	%r266, %r28, 1;
	st.global.u32 	[%rd2+40], %r266;
	setp.eq.s32 	%p3, %r28, 1;
	@%p3 bra 	$L__BB3_6;
	setp.eq.s32 	%p4, %r28, 2;
	@%p4 bra 	$L__BB3_7;
	setp.eq.s32 	%p5, %r28, 3;
	@%p5 bra 	$L__BB3_8;
	ld.global.u32 	%r264, [%rd2+16];
	bra.uni 	$L__BB3_9;
$L__BB3_6:
	ld.global.u32 	%r264, [%rd2+20];
	bra.uni 	$L__BB3_9;
$L__BB3_7:
	ld.global.u32 	%r264, [%rd2+24];
	bra.uni 	$L__BB3_9;
$L__BB3_8:
	ld.global.u32 	%r264, [%rd2+28];
$L__BB3_9:
	setp.ne.s32 	%p6, %r266, 4;
	@%p6 bra 	$L__BB3_16;
	ld.global.u32 	%r29, [%rd2];
	add.s32 	%r8, %r29, 1;
	setp.eq.s32 	%p7, %r8, 0;
	st.global.u32 	[%rd2], %r8;
	@%p7 bra 	$L__BB3_12;
	ld.global.u32 	%r265, [%rd2+4];
	bra.uni 	$L__BB3_15;
$L__BB3_12:
	ld.global.u32 	%r30, [%rd2+4];
	add.s32 	%r265, %r30, 1;
	setp.ne.s32 	%p8, %r265, 0;
	st.global.u32 	[%rd2+4], %r265;
	@%p8 bra 	$L__BB3_15;
	ld.global.u32 	%r32, [%rd2+8];
	add.s32 	%r33, %r32, 1;
	setp.ne.s32 	%p9, %r33, 0;
	st.global.u32 	[%rd2+8], %r33;
	mov.b32 	%r265, 0;
	@%p9 bra 	$L__BB3_15;
	ld.global.u32 	%r35, [%rd2+12];
	add.s32 	%r36, %r35, 1;
	st.global.u32 	[%rd2+12], %r36;
$L__BB3_15:
	ld.global.v2.u32 	{%r38, %r39}, [%rd2+8];
	ld.global.v2.u32 	{%r40, %r41}, [%rd2+32];
	mov.b32 	%r42, -766435501;
	mul.hi.u32 	%r43, %r42, %r8;
	mul.lo.s32 	%r44, %r8, -766435501;
	mov.b32 	%r45, -845247145;
	mul.hi.u32 	%r46, %r45, %r38;
	mul.lo.s32 	%r47, %r38, -845247145;
	xor.b32  	%r48, %r46, %r265;
	xor.b32  	%r49, %r48, %r40;
	xor.b32  	%r50, %r39, %r43;
	xor.b32  	%r51, %r50, %r41;
	add.s32 	%r52, %r40, -1640531527;
	add.s32 	%r53, %r41, -1150833019;
	mul.hi.u32 	%r54, %r42, %r49;
	mul.lo.s32 	%r55, %r49, -766435501;
	mul.hi.u32 	%r56, %r45, %r51;
	mul.lo.s32 	%r57, %r51, -845247145;
	xor.b32  	%r58, %r47, %r56;
	xor.b32  	%r59, %r58, %r52;
	xor.b32  	%r60, %r54, %r44;
	xor.b32  	%r61, %r60, %r53;
	add.s32 	%r62, %r40, 1013904242;
	add.s32 	%r63, %r41, 1993301258;
	mul.hi.u32 	%r64, %r42, %r59;
	mul.lo.s32 	%r65, %r59, -766435501;
	mul.hi.u32 	%r66, %r45, %r61;
	mul.lo.s32 	%r67, %r61, -845247145;
	xor.b32  	%r68, %r57, %r62;
	xor.b32  	%r69, %r68, %r66;
	xor.b32  	%r70, %r63, %r55;
	xor.b32  	%r71, %r70, %r64;
	add.s32 	%r72, %r40, -626627285;
	add.s32 	%r73, %r41, 842468239;
	mul.hi.u32 	%r74, %r42, %r69;
	mul.lo.s32 	%r75, %r69, -766435501;
	mul.hi.u32 	%r76, %r45, %r71;
	mul.lo.s32 	%r77, %r71, -845247145;
	xor.b32  	%r78, %r67, %r72;
	xor.b32  	%r79, %r78, %r76;
	xor.b32  	%r80, %r65, %r73;
	xor.b32  	%r81, %r80, %r74;
	add.s32 	%r82, %r40, 2027808484;
	add.s32 	%r83, %r41, -308364780;
	mul.hi.u32 	%r84, %r42, %r79;
	mul.lo.s32 	%r85, %r79, -766435501;
	mul.hi.u32 	%r86, %r45, %r81;
	mul.lo.s32 	%r87, %r81, -845247145;
	xor.b32  	%r88, %r77, %r82;
	xor.b32  	%r89, %r88, %r86;
	xor.b32  	%r90, %r75, %r83;
	xor.b32  	%r91, %r90, %r84;
	add.s32 	%r92, %r40, 387276957;
	add.s32 	%r93, %r41, -1459197799;
	mul.hi.u32 	%r94, %r42, %r89;
	mul.lo.s32 	%r95, %r89, -766435501;
	mul.hi.u32 	%r96, %r45, %r91;
	mul.lo.s32 	%r97, %r91, -845247145;
	xor.b32  	%r98, %r87, %r92;
	xor.b32  	%r99, %r98, %r96;
	xor.b32  	%r100, %r85, %r93;
	xor.b32  	%r101, %r100, %r94;
	add.s32 	%r102, %r40, -1253254570;
	add.s32 	%r103, %r41, 1684936478;
	mul.hi.u32 	%r104, %r42, %r99;
	mul.lo.s32 	%r105, %r99, -766435501;
	mul.hi.u32 	%r106, %r45, %r101;
	mul.lo.s32 	%r107, %r101, -845247145;
	xor.b32  	%r108, %r97, %r102;
	xor.b32  	%r109, %r108, %r106;
	xor.b32  	%r110, %r95, %r103;
	xor.b32  	%r111, %r110, %r104;
	add.s32 	%r112, %r40, 1401181199;
	add.s32 	%r113, %r41, 534103459;
	mul.hi.u32 	%r114, %r42, %r109;
	mul.lo.s32 	%r115, %r109, -766435501;
	mul.hi.u32 	%r116, %r45, %r111;
	mul.lo.s32 	%r117, %r111, -845247145;
	xor.b32  	%r118, %r107, %r112;
	xor.b32  	%r119, %r118, %r116;
	xor.b32  	%r120, %r105, %r113;
	xor.b32  	%r121, %r120, %r114;
	add.s32 	%r122, %r40, -239350328;
	add.s32 	%r123, %r41, -616729560;
	mul.hi.u32 	%r124, %r42, %r119;
	mul.lo.s32 	%r125, %r119, -766435501;
	mul.hi.u32 	%r126, %r45, %r121;
	mul.lo.s32 	%r127, %r121, -845247145;
	xor.b32  	%r128, %r117, %r122;
	xor.b32  	%r129, %r128, %r126;
	xor.b32  	%r130, %r115, %r123;
	xor.b32  	%r131, %r130, %r124;
	add.s32 	%r132, %r40, -1879881855;
	add.s32 	%r133, %r41, -1767562579;
	mul.hi.u32 	%r134, %r42, %r129;
	mul.lo.s32 	%r135, %r129, -766435501;
	mul.hi.u32 	%r136, %r45, %r131;
	mul.lo.s32 	%r137, %r131, -845247145;
	xor.b32  	%r138, %r127, %r132;
	xor.b32  	%r139, %r138, %r136;
	xor.b32  	%r140, %r125, %r133;
	xor.b32  	%r141, %r140, %r134;
	st.global.v4.u32 	[%rd2+16], {%r139, %r137, %r141, %r135};
	mov.b32 	%r266, 0;
	st.global.u32 	[%rd2+40], %r266;
$L__BB3_16:
	cvt.rn.f32.u32 	%f1, %r264;
	fma.rn.f32 	%f2, %f1, 0f2F800000, 0f2F000000;
	setp.geu.f32 	%p10, %f2, 0f3F19999A;
	@%p10 bra 	$L__BB3_34;
	add.s32 	%r13, %r266, 1;
	st.global.u32 	[%rd2+40], %r13;
	setp.eq.s32 	%p12, %r266, 1;
	@%p12 bra 	$L__BB3_21;
	setp.eq.s32 	%p13, %r266, 2;
	@%p13 bra 	$L__BB3_22;
	setp.eq.s32 	%p14, %r266, 3;
	@%p14 bra 	$L__BB3_23;
	ld.global.u32 	%r267, [%rd2+16];
	bra.uni 	$L__BB3_24;
$L__BB3_21:
	ld.global.u32 	%r267, [%rd2+20];
	bra.uni 	$L__BB3_24;
$L__BB3_22:
	ld.global.u32 	%r267, [%rd2+24];
	bra.uni 	$L__BB3_24;
$L__BB3_23:
	ld.global.u32 	%r267, [%rd2+28];
$L__BB3_24:
	setp.ne.s32 	%p15, %r13, 4;
	@%p15 bra 	$L__BB3_31;
	ld.global.u32 	%r145, [%rd2];
	add.s32 	%r19, %r145, 1;
	setp.eq.s32 	%p16, %r19, 0;
	st.global.u32 	[%rd2], %r19;
	@%p16 bra 	$L__BB3_27;
	ld.global.u32 	%r268, [%rd2+4];
	bra.uni 	$L__BB3_30;
$L__BB3_27:
	ld.global.u32 	%r146, [%rd2+4];
	add.s32 	%r268, %r146, 1;
	setp.ne.s32 	%p17, %r268, 0;
	st.global.u32 	[%rd2+4], %r268;
	@%p17 bra 	$L__BB3_30;
	ld.global.u32 	%r148, [%rd2+8];
	add.s32 	%r149, %r148, 1;
	setp.ne.s32 	%p18, %r149, 0;
	st.global.u32 	[%rd2+8], %r149;
	mov.b32 	%r268, 0;
	@%p18 bra 	$L__BB3_30;
	ld.global.u32 	%r151, [%rd2+12];
	add.s32 	%r152, %r151, 1;
	st.global.u32 	[%rd2+12], %r152;
$L__BB3_30:
	ld.global.v2.u32 	{%r153, %r154}, [%rd2+8];
	ld.global.v2.u32 	{%r155, %r156}, [%rd2+32];
	mov.b32 	%r157, -766435501;
	mul.hi.u32 	%r158, %r157, %r19;
	mul.lo.s32 	%r159, %r19, -766435501;
	mov.b32 	%r160, -845247145;
	mul.hi.u32 	%r161, %r160, %r153;
	mul.lo.s32 	%r162, %r153, -845247145;
	xor.b32  	%r163, %r161, %r268;
	xor.b32  	%r164, %r163, %r155;
	xor.b32  	%r165, %r154, %r158;
	xor.b32  	%r166, %r165, %r156;
	add.s32 	%r167, %r155, -1640531527;
	add.s32 	%r168, %r156, -1150833019;
	mul.hi.u32 	%r169, %r157, %r164;
	mul.lo.s32 	%r170, %r164, -766435501;
	mul.hi.u32 	%r171, %r160, %r166;
	mul.lo.s32 	%r172, %r166, -845247145;
	xor.b32  	%r173, %r162, %r171;
	xor.b32  	%r174, %r173, %r167;
	xor.b32  	%r175, %r169, %r159;
	xor.b32  	%r176, %r175, %r168;
	add.s32 	%r177, %r155, 1013904242;
	add.s32 	%r178, %r156, 1993301258;
	mul.hi.u32 	%r179, %r157, %r174;
	mul.lo.s32 	%r180, %r174, -766435501;
	mul.hi.u32 	%r181, %r160, %r176;
	mul.lo.s32 	%r182, %r176, -845247145;
	xor.b32  	%r183, %r172, %r177;
	xor.b32  	%r184, %r183, %r181;
	xor.b32  	%r185, %r178, %r170;
	xor.b32  	%r186, %r185, %r179;
	add.s32 	%r187, %r155, -626627285;
	add.s32 	%r188, %r156, 842468239;
	mul.hi.u32 	%r189, %r157, %r184;
	mul.lo.s32 	%r190, %r184, -766435501;
	mul.hi.u32 	%r191, %r160, %r186;
	mul.lo.s32 	%r192, %r186, -845247145;
	xor.b32  	%r193, %r182, %r187;
	xor.b32  	%r194, %r193, %r191;
	xor.b32  	%r195, %r180, %r188;
	xor.b32  	%r196, %r195, %r189;
	add.s32 	%r197, %r155, 2027808484;
	add.s32 	%r198, %r156, -308364780;
	mul.hi.u32 	%r199, %r157, %r194;
	mul.lo.s32 	%r200, %r194, -766435501;
	mul.hi.u32 	%r201, %r160, %r196;
	mul.lo.s32 	%r202, %r196, -845247145;
	xor.b32  	%r203, %r192, %r197;
	xor.b32  	%r204, %r203, %r201;
	xor.b32  	%r205, %r190, %r198;
	xor.b32  	%r206, %r205, %r199;
	add.s32 	%r207, %r155, 387276957;
	add.s32 	%r208, %r156, -1459197799;
	mul.hi.u32 	%r209, %r157, %r204;
	mul.lo.s32 	%r210, %r204, -766435501;
	mul.hi.u32 	%r211, %r160, %r206;
	mul.lo.s32 	%r212, %r206, -845247145;
	xor.b32  	%r213, %r202, %r207;
	xor.b32  	%r214, %r213, %r211;
	xor.b32  	%r215, %r200, %r208;
	xor.b32  	%r216, %r215, %r209;
	add.s32 	%r217, %r155, -1253254570;
	add.s32 	%r218, %r156, 1684936478;
	mul.hi.u32 	%r219, %r157, %r214;
	mul.lo.s32 	%r220, %r214, -766435501;
	mul.hi.u32 	%r221, %r160, %r216;
	mul.lo.s32 	%r222, %r216, -845247145;
	xor.b32  	%r223, %r212, %r217;
	xor.b32  	%r224, %r223, %r221;
	xor.b32  	%r225, %r210, %r218;
	xor.b32  	%r226, %r225, %r219;
	add.s32 	%r227, %r155, 1401181199;
	add.s32 	%r228, %r156, 534103459;
	mul.hi.u32 	%r229, %r157, %r224;
	mul.lo.s32 	%r230, %r224, -766435501;
	mul.hi.u32 	%r231, %r160, %r226;
	mul.lo.s32 	%r232, %r226, -845247145;
	xor.b32  	%r233, %r222, %r227;
	xor.b32  	%r234, %r233, %r231;
	xor.b32  	%r235, %r220, %r228;
	xor.b32  	%r236, %r235, %r229;
	add.s32 	%r237, %r155, -239350328;
	add.s32 	%r238, %r156, -616729560;
	mul.hi.u32 	%r239, %r157, %r234;
	mul.lo.s32 	%r240, %r234, -766435501;
	mul.hi.u32 	%r241, %r160, %r236;
	mul.lo.s32 	%r242, %r236, -845247145;
	xor.b32  	%r243, %r232, %r237;
	xor.b32  	%r244, %r243, %r241;
	xor.b32  	%r245, %r230, %r238;
	xor.b32  	%r246, %r245, %r239;
	add.s32 	%r247, %r155, -1879881855;
	add.s32 	%r248, %r156, -1767562579;
	mul.hi.u32 	%r249, %r157, %r244;
	mul.lo.s32 	%r250, %r244, -766435501;
	mul.hi.u32 	%r251, %r160, %r246;
	mul.lo.s32 	%r252, %r246, -845247145;
	xor.b32  	%r253, %r242, %r247;
	xor.b32  	%r254, %r253, %r251;
	xor.b32  	%r255, %r240, %r248;
	xor.b32  	%r256, %r255, %r249;
	st.global.v4.u32 	[%rd2+16], {%r254, %r252, %r256, %r250};
	mov.b32 	%r257, 0;
	st.global.u32 	[%rd2+40], %r257;
$L__BB3_31:
	and.b32  	%r258, %r267, 1;
	setp.eq.b32 	%p19, %r258, 1;
	@%p19 bra 	$L__BB3_33;
	cvta.to.global.u64 	%rd27, %rd8;
	mul.wide.s32 	%rd28, %r1, 4;
	add.s64 	%rd29, %rd27, %rd28;
	mov.b32 	%r259, 0;
	st.global.u32 	[%rd29], %r259;
$L__BB3_33:
	mov.b32 	%r260, 0;
	st.global.u32 	[%rd1], %r260;
	bra.uni 	$L__BB3_37;
$L__BB3_34:
	cvta.to.global.u64 	%rd17, %rd10;
	mul.wide.s32 	%rd18, %r1, 4;
	add.s64 	%rd3, %rd17, %rd18;
	ld.global.u32 	%r23, [%rd3];
	setp.lt.s32 	%p11, %r23, 0;
	@%p11 bra 	$L__BB3_36;
	cvta.to.global.u64 	%rd19, %rd11;
	mul.wide.u32 	%rd20, %r23, 4;
	add.s64 	%rd21, %rd19, %rd20;
	atom.global.add.u32 	%r142, [%rd21], -1;
$L__BB3_36:
	mov.b32 	%r143, -1;
	st.global.u32 	[%rd3], %r143;
	cvta.to.global.u64 	%rd22, %rd5;
	add.s64 	%rd24, %rd22, %rd18;
	st.global.u32 	[%rd24], %r143;
	cvta.to.global.u64 	%rd25, %rd6;
	add.s64 	%rd26, %rd25, %rd18;
	st.global.u32 	[%rd26], %r143;
	mov.b32 	%r144, 0;
	st.global.u32 	[%rd1], %r144;
$L__BB3_37:
	cvta.to.global.u64 	%rd30, %rd9;
	mul.wide.s32 	%rd31, %r1, 4;
	add.s64 	%rd4, %rd30, %rd31;
	ld.global.u32 	%r261, [%rd4];
	setp.eq.s32 	%p20, %r261, 0;
	@%p20 bra 	$L__BB3_39;
	mov.b32 	%r262, 2;
	st.global.u32 	[%rd1], %r262;
	mov.b32 	%r263, 0;
	st.global.u32 	[%rd4], %r263;
$L__BB3_39:
	ret;

}
	// .globl	_Z11move_kernelPiS_S_S_P24curandStatePhilox4_32_10
.visible .entry _Z11move_kernelPiS_S_S_P24curandStatePhilox4_32_10(
	.param .u64 .ptr .align 1 _Z11move_kernelPiS_S_S_P24curandStatePhilox4_32_10_param_0,
	.param .u64 .ptr .align 1 _Z11move_kernelPiS_S_S_P24curandStatePhilox4_32_10_param_1,
	.param .u64 .ptr .align 1 _Z11move_kernelPiS_S_S_P24curandStatePhilox4_32_10_param_2,
	.param .u64 .ptr .align 1 _Z11move_kernelPiS_S_S_P24curandStatePhilox4_32_10_param_3,
	.param .u64 .ptr .align 1 _Z11move_kernelPiS_S_S_P24curandStatePhilox4_32_10_param_4
)
{
	.reg .pred 	%p<20>;
	.reg .b32 	%r<280>;
	.reg .b64 	%rd<22>;

	ld.param.u64 	%rd7, [_Z11move_kernelPiS_S_S_P24curandStatePhilox4_32_10_param_0];
	ld.param.u64 	%rd8, [_Z11move_kernelPiS_S_S_P24curandStatePhilox4_32_10_param_1];
	ld.param.u64 	%rd9, [_Z11move_kernelPiS_S_S_P24curandStatePhilox4_32_10_param_2];
	ld.param.u64 	%rd11, [_Z11move_kernelPiS_S_S_P24curandStatePhilox4_32_10_param_3];
	ld.param.u64 	%rd10, [_Z11move_kernelPiS_S_S_P24curandStatePhilox4_32_10_param_4];
	cvta.to.global.u64 	%rd1, %rd11;
	mov.u32 	%r29, %ctaid.x;
	mov.u32 	%r30, %ntid.x;
	mov.u32 	%r31, %tid.x;
	mad.lo.s32 	%r1, %r29, %r30, %r31;
	setp.gt.s32 	%p1, %r1, 299999999;
	@%p1 bra 	$L__BB4_35;
	cvta.to.global.u64 	%rd12, %rd9;
	mul.wide.s32 	%rd13, %r1, 4;
	add.s64 	%rd2, %rd12, %rd13;
	ld.global.u32 	%r32, [%rd2];
	setp.lt.s32 	%p2, %r32, 0;
	@%p2 bra 	$L__BB4_35;
	cvta.to.global.u64 	%rd14, %rd10;
	mul.wide.s32 	%rd15, %r1, 64;
	add.s64 	%rd3, %rd14, %rd15;
	ld.global.u32 	%r33, [%rd3+40];
	add.s32 	%r277, %r33, 1;
	setp.eq.s32 	%p3, %r33, 1;
	@%p3 bra 	$L__BB4_6;
	setp.eq.s32 	%p4, %r33, 2;
	@%p4 bra 	$L__BB4_7;
	setp.eq.s32 	%p5, %r33, 3;
	@%p5 bra 	$L__BB4_8;
	ld.global.u32 	%r275, [%rd3+16];
	bra.uni 	$L__BB4_9;
$L__BB4_6:
	ld.global.u32 	%r275, [%rd3+20];
	bra.uni 	$L__BB4_9;
$L__BB4_7:
	ld.global.u32 	%r275, [%rd3+24];
	bra.uni 	$L__BB4_9;
$L__BB4_8:
	ld.global.u32 	%r275, [%rd3+28];
$L__BB4_9:
	setp.ne.s32 	%p6, %r277, 4;
	@%p6 bra 	$L__BB4_16;
	ld.global.u32 	%r34, [%rd3];
	add.s32 	%r8, %r34, 1;
	setp.eq.s32 	%p7, %r8, 0;
	st.global.u32 	[%rd3], %r8;
	@%p7 bra 	$L__BB4_12;
	ld.global.u32 	%r276, [%rd3+4];
	bra.uni 	$L__BB4_15;
$L__BB4_12:
	ld.global.u32 	%r35, [%rd3+4];
	add.s32 	%r276, %r35, 1;
	setp.ne.s32 	%p8, %r276, 0;
	st.global.u32 	[%rd3+4], %r276;
	@%p8 bra 	$L__BB4_15;
	ld.global.u32 	%r37, [%rd3+8];
	add.s32 	%r38, %r37, 1;
	setp.ne.s32 	%p9, %r38, 0;
	st.global.u32 	[%rd3+8], %r38;
	mov.b32 	%r276, 0;
	@%p9 bra 	$L__BB4_15;
	ld.global.u32 	%r40, [%rd3+12];
	add.s32 	%r41, %r40, 1;
	st.global.u32 	[%rd3+12], %r41;
$L__BB4_15:
	ld.global.v2.u32 	{%r43, %r44}, [%rd3+8];
	ld.global.v2.u32 	{%r45, %r46}, [%rd3+32];
	mov.b32 	%r47, -766435501;
	mul.hi.u32 	%r48, %r47, %r8;
	mul.lo.s32 	%r49, %r8, -766435501;
	mov.b32 	%r50, -845247145;
	mul.hi.u32 	%r51, %r50, %r43;
	mul.lo.s32 	%r52, %r43, -845247145;
	xor.b32  	%r53, %r51, %r276;
	xor.b32  	%r54, %r53, %r45;
	xor.b32  	%r55, %r44, %r48;
	xor.b32  	%r56, %r55, %r46;
	add.s32 	%r57, %r45, -1640531527;
	add.s32 	%r58, %r46, -1150833019;
	mul.hi.u32 	%r59, %r47, %r54;
	mul.lo.s32 	%r60, %r54, -766435501;
	mul.hi.u32 	%r61, %r50, %r56;
	mul.lo.s32 	%r62, %r56, -845247145;
	xor.b32  	%r63, %r52, %r61;
	xor.b32  	%r64, %r63, %r57;
	xor.b32  	%r65, %r59, %r49;
	xor.b32  	%r66, %r65, %r58;
	add.s32 	%r67, %r45, 1013904242;
	add.s32 	%r68, %r46, 1993301258;
	mul.hi.u32 	%r69, %r47, %r64;
	mul.lo.s32 	%r70, %r64, -766435501;
	mul.hi.u32 	%r71, %r50, %r66;
	mul.lo.s32 	%r72, %r66, -845247145;
	xor.b32  	%r73, %r62, %r67;
	xor.b32  	%r74, %r73, %r71;
	xor.b32  	%r75, %r68, %r60;
	xor.b32  	%r76, %r75, %r69;
	add.s32 	%r77, %r45, -626627285;
	add.s32 	%r78, %r46, 842468239;
	mul.hi.u32 	%r79, %r47, %r74;
	mul.lo.s32 	%r80, %r74, -766435501;
	mul.hi.u32 	%r81, %r50, %r76;
	mul.lo.s32 	%r82, %r76, -845247145;
	xor.b32  	%r83, %r72, %r77;
	xor.b32  	%r84, %r83, %r81;
	xor.b32  	%r85, %r70, %r78;
	xor.b32  	%r86, %r85, %r79;
	add.s32 	%r87, %r45, 2027808484;
	add.s32 	%r88, %r46, -308364780;
	mul.hi.u32 	%r89, %r47, %r84;
	mul.lo.s32 	%r90, %r84, -766435501;
	mul.hi.u32 	%r91, %r50, %r86;
	mul.lo.s32 	%r92, %r86, -845247145;
	xor.b32  	%r93, %r82, %r87;
	xor.b32  	%r94, %r93, %r91;
	xor.b32  	%r95, %r80, %r88;
	xor.b32  	%r96, %r95, %r89;
	add.s32 	%r97, %r45, 387276957;
	add.s32 	%r98, %r46, -1459197799;
	mul.hi.u32 	%r99, %r47, %r94;
	mul.lo.s32 	%r100, %r94, -766435501;
	mul.hi.u32 	%r101, %r50, %r96;
	mul.lo.s32 	%r102, %r96, -845247145;
	xor.b32  	%r103, %r92, %r97;
	xor.b32  	%r104, %r103, %r101;
	xor.b32  	%r105, %r90, %r98;
	xor.b32  	%r106, %r105, %r99;
	add.s32 	%r107, %r45, -1253254570;
	add.s32 	%r108, %r46, 1684936478;
	mul.hi.u32 	%r109, %r47, %r104;
	mul.lo.s32 	%r110, %r104, -766435501;
	mul.hi.u32 	%r111, %r50, %r106;
	mul.lo.s32 	%r112, %r106, -845247145;
	xor.b32  	%r113, %r102, %r107;
	xor.b32  	%r114, %r113, %r111;
	xor.b32  	%r115, %r100, %r108;
	xor.b32  	%r116, %r115, %r109;
	add.s32 	%r117, %r45, 1401181199;
	add.s32 	%r118, %r46, 534103459;
	mul.hi.u32 	%r119, %r47, %r114;
	mul.lo.s32 	%r120, %r114, -766435501;
	mul.hi.u32 	%r121, %r50, %r116;
	mul.lo.s32 	%r122, %r116, -845247145;
	xor.b32  	%r123, %r112, %r117;
	xor.b32  	%r124, %r123, %r121;
	xor.b32  	%r125, %r110, %r118;
	xor.b32  	%r126, %r125, %r119;
	add.s32 	%r127, %r45, -239350328;
	add.s32 	%r128, %r46, -616729560;
	mul.hi.u32 	%r129, %r47, %r124;
	mul.lo.s32 	%r130, %r124, -766435501;
	mul.hi.u32 	%r131, %r50, %r126;
	mul.lo.s32 	%r132, %r126, -845247145;
	xor.b32  	%r133, %r122, %r127;
	xor.b32  	%r134, %r133, %r131;
	xor.b32  	%r135, %r120, %r128;
	xor.b32  	%r136, %r135, %r129;
	add.s32 	%r137, %r45, -1879881855;
	add.s32 	%r138, %r46, -1767562579;
	mul.hi.u32 	%r139, %r47, %r134;
	mul.lo.s32 	%r140, %r134, -766435501;
	mul.hi.u32 	%r141, %r50, %r136;
	mul.lo.s32 	%r142, %r136, -845247145;
	xor.b32  	%r143, %r132, %r137;
	xor.b32  	%r144, %r143, %r141;
	xor.b32  	%r145, %r130, %r138;
	xor.b32  	%r146, %r145, %r139;
	st.global.v4.u32 	[%rd3+16], {%r144, %r142, %r146, %r140};
	mov.b32 	%r277, 0;
$L__BB4_16:
	add.s32 	%r13, %r277, 1;
	st.global.u32 	[%rd3+40], %r13;
	setp.eq.s32 	%p10, %r277, 1;
	@%p10 bra 	$L__BB4_20;
	setp.eq.s32 	%p11, %r277, 2;
	@%p11 bra 	$L__BB4_21;
	setp.eq.s32 	%p12, %r277, 3;
	@%p12 bra 	$L__BB4_22;
	ld.global.u32 	%r278, [%rd3+16];
	bra.uni 	$L__BB4_23;
$L__BB4_20:
	ld.global.u32 	%r278, [%rd3+20];
	bra.uni 	$L__BB4_23;
$L__BB4_21:
	ld.global.u32 	%r278, [%rd3+24];
	bra.uni 	$L__BB4_23;
$L__BB4_22:
	ld.global.u32 	%r278, [%rd3+28];
$L__BB4_23:
	setp.ne.s32 	%p13, %r13, 4;
	@%p13 bra 	$L__BB4_30;
	ld.global.u32 	%r147, [%rd3];
	add.s32 	%r19, %r147, 1;
	setp.eq.s32 	%p14, %r19, 0;
	st.global.u32 	[%rd3], %r19;
	@%p14 bra 	$L__BB4_26;
	ld.global.u32 	%r279, [%rd3+4];
	bra.uni 	$L__BB4_29;
$L__BB4_26:
	ld.global.u32 	%r148, [%rd3+4];
	add.s32 	%r279, %r148, 1;
	setp.ne.s32 	%p15, %r279, 0;
	st.global.u32 	[%rd3+4], %r279;
	@%p15 bra 	$L__BB4_29;
	ld.global.u32 	%r150, [%rd3+8];
	add.s32 	%r151, %r150, 1;
	setp.ne.s32 	%p16, %r151, 0;
	st.global.u32 	[%rd3+8], %r151;
	mov.b32 	%r279, 0;
	@%p16 bra 	$L__BB4_29;
	ld.global.u32 	%r153, [%rd3+12];
	add.s32 	%r154, %r153, 1;
	st.global.u32 	[%rd3+12], %r154;
$L__BB4_29:
	ld.global.v2.u32 	{%r155, %r156}, [%rd3+8];
	ld.global.v2.u32 	{%r157, %r158}, [%rd3+32];
	mov.b32 	%r159, -766435501;
	mul.hi.u32 	%r160, %r159, %r19;
	mul.lo.s32 	%r161, %r19, -766435501;
	mov.b32 	%r162, -845247145;
	mul.hi.u32 	%r163, %r162, %r155;
	mul.lo.s32 	%r164, %r155, -845247145;
	xor.b32  	%r165, %r163, %r279;
	xor.b32  	%r166, %r165, %r157;
	xor.b32  	%r167, %r156, %r160;
	xor.b32  	%r168, %r167, %r158;
	add.s32 	%r169, %r157, -1640531527;
	add.s32 	%r170, %r158, -1150833019;
	mul.hi.u32 	%r171, %r159, %r166;
	mul.lo.s32 	%r172, %r166, -766435501;
	mul.hi.u32 	%r173, %r162, %r168;
	mul.lo.s32 	%r174, %r168, -845247145;
	xor.b32  	%r175, %r164, %r173;
	xor.b32  	%r176, %r175, %r169;
	xor.b32  	%r177, %r171, %r161;
	xor.b32  	%r178, %r177, %r170;
	add.s32 	%r179, %r157, 1013904242;
	add.s32 	%r180, %r158, 1993301258;
	mul.hi.u32 	%r181, %r159, %r176;
	mul.lo.s32 	%r182, %r176, -766435501;
	mul.hi.u32 	%r183, %r162, %r178;
	mul.lo.s32 	%r184, %r178, -845247145;
	xor.b32  	%r185, %r174, %r179;
	xor.b32  	%r186, %r185, %r183;
	xor.b32  	%r187, %r180, %r172;
	xor.b32  	%r188, %r187, %r181;
	add.s32 	%r189, %r157, -626627285;
	add.s32 	%r190, %r158, 842468239;
	mul.hi.u32 	%r191, %r159, %r186;
	mul.lo.s32 	%r192, %r186, -766435501;
	mul.hi.u32 	%r193, %r162, %r188;
	mul.lo.s32 	%r194, %r188, -845247145;
	xor.b32  	%r195, %r184, %r189;
	xor.b32  	%r196, %r195, %r193;
	xor.b32  	%r197, %r182, %r190;
	xor.b32  	%r198, %r197, %r191;
	add.s32 	%r199, %r157, 2027808484;
	add.s32 	%r200, %r158, -308364780;
	mul.hi.u32 	%r201, %r159, %r196;
	mul.lo.s32 	%r202, %r196, -766435501;
	mul.hi.u32 	%r203, %r162, %r198;
	mul.lo.s32 	%r204, %r198, -845247145;
	xor.b32  	%r205, %r194, %r199;
	xor.b32  	%r206, %r205, %r203;
	xor.b32  	%r207, %r192, %r200;
	xor.b32  	%r208, %r207, %r201;
	add.s32 	%r209, %r157, 387276957;
	add.s32 	%r210, %r158, -1459197799;
	mul.hi.u32 	%r211, %r159, %r206;
	mul.lo.s32 	%r212, %r206, -766435501;
	mul.hi.u32 	%r213, %r162, %r208;
	mul.lo.s32 	%r214, %r208, -845247145;
	xor.b32  	%r215, %r204, %r209;
	xor.b32  	%r216, %r215, %r213;
	xor.b32  	%r217, %r202, %r210;
	xor.b32  	%r218, %r217, %r211;
	add.s32 	%r219, %r157, -1253254570;
	add.s32 	%r220, %r158, 1684936478;
	mul.hi.u32 	%r221, %r159, %r216;
	mul.lo.s32 	%r222, %r216, -766435501;
	mul.hi.u32 	%r223, %r162, %r218;
	mul.lo.s32 	%r224, %r218, -845247145;
	xor.b32  	%r225, %r214, %r219;
	xor.b32  	%r226, %r225, %r223;
	xor.b32  	%r227, %r212, %r220;
	xor.b32  	%r228, %r227, %r221;
	add.s32 	%r229, %r157, 1401181199;
	add.s32 	%r230, %r158, 534103459;
	mul.hi.u32 	%r231, %r159, %r226;
	mul.lo.s32 	%r232, %r226, -766435501;
	mul.hi.u32 	%r233, %r162, %r228;
	mul.lo.s32 	%r234, %r228, -845247145;
	xor.b32  	%r235, %r224, %r229;
	xor.b32  	%r236, %r235, %r233;
	xor.b32  	%r237, %r222, %r230;
	xor.b32  	%r238, %r237, %r231;
	add.s32 	%r239, %r157, -239350328;
	add.s32 	%r240, %r158, -616729560;
	mul.hi.u32 	%r241, %r159, %r236;
	mul.lo.s32 	%r242, %r236, -766435501;
	mul.hi.u32 	%r243, %r162, %r238;
	mul.lo.s32 	%r244, %r238, -845247145;
	xor.b32  	%r245, %r234, %r239;
	xor.b32  	%r246, %r245, %r243;
	xor.b32  	%r247, %r232, %r240;
	xor.b32  	%r248, %r247, %r241;
	add.s32 	%r249, %r157, -1879881855;
	add.s32 	%r250, %r158, -1767562579;
	mul.hi.u32 	%r251, %r159, %r246;
	mul.lo.s32 	%r252, %r246, -766435501;
	mul.hi.u32 	%r253, %r162, %r248;
	mul.lo.s32 	%r254, %r248, -845247145;
	xor.b32  	%r255, %r244, %r249;
	xor.b32  	%r256, %r255, %r253;
	xor.b32  	%r257, %r242, %r250;
	xor.b32  	%r258, %r257, %r251;
	st.global.v4.u32 	[%rd3+16], {%r256, %r254, %r258, %r252};
	mov.b32 	%r259, 0;
	st.global.u32 	[%rd3+40], %r259;
$L__BB4_30:
	mul.hi.u32 	%r260, %r275, -1431655765;
	shr.u32 	%r261, %r260, 1;
	mul.lo.s32 	%r262, %r261, 3;
	sub.s32 	%r263, %r275, %r262;
	cvta.to.global.u64 	%rd16, %rd7;
	add.s64 	%rd4, %rd16, %rd13;
	ld.global.u32 	%r23, [%rd4];
	add.s32 	%r264, %r263, %r23;
	mul.hi.u32 	%r265, %r278, -1431655765;
	shr.u32 	%r266, %r265, 1;
	mul.lo.s32 	%r267, %r266, 3;
	sub.s32 	%r268, %r278, %r267;
	cvta.to.global.u64 	%rd18, %rd8;
	add.s64 	%rd5, %rd18, %rd13;
	ld.global.u32 	%r269, [%rd5];
	add.s32 	%r270, %r268, %r269;
	add.s32 	%r25, %r264, -1;
	add.s32 	%r26, %r270, -1;
	max.u32 	%r271, %r25, %r26;
	setp.gt.u32 	%p17, %r271, 9999;
	@%p17 bra 	$L__BB4_35;
	mad.lo.s32 	%r27, %r269, 10000, %r23;
	mad.lo.s32 	%r28, %r26, 10000, %r25;
	setp.eq.s32 	%p18, %r28, %r27;
	@%p18 bra 	$L__BB4_35;
	mul.wide.u32 	%rd19, %r28, 4;
	add.s64 	%rd6, %rd1, %rd19;
	atom.global.add.u32 	%r272, [%rd6], 1;
	setp.lt.s32 	%p19, %r272, 3;
	@%p19 bra 	$L__BB4_34;
	atom.global.add.u32 	%r274, [%rd6], -1;
	bra.uni 	$L__BB4_35;
$L__BB4_34:
	mul.wide.s32 	%rd20, %r27, 4;
	add.s64 	%rd21, %rd1, %rd20;
	atom.global.add.u32 	%r273, [%rd21], -1;
	st.global.u32 	[%rd4], %r25;
	st.global.u32 	[%rd5], %r26;
	st.global.u32 	[%rd2], %r28;
$L__BB4_35:
	ret;

}
	// .globl	_ZN6thrust24THRUST_300001_SM_1000_NS8cuda_cub4core6detail13_kernel_agentINS1_15__reduce_by_key9InitAgentIN3cub18CUB_300001_SM_100024ReduceByKeyScanTileStateIiiLb1EEEiPiEEJSA_iSB_EEEvDpT0_
.visible .entry _ZN6thrust24THRUST_300001_SM_1000_NS8cuda_cub4core6detail13_kernel_agentINS1_15__reduce_by_key9InitAgentIN3cub18CUB_300001_SM_100024ReduceByKeyScanTileStateIiiLb1EEEiPiEEJSA_iSB_EEEvDpT0_(
	.param .align 8 .b8 _ZN6thrust24THRUST_300001_SM_1000_NS8cuda_cub4core6detail13_kernel_agentINS1_15__reduce_by_key9InitAgentIN3cub18CUB_300001_SM_100024ReduceByKeyScanTileStateIiiLb1EEEiPiEEJSA_iSB_EEEvDpT0__param_0[8],
	.param .u32 _ZN6thrust24THRUST_300001_SM_1000_NS8cuda_cub4core6detail13_kernel_agentINS1_15__reduce_by_key9InitAgentIN3cub18CUB_300001_SM_100024ReduceByKeyScanTileStateIiiLb1EEEiPiEEJSA_iSB_EEEvDpT0__param_1,
	.param .u64 .ptr .align 1 _ZN6thrust24THRUST_300001_SM_1000_NS8cuda_cub4core6detail13_kernel_agentINS1_15__reduce_by_key9InitAgentIN3cub18CUB_300001_SM_100024ReduceByKeyScanTileStateIiiLb1EEEiPiEEJSA_iSB_EEEvDpT0__param_2
)
.maxntid 128
{
	.reg .pred 	%p<6>;
	.reg .b32 	%r<9>;
	.reg .b64 	%rd<12>;

	ld.param.u64 	%rd3, [_ZN6thrust24THRUST_300001_SM_1000_NS8cuda_cub4core6detail13_kernel_agentINS1_15__reduce_by_key9InitAgentIN3cub18CUB_300001_SM_100024ReduceByKeyScanTileStateIiiLb1EEEiPiEEJSA_iSB_EEEvDpT0__param_0];
	ld.param.u32 	%r4, [_ZN6thrust24THRUST_300001_SM_1000_NS8cuda_cub4core6detail13_kernel_agentINS1_15__reduce_by_key9InitAgentIN3cub18CUB_300001_SM_100024ReduceByKeyScanTileStateIiiLb1EEEiPiEEJSA_iSB_EEEvDpT0__param_1];
	ld.param.u64 	%rd2, [_ZN6thrust24THRUST_300001_SM_1000_NS8cuda_cub4core6detail13_kernel_agentINS1_15__reduce_by_key9InitAgentIN3cub18CUB_300001_SM_100024ReduceByKeyScanTileStateIiiLb1EEEiPiEEJSA_iSB_EEEvDpT0__param_2];
	cvta.to.global.u64 	%rd1, %rd3;
	mov.u32 	%r1, %ctaid.x;
	mov.u32 	%r5, %ntid.x;
	mov.u32 	%r2, %tid.x;
	mad.lo.s32 	%r3, %r1, %r5, %r2;
	setp.ge.s32 	%p1, %r3, %r4;
	@%p1 bra 	$L__BB5_2;
	mul.wide.s32 	%rd4, %r3, 16;
	add.s64 	%rd5, %rd1, %rd4;
	mov.b64 	%rd6, 99;
	mov.b64 	%rd7, 0;
	st.global.v2.u64 	[%rd5+512], {%rd7, %rd6};
$L__BB5_2:
	setp.ne.s32 	%p2, %r1, 0;
	setp.gt.u32 	%p3, %r2, 31;
	or.pred  	%p4, %p2, %p3;
	@%p4 bra 	$L__BB5_4;
	mul.wide.u32 	%rd8, %r2, 16;
	add.s64 	%rd9, %rd1, %rd8;
	mov.b64 	%rd10, 0;
	st.global.v2.u64 	[%rd9], {%rd10, %rd10};
$L__BB5_4:
	or.b32  	%r7, %r1, %r2;
	setp.ne.s32 	%p5, %r7, 0;
	@%p5 bra 	$L__BB5_6;
	cvta.to.global.u64 	%rd11, %rd2;
	mov.b32 	%r8, 0;
	st.global.u32 	[%rd11], %r8;
$L__BB5_6:
	ret;

}
	// .globl	_ZN6thrust24THRUST_300001_SM_1000_NS8cuda_cub4core6detail13_kernel_agentINS1_15__reduce_by_key16ReduceByKeyAgentINS0_10device_ptrIiEENS0_17constant_iteratorIiNS0_11use_defaultESA_EENS0_6detail15normal_iteratorIS8_EESE_N4cuda3std3__48equal_toIiEENSH_4plusIiEEPiiEEJS8_SB_SE_SE_SM_N3cub18CUB_300001_SM_100024ReduceByKeyScanTileStateIiiLb1EEESJ_SL_iiEEEvDpT0_
.visible .entry _ZN6thrust24THRUST_300001_SM_1000_NS8cuda_cub4core6detail13_kernel_agentINS1_15__reduce_by_key16ReduceByKeyAgentINS0_10device_ptrIiEENS0_17constant_iteratorIiNS0_11use_defaultESA_EENS0_6detail15normal_iteratorIS8_EESE_N4cuda3std3__48equal_toIiEENSH_4plusIiEEPiiEEJS8_SB_SE_SE_SM_N3cub18CUB_300001_SM_100024ReduceByKeyScanTileStateIiiLb1EEESJ_SL_iiEEEvDpT0_(
	.param .align 8 .b8 _ZN6thrust24THRUST_300001_SM_1000_NS8cuda_cub4core6detail13_kernel_agentINS1_15__reduce_by_key16ReduceByKeyAgentINS0_10device_ptrIiEENS0_17constant_iteratorIiNS0_11use_defaultESA_EENS0_6detail15normal_iteratorIS8_EESE_N4cuda3std3__48equal_toIiEENSH_4plusIiEEPiiEEJS8_SB_SE_SE_SM_N3cub18CUB_300001_SM_100024ReduceByKeyScanTileStateIiiLb1EEESJ_SL_iiEEEvDpT0__param_0[8],
	.param .align 8 .b8 _ZN6thrust24THRUST_300001_SM_1000_NS8cuda_cub4core6detail13_kernel_agentINS1_15__reduce_by_key16ReduceByKeyAgentINS0_10device_ptrIiEENS0_17constant_iteratorIiNS0_11use_defaultESA_EENS0_6detail15normal_iteratorIS8_EESE_N4cuda3std3__48equal_toIiEENSH_4plusIiEEPiiEEJS8_SB_SE_SE_SM_N3cub18CUB_300001_SM_100024ReduceByKeyScanTileStateIiiLb1EEESJ_SL_iiEEEvDpT0__param_1[16],
	.param .align 8 .b8 _ZN6thrust24THRUST_300001_SM_1000_NS8cuda_cub4core6detail13_kernel_agentINS1_15__reduce_by_key16ReduceByKeyAgentINS0_10device_ptrIiEENS0_17constant_iteratorIiNS0_11use_defaultESA_EENS0_6detail15normal_iteratorIS8_EESE_N4cuda3std3__48equal_toIiEENSH_4plusIiEEPiiEEJS8_SB_SE_SE_SM_N3cub18CUB_300001_SM_100024ReduceByKeyScanTileStateIiiLb1EEESJ_SL_iiEEEvDpT0__param_2[8],
	.param .align 8 .b8 _ZN6thrust24THRUST_300001_SM_1000_NS8cuda_cub4core6detail13_kernel_agentINS1_15__reduce_by_key16ReduceByKeyAgentINS0_10device_ptrIiEENS0_17constant_iteratorIiNS0_11use_defaultESA_EENS0_6detail15normal_iteratorIS8_EESE_N4cuda3std3__48equal_toIiEENSH_4plusIiEEPiiEEJS8_SB_SE_SE_SM_N3cub18CUB_300001_SM_100024ReduceByKeyScanTileStateIiiLb1EEESJ_SL_iiEEEvDpT0__param_3[8],
	.param .u64 .ptr .align 1 _ZN6thrust24THRUST_300001_SM_1000_NS8cuda_cub4core6detail13_kernel_agentINS1_15__reduce_by_key16ReduceByKeyAgentINS0_10device_ptrIiEENS0_17constant_iteratorIiNS0_11use_defaultESA_EENS0_6detail15normal_iteratorIS8_EESE_N4cuda3std3__48equal_toIiEENSH_4plusIiEEPiiEEJS8_SB_SE_SE_SM_N3cub18CUB_300001_SM_100024ReduceByKeyScanTileStateIiiLb1EEESJ_SL_iiEEEvDpT0__param_4,
	.param .align 8 .b8 _ZN6thrust24THRUST_300001_SM_1000_NS8cuda_cub4core6detail13_kernel_agentINS1_15__reduce_by_key16ReduceByKeyAgentINS0_10device_ptrIiEENS0_17constant_iteratorIiNS0_11use_defaultESA_EENS0_6detail15normal_iteratorIS8_EESE_N4cuda3std3__48equal_toIiEENSH_4plusIiEEPiiEEJS8_SB_SE_SE_SM_N3cub18CUB_300001_SM_100024ReduceByKeyScanTileStateIiiLb1EEESJ_SL_iiEEEvDpT0__param_5[8],
	.param .align 1 .b8 _ZN6thrust24THRUST_300001_SM_1000_NS8cuda_cub4core6detail13_kernel_agentINS1_15__reduce_by_key16ReduceByKeyAgentINS0_10device_ptrIiEENS0_17constant_iteratorIiNS0_11use_defaultESA_EENS0_6detail15normal_iteratorIS8_EESE_N4cuda3std3__48equal_toIiEENSH_4plusIiEEPiiEEJS8_SB_SE_SE_SM_N3cub18CUB_300001_SM_100024ReduceByKeyScanTileStateIiiLb1EEESJ_SL_iiEEEvDpT0__param_6[1],
	.param .align 1 .b8 _ZN6thrust24THRUST_300001_SM_1000_NS8cuda_cub4core6detail13_kernel_agentINS1_15__reduce_by_key16ReduceByKeyAgentINS0_10device_ptrIiEENS0_17constant_iteratorIiNS0_11use_defaultESA_EENS0_6detail15normal_iteratorIS8_EESE_N4cuda3std3__48equal_toIiEENSH_4plusIiEEPiiEEJS8_SB_SE_SE_SM_N3cub18CUB_300001_SM_100024ReduceByKeyScanTileStateIiiLb1EEESJ_SL_iiEEEvDpT0__param_7[1],
	.param .u32 _ZN6thrust24THRUST_300001_SM_1000_NS8cuda_cub4core6detail13_kernel_agentINS1_15__reduce_by_key16ReduceByKeyAgentINS0_10device_ptrIiEENS0_17constant_iteratorIiNS0_11use_defaultESA_EENS0_6detail15normal_iteratorIS8_EESE_N4cuda3std3__48equal_toIiEENSH_4plusIiEEPiiEEJS8_SB_SE_SE_SM_N3cub18CUB_300001_SM_100024ReduceByKeyScanTileStateIiiLb1EEESJ_SL_iiEEEvDpT0__param_8,
	.param .u32 _ZN6thrust24THRUST_300001_SM_1000_NS8cuda_cub4core6detail13_kernel_agentINS1_15__reduce_by_key16ReduceByKeyAgentINS0_10device_ptrIiEENS0_17constant_iteratorIiNS0_11use_defaultESA_EENS0_6detail15normal_iteratorIS8_EESE_N4cuda3std3__48equal_toIiEENSH_4plusIiEEPiiEEJS8_SB_SE_SE_SM_N3cub18CUB_300001_SM_100024ReduceByKeyScanTileStateIiiLb1EEESJ_SL_iiEEEvDpT0__param_9
)
.maxntid 256
{
	.reg .pred 	%p<450>;
	.reg .b32 	%r<1859>;
	.reg .b64 	%rd<290>;

	ld.param.u64 	%rd1, [_ZN6thrust24THRUST_300001_SM_1000_NS8cuda_cub4core6detail13_kernel_agentINS1_15__reduce_by_key16ReduceByKeyAgentINS0_10device_ptrIiEENS0_17constant_iteratorIiNS0_11use_defaultESA_EENS0_6detail15normal_iteratorIS8_EESE_N4cuda3std3__48equal_toIiEENSH_4plusIiEEPiiEEJS8_SB_SE_SE_SM_N3cub18CUB_300001_SM_100024ReduceByKeyScanTileStateIiiLb1EEESJ_SL_iiEEEvDpT0__param_5];
	ld.param.u64 	%rd2, [_ZN6thrust24THRUST_300001_SM_1000_NS8cuda_cub4core6detail13_kernel_agentINS1_15__reduce_by_key16ReduceByKeyAgentINS0_10device_ptrIiEENS0_17constant_iteratorIiNS0_11use_defaultESA_EENS0_6detail15normal_iteratorIS8_EESE_N4cuda3std3__48equal_toIiEENSH_4plusIiEEPiiEEJS8_SB_SE_SE_SM_N3cub18CUB_300001_SM_100024ReduceByKeyScanTileStateIiiLb1EEESJ_SL_iiEEEvDpT0__param_0];
	ld.param.u32 	%r1, [_ZN6thrust24THRUST_300001_SM_1000_NS8cuda_cub4core6detail13_kernel_agentINS1_15__reduce_by_key16ReduceByKeyAgentINS0_10device_ptrIiEENS0_17constant_iteratorIiNS0_11use_defaultESA_EENS0_6detail15normal_iteratorIS8_EESE_N4cuda3std3__48equal_toIiEENSH_4plusIiEEPiiEEJS8_SB_SE_SE_SM_N3cub18CUB_300001_SM_100024ReduceByKeyScanTileStateIiiLb1EEESJ_SL_iiEEEvDpT0__param_1+8];
	ld.param.u64 	%rd53, [_ZN6thrust24THRUST_300001_SM_1000_NS8cuda_cub4core6detail13_kernel_agentINS1_15__reduce_by_key16ReduceByKeyAgentINS0_10device_ptrIiEENS0_17constant_iteratorIiNS0_11use_defaultESA_EENS0_6detail15normal_iteratorIS8_EESE_N4cuda3std3__48equal_toIiEENSH_4plusIiEEPiiEEJS8_SB_SE_SE_SM_N3cub18CUB_300001_SM_100024ReduceByKeyScanTileStateIiiLb1EEESJ_SL_iiEEEvDpT0__param_3];
	ld.param.u64 	%rd54, [_ZN6thrust24THRUST_300001_SM_1000_NS8cuda_cub4core6detail13_kernel_agentINS1_15__reduce_by_key16ReduceByKeyAgentINS0_10device_ptrIiEENS0_17constant_iteratorIiNS0_11use_defaultESA_EENS0_6detail15normal_iteratorIS8_EESE_N4cuda3std3__48equal_toIiEENSH_4plusIiEEPiiEEJS8_SB_SE_SE_SM_N3cub18CUB_300001_SM_100024ReduceByKeyScanTileStateIiiLb1EEESJ_SL_iiEEEvDpT0__param_2];
	ld.param.u32 	%r385, [_ZN6thrust24THRUST_300001_SM_1000_NS8cuda_cub4core6detail13_kernel_agentINS1_15__reduce_by_key16ReduceByKeyAgentINS0_10device_ptrIiEENS0_17constant_iteratorIiNS0_11use_defaultESA_EENS0_6detail15normal_iteratorIS8_EESE_N4cuda3std3__48equal_toIiEENSH_4plusIiEEPiiEEJS8_SB_SE_SE_SM_N3cub18CUB_300001_SM_100024ReduceByKeyScanTileStateIiiLb1EEESJ_SL_iiEEEvDpT0__param_8];
	cvta.to.global.u64 	%rd3, %rd54;
	cvta.to.global.u64 	%rd4, %rd53;
	mov.u32 	%r2, %ctaid.x;
	mul.lo.s32 	%r3, %r2, 2304;
	sub.s32 	%r4, %r385, %r3;
	setp.lt.s32 	%p12, %r4, 2305;
	@%p12 bra 	$L__BB6_122;
	setp.ne.s32 	%p270, %r2, 0;
	@%p270 bra 	$L__BB6_52;
	mov.u32 	%r1799, %tid.x;
	and.b32  	%r1551, %r1799, 31;
	and.b32  	%r1552, %r1799, 992;
	add.s32 	%r1553, %r3, %r1551;
	mad.lo.s32 	%r1554, %r1552, 9, %r1553;
	mul.wide.u32 	%rd244, %r1554, 4;
	add.s64 	%rd235, %rd2, %rd244;
	// begin inline asm
	ld.global.nc.u32 %r1539, [%rd235];
	// end inline asm
	add.s64 	%rd236, %rd235, 128;
	// begin inline asm
	ld.global.nc.u32 %r1540, [%rd236];
	// end inline asm
	add.s64 	%rd237, %rd235, 256;
	// begin inline asm
	ld.global.nc.u32 %r1541, [%rd237];
	// end inline asm
	add.s64 	%rd238, %rd235, 384;
	// begin inline asm
	ld.global.nc.u32 %r1542, [%rd238];
	// end inline asm
	add.s64 	%rd239, %rd235, 512;
	// begin inline asm
	ld.global.nc.u32 %r1543, [%rd239];
	// end inline asm
	add.s64 	%rd240, %rd235, 640;
	// begin inline asm
	ld.global.nc.u32 %r1544, [%rd240];
	// end inline asm
	add.s64 	%rd241, %rd235, 768;
	// begin inline asm
	ld.global.nc.u32 %r1545, [%rd241];
	// end inline asm
	add.s64 	%rd242, %rd235, 896;
	// begin inline asm
	ld.global.nc.u32 %r1546, [%rd242];
	// end inline asm
	add.s64 	%rd243, %rd235, 1024;
	// begin inline asm
	ld.global.nc.u32 %r1547, [%rd243];
	// end inline asm
	// begin inline asm
	mov.u32 %r1548, %laneid;
	// end inline asm
	shr.u32 	%r7, %r1799, 5;
	mad.lo.s32 	%r1555, %r7, 288, %r1548;
	shl.b32 	%r1556, %r1555, 2;
	mov.u32 	%r1557, _ZN6thrust24THRUST_300001_SM_1000_NS8cuda_cub4core6detail5shmemE;
	add.s32 	%r1558, %r1557, %r1556;
	st.shared.u32 	[%r1558], %r1539;
	st.shared.u32 	[%r1558+128], %r1540;
	st.shared.u32 	[%r1558+256], %r1541;
	st.shared.u32 	[%r1558+384], %r1542;
	st.shared.u32 	[%r1558+512], %r1543;
	st.shared.u32 	[%r1558+640], %r1544;
	st.shared.u32 	[%r1558+768], %r1545;
	st.shared.u32 	[%r1558+896], %r1546;
	st.shared.u32 	[%r1558+1024], %r1547;
	bar.warp.sync 	-1;
	shl.b32 	%r1559, %r1548, 5;
	add.s32 	%r1560, %r1558, %r1559;
	ld.shared.u32 	%r8, [%r1560];
	ld.shared.u32 	%r9, [%r1560+4];
	ld.shared.u32 	%r10, [%r1560+8];
	ld.shared.u32 	%r11, [%r1560+12];
	ld.shared.u32 	%r12, [%r1560+16];
	ld.shared.u32 	%r13, [%r1560+20];
	ld.shared.u32 	%r14, [%r1560+24];
	ld.shared.u32 	%r15, [%r1560+28];
	ld.shared.u32 	%r16, [%r1560+32];
	bar.sync 	0;
	st.shared.u32 	[%r1558], %r1;
	st.shared.u32 	[%r1558+128], %r1;
	st.shared.u32 	[%r1558+256], %r1;
	st.shared.u32 	[%r1558+384], %r1;
	st.shared.u32 	[%r1558+512], %r1;
	st.shared.u32 	[%r1558+640], %r1;
	st.shared.u32 	[%r1558+768], %r1;
	st.shared.u32 	[%r1558+896], %r1;
	st.shared.u32 	[%r1558+1024], %r1;
	bar.warp.sync 	-1;
	ld.shared.u32 	%r17, [%r1560];
	ld.shared.u32 	%r18, [%r1560+4];
	ld.shared.u32 	%r19, [%r1560+8];
	ld.shared.u32 	%r20, [%r1560+12];
	ld.shared.u32 	%r21, [%r1560+16];
	ld.shared.u32 	%r22, [%r1560+20];
	ld.shared.u32 	%r23, [%r1560+24];
	ld.shared.u32 	%r24, [%r1560+28];
	ld.shared.u32 	%r25, [%r1560+32];
	bar.sync 	0;
	shl.b32 	%r1561, %r1799, 2;
	add.s32 	%r1562, %r1557, %r1561;
	add.s32 	%r26, %r1562, 1148;
	st.shared.u32 	[%r1562+1148], %r16;
	bar.sync 	0;
	setp.eq.s32 	%p380, %r1799, 0;
	mov.b32 	%r1793, 0;
	@%p380 bra 	$L__BB6_4;
	ld.shared.u32 	%r1794, [%r26+-4];
	setp.ne.s32 	%p381, %r1794, %r8;
	selp.u32 	%r1793, 1, 0, %p381;
$L__BB6_4:
	setp.ne.s32 	%p382, %r8, %r9;
	selp.u32 	%r1623, 1, 0, %p382;
	setp.ne.s32 	%p383, %r9, %r10;
	selp.u32 	%r1624, 1, 0, %p383;
	setp.ne.s32 	%p384, %r10, %r11;
	selp.u32 	%r1625, 1, 0, %p384;
	setp.ne.s32 	%p385, %r11, %r12;
	selp.u32 	%r1626, 1, 0, %p385;
	setp.ne.s32 	%p386, %r12, %r13;
	selp.u32 	%r1627, 1, 0, %p386;
	setp.ne.s32 	%p387, %r13, %r14;
	selp.u32 	%r1628, 1, 0, %p387;
	setp.ne.s32 	%p388, %r14, %r15;
	selp.u32 	%r1629, 1, 0, %p388;
	setp.ne.s32 	%p389, %r15, %r16;
	selp.u32 	%r1630, 1, 0, %p389;
	add.s32 	%r1631, %r1793, %r1623;
	selp.b32 	%r1632, 0, %r17, %p382;
	add.s32 	%r1633, %r18, %r1632;
	add.s32 	%r31, %r1631, %r1624;
	selp.b32 	%r1634, 0, %r1633, %p383;
	add.s32 	%r1635, %r19, %r1634;
	add.s32 	%r32, %r31, %r1625;
	selp.b32 	%r1636, 0, %r1635, %p384;
	add.s32 	%r1637, %r20, %r1636;
	add.s32 	%r1638, %r32, %r1626;
	selp.b32 	%r1639, 0, %r1637, %p385;
	add.s32 	%r1640, %r21, %r1639;
	add.s32 	%r1641, %r1638, %r1627;
	selp.b32 	%r1642, 0, %r1640, %p386;
	add.s32 	%r1643, %r22, %r1642;
	add.s32 	%r33, %r1641, %r1628;
	selp.b32 	%r1644, 0, %r1643, %p387;
	add.s32 	%r1645, %r23, %r1644;
	add.s32 	%r34, %r33, %r1629;
	selp.b32 	%r1646, 0, %r1645, %p388;
	add.s32 	%r1647, %r24, %r1646;
	add.s32 	%r1564, %r34, %r1630;
	selp.b32 	%r1648, 0, %r1647, %p389;
	add.s32 	%r1569, %r25, %r1648;
	mov.b32 	%r1620, 1;
	mov.b32 	%r1621, 0;
	mov.b32 	%r1622, -1;
	// begin inline asm
	shfl.sync.up.b32 %r1563, %r1564, %r1620, %r1621, %r1622;
	// end inline asm
	// begin inline asm
	shfl.sync.up.b32 %r1568, %r1569, %r1620, %r1621, %r1622;
	// end inline asm
	setp.eq.s32 	%p390, %r1564, 0;
	selp.b32 	%r1649, %r1568, 0, %p390;
	setp.lt.s32 	%p391, %r1548, 1;
	selp.b32 	%r1650, 0, %r1649, %p391;
	add.s32 	%r1579, %r1650, %r1569;
	selp.b32 	%r1651, 0, %r1563, %p391;
	add.s32 	%r1574, %r1651, %r1564;
	mov.b32 	%r1580, 2;
	// begin inline asm
	shfl.sync.up.b32 %r1573, %r1574, %r1580, %r1621, %r1622;
	// end inline asm
	// begin inline asm
	shfl.sync.up.b32 %r1578, %r1579, %r1580, %r1621, %r1622;
	// end inline asm
	setp.eq.s32 	%p392, %r1574, 0;
	selp.b32 	%r1652, %r1578, 0, %p392;
	setp.lt.s32 	%p393, %r1548, 2;
	selp.b32 	%r1653, 0, %r1652, %p393;
	add.s32 	%r1589, %r1653, %r1579;
	selp.b32 	%r1654, 0, %r1573, %p393;
	add.s32 	%r1584, %r1654, %r1574;
	mov.b32 	%r1590, 4;
	// begin inline asm
	shfl.sync.up.b32 %r1583, %r1584, %r1590, %r1621, %r1622;
	// end inline asm
	// begin inline asm
	shfl.sync.up.b32 %r1588, %r1589, %r1590, %r1621, %r1622;
	// end inline asm
	setp.eq.s32 	%p394, %r1584, 0;
	selp.b32 	%r1655, %r1588, 0, %p394;
	setp.lt.s32 	%p395, %r1548, 4;
	selp.b32 	%r1656, 0, %r1655, %p395;
	add.s32 	%r1599, %r1656, %r1589;
	selp.b32 	%r1657, 0, %r1583, %p395;
	add.s32 	%r1594, %r1657, %r1584;
	mov.b32 	%r1600, 8;
	// begin inline asm
	shfl.sync.up.b32 %r1593, %r1594, %r1600, %r1621, %r1622;
	// end inline asm
	// begin inline asm
	shfl.sync.up.b32 %r1598, %r1599, %r1600, %r1621, %r1622;
	// end inline asm
	setp.eq.s32 	%p396, %r1594, 0;
	selp.b32 	%r1658, %r1598, 0, %p396;
	setp.lt.s32 	%p397, %r1548, 8;
	selp.b32 	%r1659, 0, %r1658, %p397;
	add.s32 	%r1609, %r1659, %r1599;
	selp.b32 	%r1660, 0, %r1593, %p397;
	add.s32 	%r1604, %r1660, %r1594;
	mov.b32 	%r1610, 16;
	// begin inline asm
	shfl.sync.up.b32 %r1603, %r1604, %r1610, %r1621, %r1622;
	// end inline asm
	// begin inline asm
	shfl.sync.up.b32 %r1608, %r1609, %r1610, %r1621, %r1622;
	// end inline asm
	setp.eq.s32 	%p398, %r1604, 0;
	selp.b32 	%r1661, %r1608, 0, %p398;
	setp.lt.s32 	%p399, %r1548, 16;
	selp.b32 	%r1662, 0, %r1661, %p399;
	add.s32 	%r1619, %r1662, %r1609;
	selp.b32 	%r1663, 0, %r1603, %p399;
	add.s32 	%r1614, %r1663, %r1604;
	// begin inline asm
	shfl.sync.up.b32 %r1613, %r1614, %r1620, %r1621, %r1622;
	// end inline asm
	// begin inline asm
	shfl.sync.up.b32 %r1618, %r1619, %r1620, %r1621, %r1622;
	// end inline asm
	setp.ne.s32 	%p400, %r1548, 31;
	@%p400 bra 	$L__BB6_6;
	shl.b32 	%r1664, %r7, 3;
	mov.u32 	%r1665, _ZN6thrust24THRUST_300001_SM_1000_NS8cuda_cub4core6detail5shmemE;
	add.s32 	%r1666, %r1665, %r1664;
	st.shared.v2.u32 	[%r1666], {%r1614, %r1619};
$L__BB6_6:
	setp.ne.s32 	%p401, %r14, %r15;
	setp.ne.s32 	%p402, %r13, %r14;
	setp.ne.s32 	%p403, %r12, %r13;
	setp.ne.s32 	%p404, %r11, %r12;
	setp.ne.s32 	%p405, %r10, %r11;
	setp.ne.s32 	%p406, %r9, %r10;
	setp.ne.s32 	%p407, %r8, %r9;
	setp.ne.s32 	%p408, %r1799, 0;
	bar.sync 	0;
	ld.shared.v4.u32 	{%r39, %r1667, %r40, %r1668}, [_ZN6thrust24THRUST_300001_SM_1000_NS8cuda_cub4core6detail5shmemE];
	shr.u32 	%r1669, %r1799, 5;
	add.s32 	%r1670, %r40, %r39;
	setp.eq.s32 	%p409, %r40, 0;
	selp.b32 	%r1671, %r1667, 0, %p409;
	add.s32 	%r1672, %r1671, %r1668;
	setp.eq.s32 	%p410, %r1669, 2;
	selp.b32 	%r1673, %r1672, %r1667, %p410;
	selp.b32 	%r1674, %r1670, %r39, %p410;
	ld.shared.v4.u32 	{%r41, %r1675, %r42, %r1676}, [_ZN6thrust24THRUST_300001_SM_1000_NS8cuda_cub4core6detail5shmemE+16];
	add.s32 	%r1677, %r41, %r1670;
	setp.eq.s32 	%p411, %r41, 0;
	selp.b32 	%r1678, %r1672, 0, %p411;
	add.s32 	%r1679, %r1678, %r1675;
	setp.eq.s32 	%p412, %r1669, 3;
	selp.b32 	%r1680, %r1679, %r1673, %p412;
	selp.b32 	%r1681, %r1677, %r1674, %p412;
	add.s32 	%r1682, %r42, %r1677;
	setp.eq.s32 	%p413, %r42, 0;
	selp.b32 	%r1683, %r1679, 0, %p413;
	add.s32 	%r1684, %r1683, %r1676;
	setp.eq.s32 	%p414, %r1669, 4;
	selp.b32 	%r1685, %r1684, %r1680, %p414;
	selp.b32 	%r1686, %r1682, %r1681, %p414;
	ld.shared.v4.u32 	{%r43, %r1687, %r44, %r1688}, [_ZN6thrust24THRUST_300001_SM_1000_NS8cuda_cub4core6detail5shmemE+32];
	add.s32 	%r1689, %r43, %r1682;
	setp.eq.s32 	%p415, %r43, 0;
	selp.b32 	%r1690, %r1684, 0, %p415;
	add.s32 	%r1691, %r1690, %r1687;
	setp.eq.s32 	%p416, %r1669, 5;
	selp.b32 	%r1692, %r1691, %r1685, %p416;
	selp.b32 	%r1693, %r1689, %r1686, %p416;
	add.s32 	%r1694, %r44, %r1689;
	setp.eq.s32 	%p417, %r44, 0;
	selp.b32 	%r1695, %r1691, 0, %p417;
	add.s32 	%r1696, %r1695, %r1688;
	setp.eq.s32 	%p418, %r1669, 6;
	selp.b32 	%r1697, %r1696, %r1692, %p418;
	selp.b32 	%r1698, %r1694, %r1693, %p418;
	ld.shared.v4.u32 	{%r45, %r1699, %r46, %r1700}, [_ZN6thrust24THRUST_300001_SM_1000_NS8cuda_cub4core6detail5shmemE+48];
	add.s32 	%r1701, %r45, %r1694;
	setp.eq.s32 	%p419, %r45, 0;
	selp.b32 	%r1702, %r1696, 0, %p419;
	add.s32 	%r1703, %r1702, %r1699;
	setp.eq.s32 	%p420, %r1669, 7;
	selp.b32 	%r1704, %r1703, %r1697, %p420;
	selp.b32 	%r1705, %r1701, %r1698, %p420;
	setp.eq.s32 	%p421, %r46, 0;
	selp.b32 	%r1706, %r1703, 0, %p421;
	add.s32 	%r47, %r1706, %r1700;
	setp.lt.u32 	%p422, %r1799, 32;
	selp.b32 	%r1707, 0, %r1704, %p422;
	selp.b32 	%r1708, 0, %r1705, %p422;
	setp.eq.s32 	%p423, %r1613, 0;
	selp.b32 	%r1709, %r1707, 0, %p423;
	add.s32 	%r1710, %r1709, %r1618;
	setp.eq.s32 	%p424, %r1548, 0;
	selp.b32 	%r48, %r1707, %r1710, %p424;
	selp.b32 	%r1711, 0, %r1613, %p424;
	add.s32 	%r49, %r1708, %r1711;
	add.s32 	%r50, %r49, %r1793;
	setp.eq.s32 	%p425, %r1793, 0;
	selp.b32 	%r1712, %r48, 0, %p425;
	add.s32 	%r51, %r1712, %r17;
	selp.u32 	%r1713, 1, 0, %p407;
	add.s32 	%r1714, %r1793, %r1713;
	add.s32 	%r52, %r1714, %r49;
	selp.b32 	%r1715, 0, %r51, %p407;
	add.s32 	%r53, %r18, %r1715;
	add.s32 	%r54, %r31, %r49;
	selp.b32 	%r1716, 0, %r53, %p406;
	add.s32 	%r55, %r19, %r1716;
	add.s32 	%r56, %r32, %r49;
	selp.b32 	%r1717, 0, %r55, %p405;
	add.s32 	%r57, %r20, %r1717;
	selp.u32 	%r1718, 1, 0, %p404;
	add.s32 	%r58, %r56, %r1718;
	selp.b32 	%r1719, 0, %r57, %p404;
	add.s32 	%r59, %r21, %r1719;
	selp.u32 	%r1720, 1, 0, %p403;
	add.s32 	%r60, %r58, %r1720;
	selp.b32 	%r1721, 0, %r59, %p403;
	add.s32 	%r61, %r22, %r1721;
	add.s32 	%r62, %r33, %r49;
	selp.b32 	%r1722, 0, %r61, %p402;
	add.s32 	%r63, %r23, %r1722;
	add.s32 	%r64, %r34, %r49;
	selp.b32 	%r1723, 0, %r63, %p401;
	add.s32 	%r65, %r24, %r1723;
	@%p408 bra 	$L__BB6_8;
	add.s32 	%r1724, %r40, %r39;
	add.s32 	%r1725, %r41, %r1724;
	add.s32 	%r1726, %r42, %r1725;
	add.s32 	%r1727, %r43, %r1726;
	add.s32 	%r1728, %r44, %r1727;
	add.s32 	%r1729, %r45, %r1728;
	add.s32 	%r1730, %r46, %r1729;
	mov.b64 	%rd246, {%r1730, %r47};
	add.s64 	%rd245, %rd1, 512;
	mov.b64 	%rd247, 101;
	// begin inline asm
	st.relaxed.gpu.v2.u64 [%rd245], {%rd246, %rd247};
	// end inline asm
$L__BB6_8:
	add.s32 	%r1731, %r40, %r39;
	add.s32 	%r1732, %r41, %r1731;
	add.s32 	%r1733, %r42, %r1732;
	add.s32 	%r1734, %r43, %r1733;
	add.s32 	%r1735, %r44, %r1734;
	add.s32 	%r1736, %r45, %r1735;
	add.s32 	%r66, %r46, %r1736;
	setp.lt.s32 	%p426, %r66, 257;
	@%p426 bra 	$L__BB6_34;
	bar.sync 	0;
	@%p425 bra 	$L__BB6_11;
	shl.b32 	%r1737, %r49, 3;
	mov.u32 	%r1738, _ZN6thrust24THRUST_300001_SM_1000_NS8cuda_cub4core6detail5shmemE;
	add.s32 	%r1739, %r1738, %r1737;
	st.shared.v2.u32 	[%r1739], {%r1794, %r48};
$L__BB6_11:
	setp.eq.s32 	%p437, %r8, %r9;
	@%p437 bra 	$L__BB6_13;
	shl.b32 	%r1740, %r50, 3;
	mov.u32 	%r1741, _ZN6thrust24THRUST_300001_SM_1000_NS8cuda_cub4core6detail5shmemE;
	add.s32 	%r1742, %r1741, %r1740;
	st.shared.v2.u32 	[%r1742], {%r8, %r51};
$L__BB6_13:
	setp.eq.s32 	%p438, %r9, %r10;
	@%p438 bra 	$L__BB6_15;
	shl.b32 	%r1743, %r52, 3;
	mov.u32 	%r1744, _ZN6thrust24THRUST_300001_SM_1000_NS8cuda_cub4core6detail5shmemE;
	add.s32 	%r1745, %r1744, %r1743;
	st.shared.v2.u32 	[%r1745], {%r9, %r53};
$L__BB6_15:
	setp.eq.s32 	%p439, %r10, %r11;
	@%p439 bra 	$L__BB6_17;
	shl.b32 	%r1746, %r54, 3;
	mov.u32 	%r1747, _ZN6thrust24THRUST_300001_SM_1000_NS8cuda_cub4core6detail5shmemE;
	add.s32 	%r1748, %r1747, %r1746;
	st.shared.v2.u32 	[%r1748], {%r10, %r55};
$L__BB6_17:
	setp.eq.s32 	%p440, %r11, %r12;
	@%p440 bra 	$L__BB6_19;
	shl.b32 	%r1749, %r56, 3;
	mov.u32 	%r1750, _ZN6thrust24THRUST_300001_SM_1000_NS8cuda_cub4core6detail5shmemE;
	add.s32 	%r1751, %r1750, %r1749;
	st.shared.v2.u32 	[%r1751], {%r11, %r57};
$L__BB6_19:
	setp.eq.s32 	%p441, %r12, %r13;
	@%p441 bra 	$L__BB6_21;
	shl.b32 	%r1752, %r58, 3;
	mov.u32 	%r1753, _ZN6thrust24THRUST_300001_SM_1000_NS8cuda_cub4core6detail5shmemE;
	add.s32 	%r1754, %r1753, %r1752;
	st.shared.v2.u32 	[%r1754], {%r12, %r59};
$L__BB6_21:
	setp.eq.s32 	%p442, %r13, %r14;
	@%p442 bra 	$L__BB6_23;
	shl.b32 	%r1755, %r60, 3;
	mov.u32 	%r1756, _ZN6thrust24THRUST_300001_SM_1000_NS8cuda_cub4core6detail5shmemE;
	add.s32 	%r1757, %r1756, %r1755;
	st.shared.v2.u32 	[%r1757], {%r13, %r61};
$L__BB6_23:
	setp.eq.s32 	%p443, %r14, %r15;
	@%p443 bra 	$L__BB6_25;
	shl.b32 	%r1758, %r62, 3;
	mov.u32 	%r1759, _ZN6thrust24THRUST_300001_SM_1000_NS8cuda_cub4core6detail5shmemE;
	add.s32 	%r1760, %r1759, %r1758;
	st.shared.v2.u32 	[%r1760], {%r14, %r63};
$L__BB6_25:
	setp.eq.s32 	%p444, %r15, %r16;
	@%p444 bra 	$L__BB6_27;
	shl.b32 	%r1761, %r64, 3;
	mov.u32 	%r1762, _ZN6thrust24THRUST_300001_SM_1000_NS8cuda_cub4core6detail5shmemE;
	add.s32 	%r1763, %r1762, %r1761;
	st.shared.v2.u32 	[%r1763], {%r15, %r65};
$L__BB6_27:
	bar.sync 	0;
	setp.ge.u32 	%p445, %r1799, %r66;
	@%p445 bra 	$L__BB6_286;
	add.s32 	%r1764, %r40, %r41;
	add.s32 	%r1765, %r1764, %r42;
	add.s32 	%r1766, %r1765, %r43;
	add.s32 	%r1767, %r1766, %r44;
	add.s32 	%r1768, %r1767, %r45;
	add.s32 	%r1769, %r1768, %r46;
	add.s32 	%r1770, %r1769, %r39;
	not.b32 	%r1771, %r1799;
	add.s32 	%r67, %r1770, %r1771;
	and.b32  	%r1772, %r67, 768;
	setp.eq.s32 	%p446, %r1772, 768;
	@%p446 bra 	$L__BB6_31;
	shr.u32 	%r1773, %r67, 8;
	add.s32 	%r1774, %r1773, 1;
	and.b32  	%r1775, %r1774, 3;
	mul.wide.u32 	%rd275, %r1799, 4;
	add.s64 	%rd281, %rd4, %rd275;
	add.s64 	%rd280, %rd3, %rd275;
	shl.b32 	%r1776, %r1799, 3;
	mov.u32 	%r1777, _ZN6thrust24THRUST_300001_SM_1000_NS8cuda_cub4core6detail5shmemE;
	add.s32 	%r1796, %r1777, %r1776;
	neg.s32 	%r1795, %r1775;
	shl.b32 	%r1778, %r1774, 8;
	and.b32  	%r1779, %r1778, 768;
	add.s32 	%r1799, %r1799, %r1779;
$L__BB6_30:
	.pragma "nounroll";
	ld.shared.v2.u32 	{%r1780, %r1781}, [%r1796];
	st.global.u32 	[%rd280], %r1780;
	st.global.u32 	[%rd281], %r1781;
	add.s64 	%rd281, %rd281, 1024;
	add.s64 	%rd280, %rd280, 1024;
	add.s32 	%r1796, %r1796, 2048;
	add.s32 	%r1795, %r1795, 1;
	setp.ne.s32 	%p447, %r1795, 0;
	@%p447 bra 	$L__BB6_30;
$L__BB6_31:
	setp.lt.u32 	%p448, %r67, 768;
	@%p448 bra 	$L__BB6_286;
	mul.wide.u32 	%rd276, %r1799, 4;
	add.s64 	%rd277, %rd276, 2048;
	add.s64 	%rd283, %rd3, %rd277;
	add.s64 	%rd282, %rd4, %rd277;
	shl.b32 	%r1782, %r1799, 3;
	mov.u32 	%r1783, _ZN6thrust24THRUST_300001_SM_1000_NS8cuda_cub4core6detail5shmemE;
	add.s32 	%r1784, %r1782, %r1783;
	add.s32 	%r1798, %r1784, 4096;
$L__BB6_33:
	ld.shared.v2.u32 	{%r1785, %r1786}, [%r1798+-4096];
	st.global.u32 	[%rd283+-2048], %r1785;
	st.global.u32 	[%rd282+-2048], %r1786;
	ld.shared.v2.u32 	{%r1787, %r1788}, [%r1798+-2048];
	st.global.u32 	[%rd283+-1024], %r1787;
	st.global.u32 	[%rd282+-1024], %r1788;
	ld.shared.v2.u32 	{%r1789, %r1790}, [%r1798];
	st.global.u32 	[%rd283], %r1789;
	st.global.u32 	[%rd282], %r1790;
	ld.shared.v2.u32 	{%r1791, %r1792}, [%r1798+2048];
	st.global.u32 	[%rd283+1024], %r1791;
	st.global.u32 	[%rd282+1024], %r1792;
	add.s32 	%r1799, %r1799, 1024;
	add.s64 	%rd283, %rd283, 4096;
	add.s64 	%rd282, %rd282, 4096;
	add.s32 	%r1798, %r1798, 8192;
	setp.lt.s32 	%p449, %r1799, %r66;
	@%p449 bra 	$L__BB6_33;
	bra.uni 	$L__BB6_286;
$L__BB6_34:
	@%p425 bra 	$L__BB6_36;
	mul.wide.s32 	%rd248, %r49, 4;
	add.s64 	%rd249, %rd3, %rd248;
	st.global.u32 	[%rd249], %r1794;
	add.s64 	%rd250, %rd4, %rd248;
	st.global.u32 	[%rd250], %r48;
$L__BB6_36:
	setp.eq.s32 	%p428, %r8, %r9;
	@%p428 bra 	$L__BB6_38;
	mul.wide.s32 	%rd251, %r50, 4;
	add.s64 	%rd252, %rd3, %rd251;
	st.global.u32 	[%rd252], %r8;
	add.s64 	%rd253, %rd4, %rd251;
	st.global.u32 	[%rd253], %r51;
$L__BB6_38:
	setp.eq.s32 	%p429, %r9, %r10;
	@%p429 bra 	$L__BB6_40;
	mul.wide.s32 	%rd254, %r52, 4;
	add.s64 	%rd255, %rd3, %rd254;
	st.global.u32 	[%rd255], %r9;
	add.s64 	%rd256, %rd4, %rd254;
	st.global.u32 	[%rd256], %r53;
$L__BB6_40:
	setp.eq.s32 	%p430, %r10, %r11;
	@%p430 bra 	$L__BB6_42;
	mul.wide.s32 	%rd257, %r54, 4;
	add.s64 	%rd258, %rd3, %rd257;
	st.global.u32 	[%rd258], %r10;
	add.s64 	%rd259, %rd4, %rd257;
	st.global.u32 	[%rd259], %r55;
$L__BB6_42:
	setp.eq.s32 	%p431, %r11, %r12;
	@%p431 bra 	$L__BB6_44;
	mul.wide.s32 	%rd260, %r56, 4;
	add.s64 	%rd261, %rd3, %rd260;
	st.global.u32 	[%rd261], %r11;
	add.s64 	%rd262, %rd4, %rd260;
	st.global.u32 	[%rd262], %r57;
$L__BB6_44:
	setp.eq.s32 	%p432, %r12, %r13;
	@%p432 bra 	$L__BB6_46;
	mul.wide.s32 	%rd263, %r58, 4;
	add.s64 	%rd264, %rd3, %rd263;
	st.global.u32 	[%rd264], %r12;
	add.s64 	%rd265, %rd4, %rd263;
	st.global.u32 	[%rd265], %r59;
$L__BB6_46:
	setp.eq.s32 	%p433, %r13, %r14;
	@%p433 bra 	$L__BB6_48;
	mul.wide.s32 	%rd266, %r60, 4;
	add.s64 	%rd267, %rd3, %rd266;
	st.global.u32 	[%rd267], %r13;
	add.s64 	%rd268, %rd4, %rd266;
	st.global.u32 	[%rd268], %r61;
$L__BB6_48:
	setp.eq.s32 	%p434, %r14, %r15;
	@%p434 bra 	$L__BB6_50;
	mul.wide.s32 	%rd269, %r62, 4;
	add.s64 	%rd270, %rd3, %rd269;
	st.global.u32 	[%rd270], %r14;
	add.s64 	%rd271, %rd4, %rd269;
	st.global.u32 	[%rd271], %r63;
$L__BB6_50:
	setp.eq.s32 	%p435, %r15, %r16;
	@%p435 bra 	$L__BB6_286;
	mul.wide.s32 	%rd272, %r64, 4;
	add.s64 	%rd273, %rd3, %rd272;
	st.global.u32 	[%rd273], %r15;
	add.s64 	%rd274, %rd4, %rd272;
	st.global.u32 	[%rd274], %r65;
	bra.uni 	$L__BB6_286;
$L__BB6_52:
	mov.u32 	%r1815, %tid.x;
	and.b32  	%r1126, %r1815, 31;
	and.b32  	%r1127, %r1815, 992;
	add.s32 	%r1128, %r3, %r1126;
	mad.lo.s32 	%r1129, %r1127, 9, %r1128;
	mul.wide.u32 	%rd180, %r1129, 4;
	add.s64 	%rd171, %rd2, %rd180;
	// begin inline asm
	ld.global.nc.u32 %r1115, [%rd171];
	// end inline asm
	add.s64 	%rd172, %rd171, 128;
	// begin inline asm
	ld.global.nc.u32 %r1116, [%rd172];
	// end inline asm
	add.s64 	%rd173, %rd171, 256;
	// begin inline asm
	ld.global.nc.u32 %r1117, [%rd173];
	// end inline asm
	add.s64 	%rd174, %rd171, 384;
	// begin inline asm
	ld.global.nc.u32 %r1118, [%rd174];
	// end inline asm
	add.s64 	%rd175, %rd171, 512;
	// begin inline asm
	ld.global.nc.u32 %r1119, [%rd175];
	// end inline asm
	add.s64 	%rd176, %rd171, 640;
	// begin inline asm
	ld.global.nc.u32 %r1120, [%rd176];
	// end inline asm
	add.s64 	%rd177, %rd171, 768;
	// begin inline asm
	ld.global.nc.u32 %r1121, [%rd177];
	// end inline asm
	add.s64 	%rd178, %rd171, 896;
	// begin inline asm
	ld.global.nc.u32 %r1122, [%rd178];
	// end inline asm
	add.s64 	%rd179, %rd171, 1024;
	// begin inline asm
	ld.global.nc.u32 %r1123, [%rd179];
	// end inline asm
	// begin inline asm
	mov.u32 %r1124, %laneid;
	// end inline asm
	shr.u32 	%r83, %r1815, 5;
	mad.lo.s32 	%r1130, %r83, 288, %r1124;
	shl.b32 	%r1131, %r1130, 2;
	mov.u32 	%r1132, _ZN6thrust24THRUST_300001_SM_1000_NS8cuda_cub4core6detail5shmemE;
	add.s32 	%r84, %r1132, %r1131;
	st.shared.u32 	[%r84], %r1115;
	st.shared.u32 	[%r84+128], %r1116;
	st.shared.u32 	[%r84+256], %r1117;
	st.shared.u32 	[%r84+384], %r1118;
	st.shared.u32 	[%r84+512], %r1119;
	st.shared.u32 	[%r84+640], %r1120;
	st.shared.u32 	[%r84+768], %r1121;
	st.shared.u32 	[%r84+896], %r1122;
	st.shared.u32 	[%r84+1024], %r1123;
	bar.warp.sync 	-1;
	shl.b32 	%r1133, %r1124, 5;
	add.s32 	%r85, %r84, %r1133;
	ld.shared.u32 	%r86, [%r85];
	ld.shared.u32 	%r87, [%r85+4];
	ld.shared.u32 	%r88, [%r85+8];
	ld.shared.u32 	%r89, [%r85+12];
	ld.shared.u32 	%r90, [%r85+16];
	ld.shared.u32 	%r91, [%r85+20];
	ld.shared.u32 	%r92, [%r85+24];
	ld.shared.u32 	%r93, [%r85+28];
	ld.shared.u32 	%r94, [%r85+32];
	setp.ne.s32 	%p271, %r1815, 0;
	mov.b32 	%r1801, 0;
	@%p271 bra 	$L__BB6_54;
	mul.wide.u32 	%rd182, %r3, 4;
	add.s64 	%rd183, %rd2, %rd182;
	add.s64 	%rd181, %rd183, -4;
	// begin inline asm
	ld.global.nc.u32 %r1801, [%rd181];
	// end inline asm
$L__BB6_54:
	setp.eq.s32 	%p272, %r1815, 0;
	bar.sync 	0;
	st.shared.u32 	[%r84], %r1;
	st.shared.u32 	[%r84+128], %r1;
	st.shared.u32 	[%r84+256], %r1;
	st.shared.u32 	[%r84+384], %r1;
	st.shared.u32 	[%r84+512], %r1;
	st.shared.u32 	[%r84+640], %r1;
	st.shared.u32 	[%r84+768], %r1;
	st.shared.u32 	[%r84+896], %r1;
	st.shared.u32 	[%r84+1024], %r1;
	bar.warp.sync 	-1;
	ld.shared.u32 	%r97, [%r85];
	ld.shared.u32 	%r98, [%r85+4];
	ld.shared.u32 	%r99, [%r85+8];
	ld.shared.u32 	%r100, [%r85+12];
	ld.shared.u32 	%r101, [%r85+16];
	ld.shared.u32 	%r102, [%r85+20];
	ld.shared.u32 	%r103, [%r85+24];
	ld.shared.u32 	%r104, [%r85+28];
	ld.shared.u32 	%r105, [%r85+32];
	bar.sync 	0;
	shl.b32 	%r1135, %r1815, 2;
	add.s32 	%r1137, %r1132, %r1135;
	add.s32 	%r106, %r1137, 1148;
	st.shared.u32 	[%r1137+1148], %r94;
	bar.sync 	0;
	@%p272 bra 	$L__BB6_56;
	ld.shared.u32 	%r1801, [%r106+-4];
$L__BB6_56:
	setp.ne.s32 	%p273, %r1801, %r86;
	selp.u32 	%r1198, 1, 0, %p273;
	setp.ne.s32 	%p274, %r86, %r87;
	selp.u32 	%r1199, 1, 0, %p274;
	setp.ne.s32 	%p275, %r87, %r88;
	selp.u32 	%r1200, 1, 0, %p275;
	setp.ne.s32 	%p276, %r88, %r89;
	selp.u32 	%r1201, 1, 0, %p276;
	setp.ne.s32 	%p277, %r89, %r90;
	selp.u32 	%r1202, 1, 0, %p277;
	setp.ne.s32 	%p278, %r90, %r91;
	selp.u32 	%r1203, 1, 0, %p278;
	setp.ne.s32 	%p279, %r91, %r92;
	selp.u32 	%r1204, 1, 0, %p279;
	setp.ne.s32 	%p280, %r92, %r93;
	selp.u32 	%r1205, 1, 0, %p280;
	setp.ne.s32 	%p281, %r93, %r94;
	selp.u32 	%r1206, 1, 0, %p281;
	add.s32 	%r1207, %r1199, %r1198;
	selp.b32 	%r1208, 0, %r97, %p274;
	add.s32 	%r1209, %r98, %r1208;
	add.s32 	%r1210, %r1207, %r1200;
	selp.b32 	%r1211, 0, %r1209, %p275;
	add.s32 	%r1212, %r99, %r1211;
	add.s32 	%r1213, %r1210, %r1201;
	selp.b32 	%r1214, 0, %r1212, %p276;
	add.s32 	%r1215, %r100, %r1214;
	add.s32 	%r1216, %r1213, %r1202;
	selp.b32 	%r1217, 0, %r1215, %p277;
	add.s32 	%r1218, %r101, %r1217;
	add.s32 	%r1219, %r1216, %r1203;
	selp.b32 	%r1220, 0, %r1218, %p278;
	add.s32 	%r1221, %r102, %r1220;
	add.s32 	%r1222, %r1219, %r1204;
	selp.b32 	%r1223, 0, %r1221, %p279;
	add.s32 	%r1224, %r103, %r1223;
	add.s32 	%r1225, %r1222, %r1205;
	selp.b32 	%r1226, 0, %r1224, %p280;
	add.s32 	%r1227, %r104, %r1226;
	add.s32 	%r1139, %r1225, %r1206;
	selp.b32 	%r1228, 0, %r1227, %p281;
	add.s32 	%r1144, %r105, %r1228;
	mov.b32 	%r1195, 1;
	mov.b32 	%r1196, 0;
	mov.b32 	%r1197, -1;
	// begin inline asm
	shfl.sync.up.b32 %r1138, %r1139, %r1195, %r1196, %r1197;
	// end inline asm
	// begin inline asm
	shfl.sync.up.b32 %r1143, %r1144, %r1195, %r1196, %r1197;
	// end inline asm
	setp.eq.s32 	%p282, %r1139, 0;
	selp.b32 	%r1229, %r1143, 0, %p282;
	setp.lt.s32 	%p283, %r1124, 1;
	selp.b32 	%r1230, 0, %r1138, %p283;
	add.s32 	%r1149, %r1230, %r1139;
	selp.b32 	%r1231, 0, %r1229, %p283;
	add.s32 	%r1154, %r1231, %r1144;
	mov.b32 	%r1155, 2;
	// begin inline asm
	shfl.sync.up.b32 %r1148, %r1149, %r1155, %r1196, %r1197;
	// end inline asm
	// begin inline asm
	shfl.sync.up.b32 %r1153, %r1154, %r1155, %r1196, %r1197;
	// end inline asm
	setp.eq.s32 	%p284, %r1149, 0;
	selp.b32 	%r1232, %r1153, 0, %p284;
	setp.lt.s32 	%p285, %r1124, 2;
	selp.b32 	%r1233, 0, %r1148, %p285;
	add.s32 	%r1159, %r1233, %r1149;
	selp.b32 	%r1234, 0, %r1232, %p285;
	add.s32 	%r1164, %r1234, %r1154;
	mov.b32 	%r1165, 4;
	// begin inline asm
	shfl.sync.up.b32 %r1158, %r1159, %r1165, %r1196, %r1197;
	// end inline asm
	// begin inline asm
	shfl.sync.up.b32 %r1163, %r1164, %r1165, %r1196, %r1197;
	// end inline asm
	setp.eq.s32 	%p286, %r1159, 0;
	selp.b32 	%r1235, %r1163, 0, %p286;
	setp.lt.s32 	%p287, %r1124, 4;
	selp.b32 	%r1236, 0, %r1158, %p287;
	add.s32 	%r1169, %r1236, %r1159;
	selp.b32 	%r1237, 0, %r1235, %p287;
	add.s32 	%r1174, %r1237, %r1164;
	mov.b32 	%r1175, 8;
	// begin inline asm
	shfl.sync.up.b32 %r1168, %r1169, %r1175, %r1196, %r1197;
	// end inline asm
	// begin inline asm
	shfl.sync.up.b32 %r1173, %r1174, %r1175, %r1196, %r1197;
	// end inline asm
	setp.eq.s32 	%p288, %r1169, 0;
	selp.b32 	%r1238, %r1173, 0, %p288;
	setp.lt.s32 	%p289, %r1124, 8;
	selp.b32 	%r1239, 0, %r1168, %p289;
	add.s32 	%r1179, %r1239, %r1169;
	selp.b32 	%r1240, 0, %r1238, %p289;
	add.s32 	%r1184, %r1240, %r1174;
	mov.b32 	%r1185, 16;
	// begin inline asm
	shfl.sync.up.b32 %r1178, %r1179, %r1185, %r1196, %r1197;
	// end inline asm
	// begin inline asm
	shfl.sync.up.b32 %r1183, %r1184, %r1185, %r1196, %r1197;
	// end inline asm
	setp.eq.s32 	%p290, %r1179, 0;
	selp.b32 	%r1241, %r1183, 0, %p290;
	setp.lt.s32 	%p291, %r1124, 16;
	selp.b32 	%r1242, 0, %r1178, %p291;
	add.s32 	%r1189, %r1242, %r1179;
	selp.b32 	%r1243, 0, %r1241, %p291;
	add.s32 	%r1194, %r1243, %r1184;
	// begin inline asm
	shfl.sync.up.b32 %r1805, %r1189, %r1195, %r1196, %r1197;
	// end inline asm
	// begin inline asm
	shfl.sync.up.b32 %r1806, %r1194, %r1195, %r1196, %r1197;
	// end inline asm
	setp.ne.s32 	%p292, %r1124, 31;
	@%p292 bra 	$L__BB6_58;
	shl.b32 	%r1244, %r83, 3;
	mov.u32 	%r1245, _ZN6thrust24THRUST_300001_SM_1000_NS8cuda_cub4core6detail5shmemE;
	add.s32 	%r1246, %r1245, %r1244;
	st.shared.v2.u32 	[%r1246], {%r1189, %r1194};
$L__BB6_58:
	bar.sync 	0;
	ld.shared.v4.u32 	{%r1247, %r1248, %r1249, %r1250}, [_ZN6thrust24THRUST_300001_SM_1000_NS8cuda_cub4core6detail5shmemE];
	add.s32 	%r1251, %r1249, %r1247;
	setp.eq.s32 	%p293, %r1249, 0;
	selp.b32 	%r1252, %r1248, 0, %p293;
	add.s32 	%r1253, %r1252, %r1250;
	setp.eq.s32 	%p294, %r83, 2;
	selp.b32 	%r1254, %r1251, %r1247, %p294;
	selp.b32 	%r1255, %r1253, %r1248, %p294;
	ld.shared.v4.u32 	{%r1256, %r1257, %r1258, %r1259}, [_ZN6thrust24THRUST_300001_SM_1000_NS8cuda_cub4core6detail5shmemE+16];
	add.s32 	%r1260, %r1256, %r1251;
	setp.eq.s32 	%p295, %r1256, 0;
	selp.b32 	%r1261, %r1253, 0, %p295;
	add.s32 	%r1262, %r1261, %r1257;
	setp.eq.s32 	%p296, %r83, 3;
	selp.b32 	%r1263, %r1260, %r1254, %p296;
	selp.b32 	%r1264, %r1262, %r1255, %p296;
	add.s32 	%r1265, %r1258, %r1260;
	setp.eq.s32 	%p297, %r1258, 0;
	selp.b32 	%r1266, %r1262, 0, %p297;
	add.s32 	%r1267, %r1266, %r1259;
	setp.eq.s32 	%p298, %r83, 4;
	selp.b32 	%r1268, %r1265, %r1263, %p298;
	selp.b32 	%r1269, %r1267, %r1264, %p298;
	ld.shared.v4.u32 	{%r1270, %r1271, %r1272, %r1273}, [_ZN6thrust24THRUST_300001_SM_1000_NS8cuda_cub4core6detail5shmemE+32];
	add.s32 	%r1274, %r1270, %r1265;
	setp.eq.s32 	%p299, %r1270, 0;
	selp.b32 	%r1275, %r1267, 0, %p299;
	add.s32 	%r1276, %r1275, %r1271;
	setp.eq.s32 	%p300, %r83, 5;
	selp.b32 	%r1277, %r1274, %r1268, %p300;
	selp.b32 	%r1278, %r1276, %r1269, %p300;
	add.s32 	%r1279, %r1272, %r1274;
	setp.eq.s32 	%p301, %r1272, 0;
	selp.b32 	%r1280, %r1276, 0, %p301;
	add.s32 	%r1281, %r1280, %r1273;
	setp.eq.s32 	%p302, %r83, 6;
	selp.b32 	%r1282, %r1279, %r1277, %p302;
	selp.b32 	%r1283, %r1281, %r1278, %p302;
	ld.shared.v4.u32 	{%r1284, %r1285, %r1286, %r1287}, [_ZN6thrust24THRUST_300001_SM_1000_NS8cuda_cub4core6detail5shmemE+48];
	add.s32 	%r1288, %r1284, %r1279;
	setp.eq.s32 	%p303, %r1284, 0;
	selp.b32 	%r1289, %r1281, 0, %p303;
	add.s32 	%r1290, %r1289, %r1285;
	setp.eq.s32 	%p304, %r83, 7;
	selp.b32 	%r113, %r1288, %r1282, %p304;
	selp.b32 	%r114, %r1290, %r1283, %p304;
	add.s32 	%r115, %r1286, %r1288;
	setp.eq.s32 	%p305, %r1286, 0;
	selp.b32 	%r1291, %r1290, 0, %p305;
	add.s32 	%r116, %r1291, %r1287;
	setp.lt.u32 	%p306, %r1815, 32;
	@%p306 bra 	$L__BB6_60;
	setp.eq.s32 	%p307, %r1805, 0;
	selp.b32 	%r1292, %r114, 0, %p307;
	add.s32 	%r1293, %r1292, %r1806;
	setp.eq.s32 	%p308, %r1124, 0;
	selp.b32 	%r1294, 0, %r1805, %p308;
	add.s32 	%r1805, %r113, %r1294;
	selp.b32 	%r1806, %r114, %r1293, %p308;
	bra.uni 	$L__BB6_76;
$L__BB6_60:
	setp.ne.s32 	%p309, %r1815, 0;
	mul.wide.u32 	%rd184, %r2, 16;
	add.s64 	%rd17, %rd1, %rd184;
	@%p309 bra 	$L__BB6_62;
	st.shared.u32 	[_ZN6thrust24THRUST_300001_SM_1000_NS8cuda_cub4core6detail5shmemE+116], %r115;
	st.shared.u32 	[_ZN6thrust24THRUST_300001_SM_1000_NS8cuda_cub4core6detail5shmemE+120], %r116;
	mov.b64 	%rd186, {%r115, %r116};
	add.s64 	%rd185, %rd17, 512;
	mov.b64 	%rd187, 100;
	// begin inline asm
	st.relaxed.gpu.v2.u64 [%rd185], {%rd186, %rd187};
	// end inline asm
$L__BB6_62:
	mov.u32 	%r1295, %nctaid.x;
	setp.gt.u32 	%p310, %r1295, 499;
	@%p310 bra 	$L__BB6_64;
	membar.cta;
	bra.uni 	$L__BB6_65;
$L__BB6_64:
	mov.b32 	%r1296, 450;
	// begin inline asm
	nanosleep.u32 %r1296;
	// end inline asm
$L__BB6_65:
	mul.wide.u32 	%rd188, %r1815, 16;
	xor.b64  	%rd189, %rd188, -16;
	add.s64 	%rd190, %rd17, %rd189;
	add.s64 	%rd18, %rd190, 512;
$L__BB6_66:
	// begin inline asm
	ld.relaxed.gpu.v2.u64 {%rd191, %rd284}, [%rd18];
	// end inline asm
	setp.eq.s64 	%p311, %rd284, 99;
	mov.b32 	%r1297, -1;
	vote.sync.any.pred 	%p312, %p311, %r1297;
	@%p312 bra 	$L__BB6_66;
	mov.b64 	{%r1301, %r1306}, %rd191;
	setp.eq.s64 	%p313, %rd284, 101;
	mov.b32 	%r1349, -1;
	vote.sync.ballot.b32 	%r1350, %p313, %r1349;
	// begin inline asm
	mov.u32 %r1299, %lanemask_ge;
	// end inline asm
	and.b32  	%r1351, %r1350, %r1299;
	or.b32  	%r1352, %r1351, -2147483648;
	add.s32 	%r1353, %r1352, -1;
	not.b32 	%r1354, %r1352;
	and.b32  	%r1355, %r1354, %r1353;
	popc.b32 	%r1303, %r1355;
	mov.b32 	%r1307, 1;
	// begin inline asm
	shfl.sync.down.b32 %r1300, %r1301, %r1307, %r1303, %r1349;
	// end inline asm
	// begin inline asm
	shfl.sync.down.b32 %r1305, %r1306, %r1307, %r1303, %r1349;
	// end inline asm
	setp.lt.s32 	%p315, %r1124, %r1303;
	setp.eq.s32 	%p316, %r1301, 0;
	selp.b32 	%r1356, %r1300, 0, %p315;
	add.s32 	%r1311, %r1356, %r1301;
	selp.b32 	%r1357, %r1305, 0, %p316;
	selp.b32 	%r1358, %r1357, 0, %p315;
	add.s32 	%r1316, %r1358, %r1306;
	mov.b32 	%r1317, 2;
	// begin inline asm
	shfl.sync.down.b32 %r1310, %r1311, %r1317, %r1303, %r1349;
	// end inline asm
	// begin inline asm
	shfl.sync.down.b32 %r1315, %r1316, %r1317, %r1303, %r1349;
	// end inline asm
	add.s32 	%r1359, %r1124, 2;
	setp.gt.s32 	%p317, %r1359, %r1303;
	setp.eq.s32 	%p318, %r1311, 0;
	selp.b32 	%r1360, %r1315, 0, %p318;
	selp.b32 	%r1361, 0, %r1310, %p317;
	add.s32 	%r1321, %r1311, %r1361;
	selp.b32 	%r1362, 0, %r1360, %p317;
	add.s32 	%r1326, %r1362, %r1316;
	mov.b32 	%r1327, 4;
	// begin inline asm
	shfl.sync.down.b32 %r1320, %r1321, %r1327, %r1303, %r1349;
	// end inline asm
	// begin inline asm
	shfl.sync.down.b32 %r1325, %r1326, %r1327, %r1303, %r1349;
	// end inline asm
	add.s32 	%r1363, %r1124, 4;
	setp.gt.s32 	%p319, %r1363, %r1303;
	setp.eq.s32 	%p320, %r1321, 0;
	selp.b32 	%r1364, %r1325, 0, %p320;
	selp.b32 	%r1365, 0, %r1320, %p319;
	add.s32 	%r1331, %r1321, %r1365;
	selp.b32 	%r1366, 0, %r1364, %p319;
	add.s32 	%r1336, %r1326, %r1366;
	mov.b32 	%r1337, 8;
	// begin inline asm
	shfl.sync.down.b32 %r1330, %r1331, %r1337, %r1303, %r1349;
	// end inline asm
	// begin inline asm
	shfl.sync.down.b32 %r1335, %r1336, %r1337, %r1303, %r1349;
	// end inline asm
	add.s32 	%r1367, %r1124, 8;
	setp.gt.s32 	%p321, %r1367, %r1303;
	setp.eq.s32 	%p322, %r1331, 0;
	selp.b32 	%r1368, %r1335, 0, %p322;
	selp.b32 	%r1369, 0, %r1330, %p321;
	add.s32 	%r1341, %r1331, %r1369;
	selp.b32 	%r1370, 0, %r1368, %p321;
	add.s32 	%r1346, %r1336, %r1370;
	mov.b32 	%r1347, 16;
	// begin inline asm
	shfl.sync.down.b32 %r1340, %r1341, %r1347, %r1303, %r1349;
	// end inline asm
	// begin inline asm
	shfl.sync.down.b32 %r1345, %r1346, %r1347, %r1303, %r1349;
	// end inline asm
	add.s32 	%r1371, %r1124, 16;
	setp.gt.s32 	%p323, %r1371, %r1303;
	setp.eq.s32 	%p324, %r1341, 0;
	selp.b32 	%r1372, %r1345, 0, %p324;
	selp.b32 	%r1373, 0, %r1340, %p323;
	add.s32 	%r1802, %r1373, %r1341;
	selp.b32 	%r1374, 0, %r1372, %p323;
	add.s32 	%r1803, %r1346, %r1374;
	not.b32 	%r1375, %r1815;
	add.s32 	%r1804, %r2, %r1375;
	add.s64 	%rd21, %rd1, 512;
$L__BB6_68:
	setp.ne.s64 	%p325, %rd284, 101;
	mov.b32 	%r1376, -1;
	vote.sync.all.pred 	%p326, %p325, %r1376;
	not.pred 	%p327, %p326;
	@%p327 bra 	$L__BB6_72;
	mul.wide.s32 	%rd233, %r1804, 16;
	add.s64 	%rd234, %rd21, %rd233;
	add.s64 	%rd232, %rd234, -512;
$L__BB6_70:
	// begin inline asm
	ld.relaxed.gpu.v2.u64 {%rd230, %rd284}, [%rd232];
	// end inline asm
	setp.eq.s64 	%p365, %rd284, 99;
	mov.b32 	%r1459, -1;
	vote.sync.any.pred 	%p366, %p365, %r1459;
	@%p366 bra 	$L__BB6_70;
	mov.b64 	{%r1462, %r1467}, %rd230;
	setp.eq.s64 	%p367, %rd284, 101;
	mov.b32 	%r1510, -1;
	vote.sync.ballot.b32 	%r1511, %p367, %r1510;
	and.b32  	%r1512, %r1511, %r1299;
	or.b32  	%r1513, %r1512, -2147483648;
	add.s32 	%r1514, %r1513, -1;
	not.b32 	%r1515, %r1513;
	and.b32  	%r1516, %r1515, %r1514;
	popc.b32 	%r1464, %r1516;
	mov.b32 	%r1468, 1;
	// begin inline asm
	shfl.sync.down.b32 %r1461, %r1462, %r1468, %r1464, %r1510;
	// end inline asm
	// begin inline asm
	shfl.sync.down.b32 %r1466, %r1467, %r1468, %r1464, %r1510;
	// end inline asm
	setp.lt.s32 	%p369, %r1124, %r1464;
	setp.eq.s32 	%p370, %r1462, 0;
	selp.b32 	%r1517, %r1461, 0, %p369;
	add.s32 	%r1472, %r1517, %r1462;
	selp.b32 	%r1518, %r1466, 0, %p370;
	selp.b32 	%r1519, %r1518, 0, %p369;
	add.s32 	%r1477, %r1519, %r1467;
	mov.b32 	%r1478, 2;
	// begin inline asm
	shfl.sync.down.b32 %r1471, %r1472, %r1478, %r1464, %r1510;
	// end inline asm
	// begin inline asm
	shfl.sync.down.b32 %r1476, %r1477, %r1478, %r1464, %r1510;
	// end inline asm
	add.s32 	%r1520, %r1124, 2;
	setp.gt.s32 	%p371, %r1520, %r1464;
	setp.eq.s32 	%p372, %r1472, 0;
	selp.b32 	%r1521, %r1476, 0, %p372;
	selp.b32 	%r1522, 0, %r1471, %p371;
	add.s32 	%r1482, %r1472, %r1522;
	selp.b32 	%r1523, 0, %r1521, %p371;
	add.s32 	%r1487, %r1523, %r1477;
	mov.b32 	%r1488, 4;
	// begin inline asm
	shfl.sync.down.b32 %r1481, %r1482, %r1488, %r1464, %r1510;
	// end inline asm
	// begin inline asm
	shfl.sync.down.b32 %r1486, %r1487, %r1488, %r1464, %r1510;
	// end inline asm
	add.s32 	%r1524, %r1124, 4;
	setp.gt.s32 	%p373, %r1524, %r1464;
	setp.eq.s32 	%p374, %r1482, 0;
	selp.b32 	%r1525, %r1486, 0, %p374;
	selp.b32 	%r1526, 0, %r1481, %p373;
	add.s32 	%r1492, %r1482, %r1526;
	selp.b32 	%r1527, 0, %r1525, %p373;
	add.s32 	%r1497, %r1487, %r1527;
	mov.b32 	%r1498, 8;
	// begin inline asm
	shfl.sync.down.b32 %r1491, %r1492, %r1498, %r1464, %r1510;
	// end inline asm
	// begin inline asm
	shfl.sync.down.b32 %r1496, %r1497, %r1498, %r1464, %r1510;
	// end inline asm
	add.s32 	%r1528, %r1124, 8;
	setp.gt.s32 	%p375, %r1528, %r1464;
	setp.eq.s32 	%p376, %r1492, 0;
	selp.b32 	%r1529, %r1496, 0, %p376;
	selp.b32 	%r1530, 0, %r1491, %p375;
	add.s32 	%r1502, %r1492, %r1530;
	selp.b32 	%r1531, 0, %r1529, %p375;
	add.s32 	%r1507, %r1497, %r1531;
	mov.b32 	%r1508, 16;
	// begin inline asm
	shfl.sync.down.b32 %r1501, %r1502, %r1508, %r1464, %r1510;
	// end inline asm
	// begin inline asm
	shfl.sync.down.b32 %r1506, %r1507, %r1508, %r1464, %r1510;
	// end inline asm
	add.s32 	%r1532, %r1124, 16;
	setp.gt.s32 	%p377, %r1532, %r1464;
	setp.eq.s32 	%p378, %r1502, 0;
	selp.b32 	%r1533, %r1506, 0, %p378;
	selp.b32 	%r1534, 0, %r1501, %p377;
	selp.b32 	%r1535, 0, %r1533, %p377;
	add.s32 	%r1536, %r1507, %r1535;
	add.s32 	%r1537, %r1534, %r1802;
	add.s32 	%r126, %r1537, %r1502;
	setp.eq.s32 	%p379, %r1802, 0;
	selp.b32 	%r1538, %r1536, 0, %p379;
	add.s32 	%r1803, %r1538, %r1803;
	add.s32 	%r1804, %r1804, -32;
	mov.u32 	%r1802, %r126;
	bra.uni 	$L__BB6_68;
$L__BB6_72:
	@%p309 bra 	$L__BB6_74;
	add.s32 	%r1378, %r1802, %r115;
	setp.eq.s32 	%p329, %r115, 0;
	selp.b32 	%r1379, %r1803, 0, %p329;
	add.s32 	%r1380, %r1379, %r116;
	mov.b64 	%rd195, {%r1378, %r1380};
	add.s64 	%rd194, %rd17, 512;
	mov.b64 	%rd196, 101;
	// begin inline asm
	st.relaxed.gpu.v2.u64 [%rd194], {%rd195, %rd196};
	// end inline asm
	st.shared.u32 	[_ZN6thrust24THRUST_300001_SM_1000_NS8cuda_cub4core6detail5shmemE+100], %r1802;
	st.shared.v2.u32 	[_ZN6thrust24THRUST_300001_SM_1000_NS8cuda_cub4core6detail5shmemE+104], {%r1803, %r1378};
	st.shared.u32 	[_ZN6thrust24THRUST_300001_SM_1000_NS8cuda_cub4core6detail5shmemE+112], %r1380;
$L__BB6_74:
	setp.ne.s32 	%p330, %r1124, 0;
	@%p330 bra 	$L__BB6_76;
	st.shared.v2.u32 	[_ZN6thrust24THRUST_300001_SM_1000_NS8cuda_cub4core6detail5shmemE+72], {%r1802, %r1803};
	mov.u32 	%r1805, %r1802;
	mov.u32 	%r1806, %r1803;
$L__BB6_76:
	setp.eq.s32 	%p331, %r1815, 0;
	bar.sync 	0;
	@%p331 bra 	$L__BB6_78;
	ld.shared.v2.u32 	{%r1381, %r1382}, [_ZN6thrust24THRUST_300001_SM_1000_NS8cuda_cub4core6detail5shmemE+72];
	add.s32 	%r131, %r1381, %r1805;
	setp.eq.s32 	%p332, %r1805, 0;
	selp.b32 	%r1383, %r1382, 0, %p332;
	add.s32 	%r1806, %r1383, %r1806;
	mov.u32 	%r1805, %r131;
$L__BB6_78:
	setp.ne.s32 	%p333, %r92, %r93;
	setp.ne.s32 	%p334, %r91, %r92;
	setp.ne.s32 	%p335, %r90, %r91;
	setp.ne.s32 	%p336, %r89, %r90;
	setp.ne.s32 	%p337, %r88, %r89;
	setp.ne.s32 	%p338, %r87, %r88;
	setp.ne.s32 	%p339, %r86, %r87;
	setp.ne.s32 	%p340, %r1801, %r86;
	selp.u32 	%r1384, 1, 0, %p340;
	add.s32 	%r135, %r1805, %r1384;
	selp.b32 	%r1385, 0, %r1806, %p340;
	add.s32 	%r136, %r1385, %r97;
	selp.u32 	%r1386, 1, 0, %p339;
	add.s32 	%r1387, %r1386, %r1384;
	add.s32 	%r137, %r1387, %r1805;
	selp.b32 	%r1388, 0, %r136, %p339;
	add.s32 	%r138, %r98, %r1388;
	selp.u32 	%r1389, 1, 0, %p338;
	add.s32 	%r139, %r137, %r1389;
	selp.b32 	%r1390, 0, %r138, %p338;
	add.s32 	%r140, %r99, %r1390;
	selp.u32 	%r1391, 1, 0, %p337;
	add.s32 	%r141, %r139, %r1391;
	selp.b32 	%r1392, 0, %r140, %p337;
	add.s32 	%r142, %r100, %r1392;
	selp.u32 	%r1393, 1, 0, %p336;
	add.s32 	%r143, %r141, %r1393;
	selp.b32 	%r1394, 0, %r142, %p336;
	add.s32 	%r144, %r101, %r1394;
	selp.u32 	%r1395, 1, 0, %p335;
	add.s32 	%r145, %r143, %r1395;
	selp.b32 	%r1396, 0, %r144, %p335;
	add.s32 	%r146, %r102, %r1396;
	selp.u32 	%r1397, 1, 0, %p334;
	add.s32 	%r147, %r145, %r1397;
	selp.b32 	%r1398, 0, %r146, %p334;
	add.s32 	%r148, %r103, %r1398;
	selp.u32 	%r1399, 1, 0, %p333;
	add.s32 	%r149, %r147, %r1399;
	selp.b32 	%r1400, 0, %r148, %p333;
	add.s32 	%r150, %r104, %r1400;
	ld.shared.u32 	%r151, [_ZN6thrust24THRUST_300001_SM_1000_NS8cuda_cub4core6detail5shmemE+116];
	ld.shared.u32 	%r152, [_ZN6thrust24THRUST_300001_SM_1000_NS8cuda_cub4core6detail5shmemE+100];
	setp.lt.s32 	%p341, %r151, 257;
	@%p341 bra 	$L__BB6_104;
	setp.eq.s32 	%p351, %r1801, %r86;
	bar.sync 	0;
	@%p351 bra 	$L__BB6_81;
	sub.s32 	%r1401, %r1805, %r152;
	shl.b32 	%r1402, %r1401, 3;
	mov.u32 	%r1403, _ZN6thrust24THRUST_300001_SM_1000_NS8cuda_cub4core6detail5shmemE;
	add.s32 	%r1404, %r1403, %r1402;
	st.shared.v2.u32 	[%r1404], {%r1801, %r1806};
$L__BB6_81:
	setp.eq.s32 	%p352, %r86, %r87;
	@%p352 bra 	$L__BB6_83;
	sub.s32 	%r1405, %r135, %r152;
	shl.b32 	%r1406, %r1405, 3;
	mov.u32 	%r1407, _ZN6thrust24THRUST_300001_SM_1000_NS8cuda_cub4core6detail5shmemE;
	add.s32 	%r1408, %r1407, %r1406;
	st.shared.v2.u32 	[%r1408], {%r86, %r136};
$L__BB6_83:
	setp.eq.s32 	%p353, %r87, %r88;
	@%p353 bra 	$L__BB6_85;
	sub.s32 	%r1409, %r137, %r152;
	shl.b32 	%r1410, %r1409, 3;
	mov.u32 	%r1411, _ZN6thrust24THRUST_300001_SM_1000_NS8cuda_cub4core6detail5shmemE;
	add.s32 	%r1412, %r1411, %r1410;
	st.shared.v2.u32 	[%r1412], {%r87, %r138};
$L__BB6_85:
	setp.eq.s32 	%p354, %r88, %r89;
	@%p354 bra 	$L__BB6_87;
	sub.s32 	%r1413, %r139, %r152;
	shl.b32 	%r1414, %r1413, 3;
	mov.u32 	%r1415, _ZN6thrust24THRUST_300001_SM_1000_NS8cuda_cub4core6detail5shmemE;
	add.s32 	%r1416, %r1415, %r1414;
	st.shared.v2.u32 	[%r1416], {%r88, %r140};
$L__BB6_87:
	setp.eq.s32 	%p355, %r89, %r90;
	@%p355 bra 	$L__BB6_89;
	sub.s32 	%r1417, %r141, %r152;
	shl.b32 	%r1418, %r1417, 3;
	mov.u32 	%r1419, _ZN6thrust24THRUST_300001_SM_1000_NS8cuda_cub4core6detail5shmemE;
	add.s32 	%r1420, %r1419, %r1418;
	st.shared.v2.u32 	[%r1420], {%r89, %r142};
$L__BB6_89:
	setp.eq.s32 	%p356, %r90, %r91;
	@%p356 bra 	$L__BB6_91;
	sub.s32 	%r1421, %r143, %r152;
	shl.b32 	%r1422, %r1421, 3;
	mov.u32 	%r1423, _ZN6thrust24THRUST_300001_SM_1000_NS8cuda_cub4core6detail5shmemE;
	add.s32 	%r1424, %r1423, %r1422;
	st.shared.v2.u32 	[%r1424], {%r90, %r144};
$L__BB6_91:
	setp.eq.s32 	%p357, %r91, %r92;
	@%p357 bra 	$L__BB6_93;
	sub.s32 	%r1425, %r145, %r152;
	shl.b32 	%r1426, %r1425, 3;
	mov.u32 	%r1427, _ZN6thrust24THRUST_300001_SM_1000_NS8cuda_cub4core6detail5shmemE;
	add.s32 	%r1428, %r1427, %r1426;
	st.shared.v2.u32 	[%r1428], {%r91, %r146};
$L__BB6_93:
	setp.eq.s32 	%p358, %r92, %r93;
	@%p358 bra 	$L__BB6_95;
	sub.s32 	%r1429, %r147, %r152;
	shl.b32 	%r1430, %r1429, 3;
	mov.u32 	%r1431, _ZN6thrust24THRUST_300001_SM_1000_NS8cuda_cub4core6detail5shmemE;
	add.s32 	%r1432, %r1431, %r1430;
	st.shared.v2.u32 	[%r1432], {%r92, %r148};
$L__BB6_95:
	setp.eq.s32 	%p359, %r93, %r94;
	@%p359 bra 	$L__BB6_97;
	sub.s32 	%r1433, %r149, %r152;
	shl.b32 	%r1434, %r1433, 3;
	mov.u32 	%r1435, _ZN6thrust24THRUST_300001_SM_1000_NS8cuda_cub4core6detail5shmemE;
	add.s32 	%r1436, %r1435, %r1434;
	st.shared.v2.u32 	[%r1436], {%r93, %r150};
$L__BB6_97:
	bar.sync 	0;
	setp.ge.s32 	%p360, %r1815, %r151;
	@%p360 bra 	$L__BB6_286;
	not.b32 	%r1437, %r1815;
	add.s32 	%r153, %r151, %r1437;
	and.b32  	%r1438, %r153, 768;
	setp.eq.s32 	%p361, %r1438, 768;
	@%p361 bra 	$L__BB6_101;
	shr.u32 	%r1439, %r153, 8;
	add.s32 	%r1440, %r1439, 1;
	and.b32  	%r1441, %r1440, 3;
	shl.b32 	%r1442, %r1815, 3;
	mov.u32 	%r1443, _ZN6thrust24THRUST_300001_SM_1000_NS8cuda_cub4core6detail5shmemE;
	add.s32 	%r1811, %r1443, %r1442;
	add.s32 	%r1810, %r1815, %r152;
	neg.s32 	%r1809, %r1441;
	shl.b32 	%r1444, %r1440, 8;
	and.b32  	%r1445, %r1444, 768;
	add.s32 	%r1815, %r1815, %r1445;
$L__BB6_100:
	.pragma "nounroll";
	mul.wide.s32 	%rd224, %r1810, 4;
	add.s64 	%rd225, %rd4, %rd224;
	add.s64 	%rd226, %rd3, %rd224;
	ld.shared.v2.u32 	{%r1446, %r1447}, [%r1811];
	st.global.u32 	[%rd226], %r1446;
	st.global.u32 	[%rd225], %r1447;
	add.s32 	%r1811, %r1811, 2048;
	add.s32 	%r1810, %r1810, 256;
	add.s32 	%r1809, %r1809, 1;
	setp.ne.s32 	%p362, %r1809, 0;
	@%p362 bra 	$L__BB6_100;
$L__BB6_101:
	setp.lt.u32 	%p363, %r153, 768;
	@%p363 bra 	$L__BB6_286;
	add.s64 	%rd25, %rd3, 2048;
	add.s32 	%r1814, %r1815, %r152;
	add.s64 	%rd26, %rd4, 2048;
	shl.b32 	%r1448, %r1815, 3;
	mov.u32 	%r1449, _ZN6thrust24THRUST_300001_SM_1000_NS8cuda_cub4core6detail5shmemE;
	add.s32 	%r1450, %r1448, %r1449;
	add.s32 	%r1813, %r1450, 4096;
$L__BB6_103:
	mul.wide.s32 	%rd227, %r1814, 4;
	add.s64 	%rd228, %rd25, %rd227;
	add.s64 	%rd229, %rd26, %rd227;
	ld.shared.v2.u32 	{%r1451, %r1452}, [%r1813+-4096];
	st.global.u32 	[%rd228+-2048], %r1451;
	st.global.u32 	[%rd229+-2048], %r1452;
	ld.shared.v2.u32 	{%r1453, %r1454}, [%r1813+-2048];
	st.global.u32 	[%rd228+-1024], %r1453;
	st.global.u32 	[%rd229+-1024], %r1454;
	ld.shared.v2.u32 	{%r1455, %r1456}, [%r1813];
	st.global.u32 	[%rd228], %r1455;
	st.global.u32 	[%rd229], %r1456;
	ld.shared.v2.u32 	{%r1457, %r1458}, [%r1813+2048];
	st.global.u32 	[%rd228+1024], %r1457;
	st.global.u32 	[%rd229+1024], %r1458;
	add.s32 	%r1815, %r1815, 1024;
	add.s32 	%r1814, %r1814, 1024;
	add.s32 	%r1813, %r1813, 8192;
	setp.lt.s32 	%p364, %r1815, %r151;
	@%p364 bra 	$L__BB6_103;
	bra.uni 	$L__BB6_286;
$L__BB6_104:
	setp.eq.s32 	%p342, %r1801, %r86;
	@%p342 bra 	$L__BB6_106;
	mul.wide.s32 	%rd197, %r1805, 4;
	add.s64 	%rd198, %rd3, %rd197;
	st.global.u32 	[%rd198], %r1801;
	add.s64 	%rd199, %rd4, %rd197;
	st.global.u32 	[%rd199], %r1806;
$L__BB6_106:
	setp.eq.s32 	%p343, %r86, %r87;
	@%p343 bra 	$L__BB6_108;
	mul.wide.s32 	%rd200, %r135, 4;
	add.s64 	%rd201, %rd3, %rd200;
	st.global.u32 	[%rd201], %r86;
	add.s64 	%rd202, %rd4, %rd200;
	st.global.u32 	[%rd202], %r136;
$L__BB6_108:
	setp.eq.s32 	%p344, %r87, %r88;
	@%p344 bra 	$L__BB6_110;
	mul.wide.s32 	%rd203, %r137, 4;
	add.s64 	%rd204, %rd3, %rd203;
	st.global.u32 	[%rd204], %r87;
	add.s64 	%rd205, %rd4, %rd203;
	st.global.u32 	[%rd205], %r138;
$L__BB6_110:
	setp.eq.s32 	%p345, %r88, %r89;
	@%p345 bra 	$L__BB6_112;
	mul.wide.s32 	%rd206, %r139, 4;
	add.s64 	%rd207, %rd3, %rd206;
	st.global.u32 	[%rd207], %r88;
	add.s64 	%rd208, %rd4, %rd206;
	st.global.u32 	[%rd208], %r140;
$L__BB6_112:
	setp.eq.s32 	%p346, %r89, %r90;
	@%p346 bra 	$L__BB6_114;
	mul.wide.s32 	%rd209, %r141, 4;
	add.s64 	%rd210, %rd3, %rd209;
	st.global.u32 	[%rd210], %r89;
	add.s64 	%rd211, %rd4, %rd209;
	st.global.u32 	[%rd211], %r142;
$L__BB6_114:
	setp.eq.s32 	%p347, %r90, %r91;
	@%p347 bra 	$L__BB6_116;
	mul.wide.s32 	%rd212, %r143, 4;
	add.s64 	%rd213, %rd3, %rd212;
	st.global.u32 	[%rd213], %r90;
	add.s64 	%rd214, %rd4, %rd212;
	st.global.u32 	[%rd214], %r144;
$L__BB6_116:
	setp.eq.s32 	%p348, %r91, %r92;
	@%p348 bra 	$L__BB6_118;
	mul.wide.s32 	%rd215, %r145, 4;
	add.s64 	%rd216, %rd3, %rd215;
	st.global.u32 	[%rd216], %r91;
	add.s64 	%rd217, %rd4, %rd215;
	st.global.u32 	[%rd217], %r146;
$L__BB6_118:
	setp.eq.s32 	%p349, %r92, %r93;
	@%p349 bra 	$L__BB6_120;
	mul.wide.s32 	%rd218, %r147, 4;
	add.s64 	%rd219, %rd3, %rd218;
	st.global.u32 	[%rd219], %r92;
	add.s64 	%rd220, %rd4, %rd218;
	st.global.u32 	[%rd220], %r148;
$L__BB6_120:
	setp.eq.s32 	%p350, %r93, %r94;
	@%p350 bra 	$L__BB6_286;
	mul.wide.s32 	%rd221, %r149, 4;
	add.s64 	%rd222, %rd3, %rd221;
	st.global.u32 	[%rd222], %r93;
	add.s64 	%rd223, %rd4, %rd221;
	st.global.u32 	[%rd223], %r150;
	bra.uni 	$L__BB6_286;
$L__BB6_122:
	setp.lt.s32 	%p13, %r4, 1;
	@%p13 bra 	$L__BB6_286;
	setp.ne.s32 	%p14, %r2, 0;
	@%p14 bra 	$L__BB6_194;
	mul.wide.u32 	%rd125, %r3, 4;
	add.s64 	%rd124, %rd2, %rd125;
	// begin inline asm
	ld.global.nc.u32 %r1824, [%rd124];
	// end inline asm
	mov.u32 	%r174, %tid.x;
	and.b32  	%r839, %r174, 31;
	and.b32  	%r840, %r174, 992;
	mul.lo.s32 	%r841, %r840, 9;
	or.b32  	%r175, %r841, %r839;
	setp.ge.u32 	%p166, %r175, %r4;
	mov.u32 	%r1816, %r1824;
	@%p166 bra 	$L__BB6_126;
	mul.wide.u32 	%rd127, %r175, 4;
	add.s64 	%rd126, %rd124, %rd127;
	// begin inline asm
	ld.global.nc.u32 %r1816, [%rd126];
	// end inline asm
$L__BB6_126:
	add.s32 	%r843, %r175, 32;
	setp.ge.u32 	%p167, %r843, %r4;
	shl.b32 	%r844, %r175, 2;
	cvt.u64.u32 	%rd128, %r844;
	add.s64 	%rd28, %rd124, %rd128;
	mov.u32 	%r1817, %r1824;
	@%p167 bra 	$L__BB6_128;
	add.s64 	%rd129, %rd28, 128;
	// begin inline asm
	ld.global.nc.u32 %r1817, [%rd129];
	// end inline asm
$L__BB6_128:
	add.s32 	%r846, %r175, 64;
	setp.ge.u32 	%p168, %r846, %r4;
	mov.u32 	%r1818, %r1824;
	@%p168 bra 	$L__BB6_130;
	add.s64 	%rd130, %rd28, 256;
	// begin inline asm
	ld.global.nc.u32 %r1818, [%rd130];
	// end inline asm
$L__BB6_130:
	add.s32 	%r848, %r175, 96;
	setp.ge.u32 	%p169, %r848, %r4;
	mov.u32 	%r1819, %r1824;
	@%p169 bra 	$L__BB6_132;
	add.s64 	%rd131, %rd28, 384;
	// begin inline asm
	ld.global.nc.u32 %r1819, [%rd131];
	// end inline asm
$L__BB6_132:
	add.s32 	%r850, %r175, 128;
	setp.ge.u32 	%p170, %r850, %r4;
	mov.u32 	%r1820, %r1824;
	@%p170 bra 	$L__BB6_134;
	add.s64 	%rd132, %rd28, 512;
	// begin inline asm
	ld.global.nc.u32 %r1820, [%rd132];
	// end inline asm
$L__BB6_134:
	add.s32 	%r852, %r175, 160;
	setp.ge.u32 	%p171, %r852, %r4;
	mov.u32 	%r1821, %r1824;
	@%p171 bra 	$L__BB6_136;
	add.s64 	%rd133, %rd28, 640;
	// begin inline asm
	ld.global.nc.u32 %r1821, [%rd133];
	// end inline asm
$L__BB6_136:
	add.s32 	%r854, %r175, 192;
	setp.ge.u32 	%p172, %r854, %r4;
	mov.u32 	%r1822, %r1824;
	@%p172 bra 	$L__BB6_138;
	add.s64 	%rd134, %rd28, 768;
	// begin inline asm
	ld.global.nc.u32 %r1822, [%rd134];
	// end inline asm
$L__BB6_138:
	add.s32 	%r856, %r175, 224;
	setp.ge.u32 	%p173, %r856, %r4;
	mov.u32 	%r1823, %r1824;
	@%p173 bra 	$L__BB6_140;
	add.s64 	%rd135, %rd28, 896;
	// begin inline asm
	ld.global.nc.u32 %r1823, [%rd135];
	// end inline asm
$L__BB6_140:
	add.s32 	%r858, %r175, 256;
	setp.ge.u32 	%p174, %r858, %r4;
	@%p174 bra 	$L__BB6_142;
	add.s64 	%rd136, %rd28, 1024;
	// begin inline asm
	ld.global.nc.u32 %r1824, [%rd136];
	// end inline asm
$L__BB6_142:
	// begin inline asm
	mov.u32 %r860, %laneid;
	// end inline asm
	shr.u32 	%r195, %r174, 5;
	mad.lo.s32 	%r863, %r195, 288, %r860;
	shl.b32 	%r864, %r863, 2;
	mov.u32 	%r865, _ZN6thrust24THRUST_300001_SM_1000_NS8cuda_cub4core6detail5shmemE;
	add.s32 	%r866, %r865, %r864;
	st.shared.u32 	[%r866], %r1816;
	st.shared.u32 	[%r866+128], %r1817;
	st.shared.u32 	[%r866+256], %r1818;
	st.shared.u32 	[%r866+384], %r1819;
	st.shared.u32 	[%r866+512], %r1820;
	st.shared.u32 	[%r866+640], %r1821;
	st.shared.u32 	[%r866+768], %r1822;
	st.shared.u32 	[%r866+896], %r1823;
	st.shared.u32 	[%r866+1024], %r1824;
	bar.warp.sync 	-1;
	shl.b32 	%r867, %r860, 5;
	add.s32 	%r868, %r866, %r867;
	ld.shared.u32 	%r196, [%r868];
	ld.shared.u32 	%r197, [%r868+4];
	ld.shared.u32 	%r198, [%r868+8];
	ld.shared.u32 	%r199, [%r868+12];
	ld.shared.u32 	%r200, [%r868+16];
	ld.shared.u32 	%r201, [%r868+20];
	ld.shared.u32 	%r202, [%r868+24];
	ld.shared.u32 	%r203, [%r868+28];
	ld.shared.u32 	%r204, [%r868+32];
	bar.sync 	0;
	st.shared.u32 	[%r866], %r1;
	st.shared.u32 	[%r866+128], %r1;
	st.shared.u32 	[%r866+256], %r1;
	st.shared.u32 	[%r866+384], %r1;
	st.shared.u32 	[%r866+512], %r1;
	st.shared.u32 	[%r866+640], %r1;
	st.shared.u32 	[%r866+768], %r1;
	st.shared.u32 	[%r866+896], %r1;
	st.shared.u32 	[%r866+1024], %r1;
	bar.warp.sync 	-1;
	ld.shared.u32 	%r205, [%r868];
	ld.shared.u32 	%r206, [%r868+4];
	ld.shared.u32 	%r207, [%r868+8];
	ld.shared.u32 	%r208, [%r868+12];
	ld.shared.u32 	%r209, [%r868+16];
	ld.shared.u32 	%r210, [%r868+20];
	ld.shared.u32 	%r211, [%r868+24];
	ld.shared.u32 	%r212, [%r868+28];
	ld.shared.u32 	%r213, [%r868+32];
	bar.sync 	0;
	shl.b32 	%r869, %r174, 2;
	add.s32 	%r870, %r865, %r869;
	add.s32 	%r214, %r870, 1148;
	st.shared.u32 	[%r870+1148], %r204;
	bar.sync 	0;
	setp.eq.s32 	%p175, %r174, 0;
	mov.b32 	%r1826, 1;
	@%p175 bra 	$L__BB6_144;
	ld.shared.u32 	%r1825, [%r214+-4];
	setp.ne.s32 	%p176, %r1825, %r196;
	selp.u32 	%r1826, 1, 0, %p176;
$L__BB6_144:
	setp.eq.s32 	%p177, %r174, 0;
	setp.ne.s32 	%p178, %r196, %r197;
	setp.ne.s32 	%p179, %r197, %r198;
	setp.ne.s32 	%p180, %r198, %r199;
	setp.ne.s32 	%p181, %r199, %r200;
	setp.ne.s32 	%p182, %r200, %r201;
	setp.ne.s32 	%p183, %r201, %r202;
	setp.ne.s32 	%p184, %r202, %r203;
	setp.ne.s32 	%p185, %r203, %r204;
	mul.lo.s32 	%r931, %r174, 9;
	setp.eq.s32 	%p186, %r931, %r4;
	selp.u32 	%r932, 1, 0, %p186;
	selp.b32 	%r933, %r932, %r1826, %p186;
	selp.b32 	%r219, %r932, %r933, %p177;
	add.s32 	%r934, %r931, 1;
	setp.eq.s32 	%p187, %r934, %r4;
	or.pred  	%p188, %p187, %p178;
	selp.u32 	%r935, 1, 0, %p188;
	add.s32 	%r936, %r931, 2;
	setp.eq.s32 	%p189, %r936, %r4;
	or.pred  	%p1, %p189, %p179;
	selp.u32 	%r937, 1, 0, %p1;
	add.s32 	%r938, %r931, 3;
	setp.eq.s32 	%p190, %r938, %r4;
	or.pred  	%p2, %p190, %p180;
	selp.u32 	%r939, 1, 0, %p2;
	add.s32 	%r940, %r931, 4;
	setp.eq.s32 	%p191, %r940, %r4;
	or.pred  	%p192, %p191, %p181;
	selp.u32 	%r941, 1, 0, %p192;
	add.s32 	%r942, %r931, 5;
	setp.eq.s32 	%p193, %r942, %r4;
	or.pred  	%p3, %p193, %p182;
	selp.u32 	%r943, 1, 0, %p3;
	add.s32 	%r944, %r931, 6;
	setp.eq.s32 	%p194, %r944, %r4;
	or.pred  	%p4, %p194, %p183;
	selp.u32 	%r945, 1, 0, %p4;
	add.s32 	%r946, %r931, 7;
	setp.eq.s32 	%p195, %r946, %r4;
	or.pred  	%p5, %p195, %p184;
	selp.u32 	%r947, 1, 0, %p5;
	add.s32 	%r948, %r931, 8;
	setp.eq.s32 	%p196, %r948, %r4;
	or.pred  	%p197, %p196, %p185;
	selp.u32 	%r949, 1, 0, %p197;
	add.s32 	%r950, %r219, %r935;
	selp.b32 	%r951, 0, %r205, %p188;
	add.s32 	%r952, %r206, %r951;
	add.s32 	%r953, %r950, %r937;
	selp.b32 	%r954, 0, %r952, %p1;
	add.s32 	%r955, %r207, %r954;
	add.s32 	%r956, %r953, %r939;
	selp.b32 	%r957, 0, %r955, %p2;
	add.s32 	%r958, %r208, %r957;
	add.s32 	%r959, %r956, %r941;
	selp.b32 	%r960, 0, %r958, %p192;
	add.s32 	%r961, %r209, %r960;
	add.s32 	%r962, %r959, %r943;
	selp.b32 	%r963, 0, %r961, %p3;
	add.s32 	%r964, %r210, %r963;
	add.s32 	%r965, %r962, %r945;
	selp.b32 	%r966, 0, %r964, %p4;
	add.s32 	%r967, %r211, %r966;
	add.s32 	%r968, %r965, %r947;
	selp.b32 	%r969, 0, %r967, %p5;
	add.s32 	%r970, %r212, %r969;
	add.s32 	%r872, %r968, %r949;
	selp.b32 	%r971, 0, %r970, %p197;
	add.s32 	%r877, %r213, %r971;
	mov.b32 	%r928, 1;
	mov.b32 	%r929, 0;
	mov.b32 	%r930, -1;
	// begin inline asm
	shfl.sync.up.b32 %r871, %r872, %r928, %r929, %r930;
	// end inline asm
	// begin inline asm
	shfl.sync.up.b32 %r876, %r877, %r928, %r929, %r930;
	// end inline asm
	setp.eq.s32 	%p198, %r872, 0;
	selp.b32 	%r972, %r876, 0, %p198;
	setp.lt.s32 	%p199, %r860, 1;
	selp.b32 	%r973, 0, %r871, %p199;
	add.s32 	%r882, %r973, %r872;
	selp.b32 	%r974, 0, %r972, %p199;
	add.s32 	%r887, %r974, %r877;
	mov.b32 	%r888, 2;
	// begin inline asm
	shfl.sync.up.b32 %r881, %r882, %r888, %r929, %r930;
	// end inline asm
	// begin inline asm
	shfl.sync.up.b32 %r886, %r887, %r888, %r929, %r930;
	// end inline asm
	setp.eq.s32 	%p200, %r882, 0;
	selp.b32 	%r975, %r886, 0, %p200;
	setp.lt.s32 	%p201, %r860, 2;
	selp.b32 	%r976, 0, %r881, %p201;
	add.s32 	%r892, %r976, %r882;
	selp.b32 	%r977, 0, %r975, %p201;
	add.s32 	%r897, %r977, %r887;
	mov.b32 	%r898, 4;
	// begin inline asm
	shfl.sync.up.b32 %r891, %r892, %r898, %r929, %r930;
	// end inline asm
	// begin inline asm
	shfl.sync.up.b32 %r896, %r897, %r898, %r929, %r930;
	// end inline asm
	setp.eq.s32 	%p202, %r892, 0;
	selp.b32 	%r978, %r896, 0, %p202;
	setp.lt.s32 	%p203, %r860, 4;
	selp.b32 	%r979, 0, %r891, %p203;
	add.s32 	%r902, %r979, %r892;
	selp.b32 	%r980, 0, %r978, %p203;
	add.s32 	%r907, %r980, %r897;
	mov.b32 	%r908, 8;
	// begin inline asm
	shfl.sync.up.b32 %r901, %r902, %r908, %r929, %r930;
	// end inline asm
	// begin inline asm
	shfl.sync.up.b32 %r906, %r907, %r908, %r929, %r930;
	// end inline asm
	setp.eq.s32 	%p204, %r902, 0;
	selp.b32 	%r981, %r906, 0, %p204;
	setp.lt.s32 	%p205, %r860, 8;
	selp.b32 	%r982, 0, %r901, %p205;
	add.s32 	%r912, %r982, %r902;
	selp.b32 	%r983, 0, %r981, %p205;
	add.s32 	%r917, %r983, %r907;
	mov.b32 	%r918, 16;
	// begin inline asm
	shfl.sync.up.b32 %r911, %r912, %r918, %r929, %r930;
	// end inline asm
	// begin inline asm
	shfl.sync.up.b32 %r916, %r917, %r918, %r929, %r930;
	// end inline asm
	setp.eq.s32 	%p206, %r912, 0;
	selp.b32 	%r984, %r916, 0, %p206;
	setp.lt.s32 	%p207, %r860, 16;
	selp.b32 	%r985, 0, %r911, %p207;
	add.s32 	%r922, %r985, %r912;
	selp.b32 	%r986, 0, %r984, %p207;
	add.s32 	%r927, %r986, %r917;
	// begin inline asm
	shfl.sync.up.b32 %r921, %r922, %r928, %r929, %r930;
	// end inline asm
	// begin inline asm
	shfl.sync.up.b32 %r926, %r927, %r928, %r929, %r930;
	// end inline asm
	setp.ne.s32 	%p208, %r860, 31;
	@%p208 bra 	$L__BB6_146;
	shl.b32 	%r987, %r195, 3;
	mov.u32 	%r988, _ZN6thrust24THRUST_300001_SM_1000_NS8cuda_cub4core6detail5shmemE;
	add.s32 	%r989, %r988, %r987;
	st.shared.v2.u32 	[%r989], {%r922, %r927};
$L__BB6_146:
	bar.sync 	0;
	ld.shared.v4.u32 	{%r224, %r990, %r225, %r991}, [_ZN6thrust24THRUST_300001_SM_1000_NS8cuda_cub4core6detail5shmemE];
	add.s32 	%r992, %r225, %r224;
	setp.eq.s32 	%p209, %r225, 0;
	selp.b32 	%r993, %r990, 0, %p209;
	add.s32 	%r994, %r993, %r991;
	setp.eq.s32 	%p210, %r195, 2;
	selp.b32 	%r995, %r992, %r224, %p210;
	selp.b32 	%r996, %r994, %r990, %p210;
	ld.shared.v4.u32 	{%r226, %r997, %r227, %r998}, [_ZN6thrust24THRUST_300001_SM_1000_NS8cuda_cub4core6detail5shmemE+16];
	add.s32 	%r999, %r226, %r992;
	setp.eq.s32 	%p211, %r226, 0;
	selp.b32 	%r1000, %r994, 0, %p211;
	add.s32 	%r1001, %r1000, %r997;
	setp.eq.s32 	%p212, %r195, 3;
	selp.b32 	%r1002, %r999, %r995, %p212;
	selp.b32 	%r1003, %r1001, %r996, %p212;
	add.s32 	%r1004, %r227, %r999;
	setp.eq.s32 	%p213, %r227, 0;
	selp.b32 	%r1005, %r1001, 0, %p213;
	add.s32 	%r1006, %r1005, %r998;
	setp.eq.s32 	%p214, %r195, 4;
	selp.b32 	%r1007, %r1004, %r1002, %p214;
	selp.b32 	%r1008, %r1006, %r1003, %p214;
	ld.shared.v4.u32 	{%r228, %r1009, %r229, %r1010}, [_ZN6thrust24THRUST_300001_SM_1000_NS8cuda_cub4core6detail5shmemE+32];
	add.s32 	%r1011, %r228, %r1004;
	setp.eq.s32 	%p215, %r228, 0;
	selp.b32 	%r1012, %r1006, 0, %p215;
	add.s32 	%r1013, %r1012, %r1009;
	setp.eq.s32 	%p216, %r195, 5;
	selp.b32 	%r1014, %r1011, %r1007, %p216;
	selp.b32 	%r1015, %r1013, %r1008, %p216;
	add.s32 	%r1016, %r229, %r1011;
	setp.eq.s32 	%p217, %r229, 0;
	selp.b32 	%r1017, %r1013, 0, %p217;
	add.s32 	%r1018, %r1017, %r1010;
	setp.eq.s32 	%p218, %r195, 6;
	selp.b32 	%r1019, %r1016, %r1014, %p218;
	selp.b32 	%r1020, %r1018, %r1015, %p218;
	ld.shared.v4.u32 	{%r230, %r1021, %r231, %r1022}, [_ZN6thrust24THRUST_300001_SM_1000_NS8cuda_cub4core6detail5shmemE+48];
	add.s32 	%r1023, %r230, %r1016;
	setp.eq.s32 	%p219, %r230, 0;
	selp.b32 	%r1024, %r1018, 0, %p219;
	add.s32 	%r1025, %r1024, %r1021;
	setp.eq.s32 	%p220, %r195, 7;
	selp.b32 	%r1026, %r1023, %r1019, %p220;
	selp.b32 	%r1027, %r1025, %r1020, %p220;
	add.s32 	%r1832, %r231, %r1023;
	setp.eq.s32 	%p221, %r231, 0;
	selp.b32 	%r1028, %r1025, 0, %p221;
	add.s32 	%r233, %r1028, %r1022;
	setp.lt.u32 	%p222, %r174, 32;
	selp.b32 	%r1029, 0, %r1026, %p222;
	selp.b32 	%r1030, 0, %r1027, %p222;
	setp.eq.s32 	%p223, %r921, 0;
	selp.b32 	%r1031, %r1030, 0, %p223;
	add.s32 	%r1032, %r1031, %r926;
	setp.eq.s32 	%p224, %r860, 0;
	selp.b32 	%r1033, 0, %r921, %p224;
	add.s32 	%r234, %r1029, %r1033;
	selp.b32 	%r235, %r1030, %r1032, %p224;
	add.s32 	%r236, %r234, %r219;
	setp.eq.s32 	%p225, %r219, 0;
	selp.b32 	%r1034, %r235, 0, %p225;
	add.s32 	%r237, %r1034, %r205;
	mul.lo.s32 	%r1035, %r174, 9;
	add.s32 	%r1036, %r1035, 1;
	setp.eq.s32 	%p226, %r1036, %r4;
	setp.ne.s32 	%p227, %r196, %r197;
	or.pred  	%p228, %p226, %p227;
	selp.u32 	%r1037, 1, 0, %p228;
	add.s32 	%r1038, %r219, %r1037;
	add.s32 	%r238, %r1038, %r234;
	selp.b32 	%r1039, 0, %r237, %p228;
	add.s32 	%r239, %r206, %r1039;
	selp.u32 	%r1040, 1, 0, %p1;
	add.s32 	%r240, %r238, %r1040;
	selp.b32 	%r1041, 0, %r239, %p1;
	add.s32 	%r241, %r207, %r1041;
	selp.u32 	%r1042, 1, 0, %p2;
	add.s32 	%r242, %r240, %r1042;
	selp.b32 	%r1043, 0, %r241, %p2;
	add.s32 	%r243, %r208, %r1043;
	add.s32 	%r1044, %r1035, 4;
	setp.eq.s32 	%p229, %r1044, %r4;
	setp.ne.s32 	%p230, %r199, %r200;
	or.pred  	%p231, %p229, %p230;
	selp.u32 	%r1045, 1, 0, %p231;
	add.s32 	%r244, %r242, %r1045;
	selp.b32 	%r1046, 0, %r243, %p231;
	add.s32 	%r245, %r209, %r1046;
	selp.u32 	%r1047, 1, 0, %p3;
	add.s32 	%r246, %r244, %r1047;
	selp.b32 	%r1048, 0, %r245, %p3;
	add.s32 	%r247, %r210, %r1048;
	selp.u32 	%r1049, 1, 0, %p4;
	add.s32 	%r248, %r246, %r1049;
	selp.b32 	%r1050, 0, %r247, %p4;
	add.s32 	%r249, %r211, %r1050;
	selp.u32 	%r1051, 1, 0, %p5;
	add.s32 	%r250, %r248, %r1051;
	selp.b32 	%r1052, 0, %r249, %p5;
	add.s32 	%r251, %r212, %r1052;
	setp.lt.s32 	%p232, %r1832, 257;
	@%p232 bra 	$L__BB6_172;
	bar.sync 	0;
	@%p225 bra 	$L__BB6_149;
	shl.b32 	%r1056, %r234, 3;
	mov.u32 	%r1057, _ZN6thrust24THRUST_300001_SM_1000_NS8cuda_cub4core6detail5shmemE;
	add.s32 	%r1058, %r1057, %r1056;
	st.shared.v2.u32 	[%r1058], {%r1825, %r235};
$L__BB6_149:
	mad.lo.s32 	%r1059, %r174, 9, 1;
	setp.ne.s32 	%p249, %r1059, %r4;
	setp.eq.s32 	%p250, %r196, %r197;
	and.pred  	%p251, %p249, %p250;
	@%p251 bra 	$L__BB6_151;
	shl.b32 	%r1060, %r236, 3;
	mov.u32 	%r1061, _ZN6thrust24THRUST_300001_SM_1000_NS8cuda_cub4core6detail5shmemE;
	add.s32 	%r1062, %r1061, %r1060;
	st.shared.v2.u32 	[%r1062], {%r196, %r237};
$L__BB6_151:
	not.pred 	%p252, %p1;
	@%p252 bra 	$L__BB6_153;
	shl.b32 	%r1063, %r238, 3;
	mov.u32 	%r1064, _ZN6thrust24THRUST_300001_SM_1000_NS8cuda_cub4core6detail5shmemE;
	add.s32 	%r1065, %r1064, %r1063;
	st.shared.v2.u32 	[%r1065], {%r197, %r239};
$L__BB6_153:
	not.pred 	%p253, %p2;
	@%p253 bra 	$L__BB6_155;
	shl.b32 	%r1066, %r240, 3;
	mov.u32 	%r1067, _ZN6thrust24THRUST_300001_SM_1000_NS8cuda_cub4core6detail5shmemE;
	add.s32 	%r1068, %r1067, %r1066;
	st.shared.v2.u32 	[%r1068], {%r198, %r241};
$L__BB6_155:
	mad.lo.s32 	%r1069, %r174, 9, 4;
	setp.ne.s32 	%p254, %r1069, %r4;
	setp.eq.s32 	%p255, %r199, %r200;
	and.pred  	%p256, %p254, %p255;
	@%p256 bra 	$L__BB6_157;
	shl.b32 	%r1070, %r242, 3;
	mov.u32 	%r1071, _ZN6thrust24THRUST_300001_SM_1000_NS8cuda_cub4core6detail5shmemE;
	add.s32 	%r1072, %r1071, %r1070;
	st.shared.v2.u32 	[%r1072], {%r199, %r243};
$L__BB6_157:
	not.pred 	%p257, %p3;
	@%p257 bra 	$L__BB6_159;
	shl.b32 	%r1073, %r244, 3;
	mov.u32 	%r1074, _ZN6thrust24THRUST_300001_SM_1000_NS8cuda_cub4core6detail5shmemE;
	add.s32 	%r1075, %r1074, %r1073;
	st.shared.v2.u32 	[%r1075], {%r200, %r245};
$L__BB6_159:
	not.pred 	%p258, %p4;
	@%p258 bra 	$L__BB6_161;
	shl.b32 	%r1076, %r246, 3;
	mov.u32 	%r1077, _ZN6thrust24THRUST_300001_SM_1000_NS8cuda_cub4core6detail5shmemE;
	add.s32 	%r1078, %r1077, %r1076;
	st.shared.v2.u32 	[%r1078], {%r201, %r247};
$L__BB6_161:
	not.pred 	%p259, %p5;
	@%p259 bra 	$L__BB6_163;
	shl.b32 	%r1079, %r248, 3;
	mov.u32 	%r1080, _ZN6thrust24THRUST_300001_SM_1000_NS8cuda_cub4core6detail5shmemE;
	add.s32 	%r1081, %r1080, %r1079;
	st.shared.v2.u32 	[%r1081], {%r202, %r249};
$L__BB6_163:
	mad.lo.s32 	%r1082, %r174, 9, 8;
	setp.ne.s32 	%p260, %r1082, %r4;
	setp.eq.s32 	%p261, %r203, %r204;
	and.pred  	%p262, %p260, %p261;
	@%p262 bra 	$L__BB6_165;
	shl.b32 	%r1083, %r250, 3;
	mov.u32 	%r1084, _ZN6thrust24THRUST_300001_SM_1000_NS8cuda_cub4core6detail5shmemE;
	add.s32 	%r1085, %r1084, %r1083;
	st.shared.v2.u32 	[%r1085], {%r203, %r251};
$L__BB6_165:
	bar.sync 	0;
	setp.ge.u32 	%p263, %r174, %r1832;
	@%p263 bra 	$L__BB6_190;
	add.s32 	%r1086, %r225, %r226;
	add.s32 	%r1087, %r1086, %r227;
	add.s32 	%r1088, %r1087, %r228;
	add.s32 	%r1089, %r1088, %r229;
	add.s32 	%r1090, %r1089, %r230;
	add.s32 	%r1091, %r1090, %r231;
	add.s32 	%r1092, %r1091, %r224;
	not.b32 	%r1093, %r174;
	add.s32 	%r252, %r1092, %r1093;
	and.b32  	%r1094, %r252, 768;
	setp.eq.s32 	%p264, %r1094, 768;
	mov.u32 	%r1831, %r174;
	@%p264 bra 	$L__BB6_169;
	shr.u32 	%r1095, %r252, 8;
	add.s32 	%r1096, %r1095, 1;
	and.b32  	%r1097, %r1096, 3;
	mul.wide.u32 	%rd164, %r174, 4;
	add.s64 	%rd286, %rd4, %rd164;
	add.s64 	%rd285, %rd3, %rd164;
	shl.b32 	%r1098, %r174, 3;
	mov.u32 	%r1099, _ZN6thrust24THRUST_300001_SM_1000_NS8cuda_cub4core6detail5shmemE;
	add.s32 	%r1828, %r1099, %r1098;
	neg.s32 	%r1827, %r1097;
	shl.b32 	%r1100, %r1096, 8;
	and.b32  	%r1101, %r1100, 768;
	add.s32 	%r1831, %r174, %r1101;
$L__BB6_168:
	.pragma "nounroll";
	ld.shared.v2.u32 	{%r1102, %r1103}, [%r1828];
	st.global.u32 	[%rd285], %r1102;
	st.global.u32 	[%rd286], %r1103;
	add.s64 	%rd286, %rd286, 1024;
	add.s64 	%rd285, %rd285, 1024;
	add.s32 	%r1828, %r1828, 2048;
	add.s32 	%r1827, %r1827, 1;
	setp.ne.s32 	%p265, %r1827, 0;
	@%p265 bra 	$L__BB6_168;
$L__BB6_169:
	setp.lt.u32 	%p266, %r252, 768;
	@%p266 bra 	$L__BB6_190;
	mul.wide.u32 	%rd165, %r1831, 4;
	add.s64 	%rd166, %rd165, 2048;
	add.s64 	%rd288, %rd3, %rd166;
	add.s64 	%rd287, %rd4, %rd166;
	shl.b32 	%r1104, %r1831, 3;
	mov.u32 	%r1105, _ZN6thrust24THRUST_300001_SM_1000_NS8cuda_cub4core6detail5shmemE;
	add.s32 	%r1106, %r1104, %r1105;
	add.s32 	%r1830, %r1106, 4096;
$L__BB6_171:
	ld.shared.v2.u32 	{%r1107, %r1108}, [%r1830+-4096];
	st.global.u32 	[%rd288+-2048], %r1107;
	st.global.u32 	[%rd287+-2048], %r1108;
	ld.shared.v2.u32 	{%r1109, %r1110}, [%r1830+-2048];
	st.global.u32 	[%rd288+-1024], %r1109;
	st.global.u32 	[%rd287+-1024], %r1110;
	ld.shared.v2.u32 	{%r1111, %r1112}, [%r1830];
	st.global.u32 	[%rd288], %r1111;
	st.global.u32 	[%rd287], %r1112;
	ld.shared.v2.u32 	{%r1113, %r1114}, [%r1830+2048];
	st.global.u32 	[%rd288+1024], %r1113;
	st.global.u32 	[%rd287+1024], %r1114;
	add.s32 	%r1831, %r1831, 1024;
	add.s64 	%rd288, %rd288, 4096;
	add.s64 	%rd287, %rd287, 4096;
	add.s32 	%r1830, %r1830, 8192;
	setp.lt.s32 	%p267, %r1831, %r1832;
	@%p267 bra 	$L__BB6_171;
	bra.uni 	$L__BB6_190;
$L__BB6_172:
	@%p225 bra 	$L__BB6_174;
	mul.wide.s32 	%rd137, %r234, 4;
	add.s64 	%rd138, %rd3, %rd137;
	st.global.u32 	[%rd138], %r1825;
	add.s64 	%rd139, %rd4, %rd137;
	st.global.u32 	[%rd139], %r235;
$L__BB6_174:
	mad.lo.s32 	%r1053, %r174, 9, 1;
	setp.ne.s32 	%p234, %r1053, %r4;
	setp.eq.s32 	%p235, %r196, %r197;
	and.pred  	%p236, %p234, %p235;
	@%p236 bra 	$L__BB6_176;
	mul.wide.s32 	%rd140, %r236, 4;
	add.s64 	%rd141, %rd3, %rd140;
	st.global.u32 	[%rd141], %r196;
	add.s64 	%rd142, %rd4, %rd140;
	st.global.u32 	[%rd142], %r237;
$L__BB6_176:
	not.pred 	%p237, %p1;
	@%p237 bra 	$L__BB6_178;
	mul.wide.s32 	%rd143, %r238, 4;
	add.s64 	%rd144, %rd3, %rd143;
	st.global.u32 	[%rd144], %r197;
	add.s64 	%rd145, %rd4, %rd143;
	st.global.u32 	[%rd145], %r239;
$L__BB6_178:
	not.pred 	%p238, %p2;
	@%p238 bra 	$L__BB6_180;
	mul.wide.s32 	%rd146, %r240, 4;
	add.s64 	%rd147, %rd3, %rd146;
	st.global.u32 	[%rd147], %r198;
	add.s64 	%rd148, %rd4, %rd146;
	st.global.u32 	[%rd148], %r241;
$L__BB6_180:
	mad.lo.s32 	%r1054, %r174, 9, 4;
	setp.ne.s32 	%p239, %r1054, %r4;
	setp.eq.s32 	%p240, %r199, %r200;
	and.pred  	%p241, %p239, %p240;
	@%p241 bra 	$L__BB6_182;
	mul.wide.s32 	%rd149, %r242, 4;
	add.s64 	%rd150, %rd3, %rd149;
	st.global.u32 	[%rd150], %r199;
	add.s64 	%rd151, %rd4, %rd149;
	st.global.u32 	[%rd151], %r243;
$L__BB6_182:
	not.pred 	%p242, %p3;
	@%p242 bra 	$L__BB6_184;
	mul.wide.s32 	%rd152, %r244, 4;
	add.s64 	%rd153, %rd3, %rd152;
	st.global.u32 	[%rd153], %r200;
	add.s64 	%rd154, %rd4, %rd152;
	st.global.u32 	[%rd154], %r245;
$L__BB6_184:
	not.pred 	%p243, %p4;
	@%p243 bra 	$L__BB6_186;
	mul.wide.s32 	%rd155, %r246, 4;
	add.s64 	%rd156, %rd3, %rd155;
	st.global.u32 	[%rd156], %r201;
	add.s64 	%rd157, %rd4, %rd155;
	st.global.u32 	[%rd157], %r247;
$L__BB6_186:
	not.pred 	%p244, %p5;
	@%p244 bra 	$L__BB6_188;
	mul.wide.s32 	%rd158, %r248, 4;
	add.s64 	%rd159, %rd3, %rd158;
	st.global.u32 	[%rd159], %r202;
	add.s64 	%rd160, %rd4, %rd158;
	st.global.u32 	[%rd160], %r249;
$L__BB6_188:
	mad.lo.s32 	%r1055, %r174, 9, 8;
	setp.ne.s32 	%p245, %r1055, %r4;
	setp.eq.s32 	%p246, %r203, %r204;
	and.pred  	%p247, %p245, %p246;
	@%p247 bra 	$L__BB6_190;
	mul.wide.s32 	%rd161, %r250, 4;
	add.s64 	%rd162, %rd3, %rd161;
	st.global.u32 	[%rd162], %r203;
	add.s64 	%rd163, %rd4, %rd161;
	st.global.u32 	[%rd163], %r251;
$L__BB6_190:
	setp.ne.s32 	%p268, %r174, 255;
	@%p268 bra 	$L__BB6_286;
	setp.ne.s32 	%p269, %r4, 2304;
	@%p269 bra 	$L__BB6_193;
	mul.wide.s32 	%rd167, %r1832, 4;
	add.s64 	%rd168, %rd3, %rd167;
	st.global.u32 	[%rd168], %r204;
	add.s64 	%rd169, %rd4, %rd167;
	st.global.u32 	[%rd169], %r233;
	add.s32 	%r1832, %r1832, 1;
$L__BB6_193:
	ld.param.u64 	%rd279, [_ZN6thrust24THRUST_300001_SM_1000_NS8cuda_cub4core6detail13_kernel_agentINS1_15__reduce_by_key16ReduceByKeyAgentINS0_10device_ptrIiEENS0_17constant_iteratorIiNS0_11use_defaultESA_EENS0_6detail15normal_iteratorIS8_EESE_N4cuda3std3__48equal_toIiEENSH_4plusIiEEPiiEEJS8_SB_SE_SE_SM_N3cub18CUB_300001_SM_100024ReduceByKeyScanTileStateIiiLb1EEESJ_SL_iiEEEvDpT0__param_4];
	cvta.to.global.u64 	%rd170, %rd279;
	st.global.u32 	[%rd170], %r1832;
	bra.uni 	$L__BB6_286;
$L__BB6_194:
	mul.wide.u32 	%rd56, %r3, 4;
	add.s64 	%rd55, %rd2, %rd56;
	// begin inline asm
	ld.global.nc.u32 %r1841, [%rd55];
	// end inline asm
	mov.u32 	%r269, %tid.x;
	and.b32  	%r387, %r269, 31;
	and.b32  	%r388, %r269, 992;
	mul.lo.s32 	%r389, %r388, 9;
	or.b32  	%r270, %r389, %r387;
	setp.ge.u32 	%p15, %r270, %r4;
	mov.u32 	%r1833, %r1841;
	@%p15 bra 	$L__BB6_196;
	add.s32 	%r391, %r270, %r3;
	mul.wide.u32 	%rd58, %r391, 4;
	add.s64 	%rd57, %rd2, %rd58;
	// begin inline asm
	ld.global.nc.u32 %r1833, [%rd57];
	// end inline asm
$L__BB6_196:
	add.s32 	%r392, %r270, 32;
	setp.ge.u32 	%p16, %r392, %r4;
	shl.b32 	%r393, %r270, 2;
	cvt.u64.u32 	%rd59, %r393;
	add.s64 	%rd42, %rd55, %rd59;
	mov.u32 	%r1834, %r1841;
	@%p16 bra 	$L__BB6_198;
	add.s64 	%rd60, %rd42, 128;
	// begin inline asm
	ld.global.nc.u32 %r1834, [%rd60];
	// end inline asm
$L__BB6_198:
	add.s32 	%r395, %r270, 64;
	setp.ge.u32 	%p17, %r395, %r4;
	mov.u32 	%r1835, %r1841;
	@%p17 bra 	$L__BB6_200;
	add.s64 	%rd61, %rd42, 256;
	// begin inline asm
	ld.global.nc.u32 %r1835, [%rd61];
	// end inline asm
$L__BB6_200:
	add.s32 	%r397, %r270, 96;
	setp.ge.u32 	%p18, %r397, %r4;
	mov.u32 	%r1836, %r1841;
	@%p18 bra 	$L__BB6_202;
	add.s64 	%rd62, %rd42, 384;
	// begin inline asm
	ld.global.nc.u32 %r1836, [%rd62];
	// end inline asm
$L__BB6_202:
	add.s32 	%r399, %r270, 128;
	setp.ge.u32 	%p19, %r399, %r4;
	mov.u32 	%r1837, %r1841;
	@%p19 bra 	$L__BB6_204;
	add.s64 	%rd63, %rd42, 512;
	// begin inline asm
	ld.global.nc.u32 %r1837, [%rd63];
	// end inline asm
$L__BB6_204:
	add.s32 	%r401, %r270, 160;
	setp.ge.u32 	%p20, %r401, %r4;
	mov.u32 	%r1838, %r1841;
	@%p20 bra 	$L__BB6_206;
	add.s64 	%rd64, %rd42, 640;
	// begin inline asm
	ld.global.nc.u32 %r1838, [%rd64];
	// end inline asm
$L__BB6_206:
	add.s32 	%r403, %r270, 192;
	setp.ge.u32 	%p21, %r403, %r4;
	mov.u32 	%r1839, %r1841;
	@%p21 bra 	$L__BB6_208;
	add.s64 	%rd65, %rd42, 768;
	// begin inline asm
	ld.global.nc.u32 %r1839, [%rd65];
	// end inline asm
$L__BB6_208:
	add.s32 	%r405, %r270, 224;
	setp.ge.u32 	%p22, %r405, %r4;
	mov.u32 	%r1840, %r1841;
	@%p22 bra 	$L__BB6_210;
	add.s64 	%rd66, %rd42, 896;
	// begin inline asm
	ld.global.nc.u32 %r1840, [%rd66];
	// end inline asm
$L__BB6_210:
	add.s32 	%r407, %r270, 256;
	setp.ge.u32 	%p23, %r407, %r4;
	@%p23 bra 	$L__BB6_212;
	add.s64 	%rd67, %rd42, 1024;
	// begin inline asm
	ld.global.nc.u32 %r1841, [%rd67];
	// end inline asm
$L__BB6_212:
	// begin inline asm
	mov.u32 %r409, %laneid;
	// end inline asm
	shr.u32 	%r290, %r269, 5;
	mad.lo.s32 	%r411, %r290, 288, %r409;
	shl.b32 	%r412, %r411, 2;
	mov.u32 	%r413, _ZN6thrust24THRUST_300001_SM_1000_NS8cuda_cub4core6detail5shmemE;
	add.s32 	%r291, %r413, %r412;
	st.shared.u32 	[%r291], %r1833;
	st.shared.u32 	[%r291+128], %r1834;
	st.shared.u32 	[%r291+256], %r1835;
	st.shared.u32 	[%r291+384], %r1836;
	st.shared.u32 	[%r291+512], %r1837;
	st.shared.u32 	[%r291+640], %r1838;
	st.shared.u32 	[%r291+768], %r1839;
	st.shared.u32 	[%r291+896], %r1840;
	st.shared.u32 	[%r291+1024], %r1841;
	bar.warp.sync 	-1;
	shl.b32 	%r414, %r409, 5;
	add.s32 	%r292, %r291, %r414;
	ld.shared.u32 	%r293, [%r292];
	ld.shared.u32 	%r294, [%r292+4];
	ld.shared.u32 	%r295, [%r292+8];
	ld.shared.u32 	%r296, [%r292+12];
	ld.shared.u32 	%r297, [%r292+16];
	ld.shared.u32 	%r298, [%r292+20];
	ld.shared.u32 	%r299, [%r292+24];
	ld.shared.u32 	%r300, [%r292+28];
	ld.shared.u32 	%r301, [%r292+32];
	setp.ne.s32 	%p24, %r269, 0;
	mov.b32 	%r1843, 0;
	@%p24 bra 	$L__BB6_214;
	add.s64 	%rd68, %rd55, -4;
	// begin inline asm
	ld.global.nc.u32 %r1843, [%rd68];
	// end inline asm
$L__BB6_214:
	setp.eq.s32 	%p25, %r269, 0;
	bar.sync 	0;
	st.shared.u32 	[%r291], %r1;
	st.shared.u32 	[%r291+128], %r1;
	st.shared.u32 	[%r291+256], %r1;
	st.shared.u32 	[%r291+384], %r1;
	st.shared.u32 	[%r291+512], %r1;
	st.shared.u32 	[%r291+640], %r1;
	st.shared.u32 	[%r291+768], %r1;
	st.shared.u32 	[%r291+896], %r1;
	st.shared.u32 	[%r291+1024], %r1;
	bar.warp.sync 	-1;
	ld.shared.u32 	%r304, [%r292];
	ld.shared.u32 	%r305, [%r292+4];
	ld.shared.u32 	%r306, [%r292+8];
	ld.shared.u32 	%r307, [%r292+12];
	ld.shared.u32 	%r308, [%r292+16];
	ld.shared.u32 	%r309, [%r292+20];
	ld.shared.u32 	%r310, [%r292+24];
	ld.shared.u32 	%r311, [%r292+28];
	ld.shared.u32 	%r312, [%r292+32];
	bar.sync 	0;
	shl.b32 	%r416, %r269, 2;
	add.s32 	%r418, %r413, %r416;
	add.s32 	%r313, %r418, 1148;
	st.shared.u32 	[%r418+1148], %r301;
	bar.sync 	0;
	@%p25 bra 	$L__BB6_216;
	ld.shared.u32 	%r1843, [%r313+-4];
$L__BB6_216:
	setp.ne.s32 	%p26, %r1843, %r293;
	setp.ne.s32 	%p27, %r293, %r294;
	setp.ne.s32 	%p28, %r294, %r295;
	setp.ne.s32 	%p29, %r295, %r296;
	setp.ne.s32 	%p30, %r296, %r297;
	setp.ne.s32 	%p31, %r297, %r298;
	setp.ne.s32 	%p32, %r298, %r299;
	setp.ne.s32 	%p33, %r299, %r300;
	setp.ne.s32 	%p34, %r300, %r301;
	mul.lo.s32 	%r479, %r269, 9;
	setp.eq.s32 	%p35, %r479, %r4;
	or.pred  	%p36, %p35, %p26;
	selp.u32 	%r480, 1, 0, %p36;
	add.s32 	%r481, %r479, 1;
	setp.eq.s32 	%p37, %r481, %r4;
	or.pred  	%p6, %p37, %p27;
	selp.u32 	%r482, 1, 0, %p6;
	add.s32 	%r483, %r479, 2;
	setp.eq.s32 	%p38, %r483, %r4;
	or.pred  	%p7, %p38, %p28;
	selp.u32 	%r484, 1, 0, %p7;
	add.s32 	%r485, %r479, 3;
	setp.eq.s32 	%p39, %r485, %r4;
	or.pred  	%p40, %p39, %p29;
	selp.u32 	%r486, 1, 0, %p40;
	add.s32 	%r487, %r479, 4;
	setp.eq.s32 	%p41, %r487, %r4;
	or.pred  	%p42, %p41, %p30;
	selp.u32 	%r488, 1, 0, %p42;
	add.s32 	%r489, %r479, 5;
	setp.eq.s32 	%p43, %r489, %r4;
	or.pred  	%p44, %p43, %p31;
	selp.u32 	%r490, 1, 0, %p44;
	add.s32 	%r491, %r479, 6;
	setp.eq.s32 	%p45, %r491, %r4;
	or.pred  	%p8, %p45, %p32;
	selp.u32 	%r492, 1, 0, %p8;
	add.s32 	%r493, %r479, 7;
	setp.eq.s32 	%p46, %r493, %r4;
	or.pred  	%p47, %p46, %p33;
	selp.u32 	%r494, 1, 0, %p47;
	add.s32 	%r495, %r479, 8;
	setp.eq.s32 	%p48, %r495, %r4;
	or.pred  	%p49, %p48, %p34;
	selp.u32 	%r496, 1, 0, %p49;
	add.s32 	%r497, %r482, %r480;
	selp.b32 	%r498, 0, %r304, %p6;
	add.s32 	%r499, %r305, %r498;
	add.s32 	%r500, %r497, %r484;
	selp.b32 	%r501, 0, %r499, %p7;
	add.s32 	%r502, %r306, %r501;
	add.s32 	%r503, %r500, %r486;
	selp.b32 	%r504, 0, %r502, %p40;
	add.s32 	%r505, %r307, %r504;
	add.s32 	%r506, %r503, %r488;
	selp.b32 	%r507, 0, %r505, %p42;
	add.s32 	%r508, %r308, %r507;
	add.s32 	%r509, %r506, %r490;
	selp.b32 	%r510, 0, %r508, %p44;
	add.s32 	%r511, %r309, %r510;
	add.s32 	%r512, %r509, %r492;
	selp.b32 	%r513, 0, %r511, %p8;
	add.s32 	%r514, %r310, %r513;
	add.s32 	%r316, %r512, %r494;
	selp.b32 	%r515, 0, %r514, %p47;
	add.s32 	%r516, %r311, %r515;
	add.s32 	%r420, %r316, %r496;
	selp.b32 	%r517, 0, %r516, %p49;
	add.s32 	%r425, %r312, %r517;
	mov.b32 	%r476, 1;
	mov.b32 	%r477, 0;
	mov.b32 	%r478, -1;
	// begin inline asm
	shfl.sync.up.b32 %r419, %r420, %r476, %r477, %r478;
	// end inline asm
	// begin inline asm
	shfl.sync.up.b32 %r424, %r425, %r476, %r477, %r478;
	// end inline asm
	setp.eq.s32 	%p50, %r420, 0;
	selp.b32 	%r518, %r424, 0, %p50;
	setp.lt.s32 	%p51, %r409, 1;
	selp.b32 	%r519, 0, %r419, %p51;
	add.s32 	%r430, %r519, %r420;
	selp.b32 	%r520, 0, %r518, %p51;
	add.s32 	%r435, %r520, %r425;
	mov.b32 	%r436, 2;
	// begin inline asm
	shfl.sync.up.b32 %r429, %r430, %r436, %r477, %r478;
	// end inline asm
	// begin inline asm
	shfl.sync.up.b32 %r434, %r435, %r436, %r477, %r478;
	// end inline asm
	setp.eq.s32 	%p52, %r430, 0;
	selp.b32 	%r521, %r434, 0, %p52;
	setp.lt.s32 	%p53, %r409, 2;
	selp.b32 	%r522, 0, %r429, %p53;
	add.s32 	%r440, %r522, %r430;
	selp.b32 	%r523, 0, %r521, %p53;
	add.s32 	%r445, %r523, %r435;
	mov.b32 	%r446, 4;
	// begin inline asm
	shfl.sync.up.b32 %r439, %r440, %r446, %r477, %r478;
	// end inline asm
	// begin inline asm
	shfl.sync.up.b32 %r444, %r445, %r446, %r477, %r478;
	// end inline asm
	setp.eq.s32 	%p54, %r440, 0;
	selp.b32 	%r524, %r444, 0, %p54;
	setp.lt.s32 	%p55, %r409, 4;
	selp.b32 	%r525, 0, %r439, %p55;
	add.s32 	%r450, %r525, %r440;
	selp.b32 	%r526, 0, %r524, %p55;
	add.s32 	%r455, %r526, %r445;
	mov.b32 	%r456, 8;
	// begin inline asm
	shfl.sync.up.b32 %r449, %r450, %r456, %r477, %r478;
	// end inline asm
	// begin inline asm
	shfl.sync.up.b32 %r454, %r455, %r456, %r477, %r478;
	// end inline asm
	setp.eq.s32 	%p56, %r450, 0;
	selp.b32 	%r527, %r454, 0, %p56;
	setp.lt.s32 	%p57, %r409, 8;
	selp.b32 	%r528, 0, %r449, %p57;
	add.s32 	%r460, %r528, %r450;
	selp.b32 	%r529, 0, %r527, %p57;
	add.s32 	%r465, %r529, %r455;
	mov.b32 	%r466, 16;
	// begin inline asm
	shfl.sync.up.b32 %r459, %r460, %r466, %r477, %r478;
	// end inline asm
	// begin inline asm
	shfl.sync.up.b32 %r464, %r465, %r466, %r477, %r478;
	// end inline asm
	setp.eq.s32 	%p58, %r460, 0;
	selp.b32 	%r530, %r464, 0, %p58;
	setp.lt.s32 	%p59, %r409, 16;
	selp.b32 	%r531, 0, %r459, %p59;
	add.s32 	%r470, %r531, %r460;
	selp.b32 	%r532, 0, %r530, %p59;
	add.s32 	%r475, %r532, %r465;
	// begin inline asm
	shfl.sync.up.b32 %r1847, %r470, %r476, %r477, %r478;
	// end inline asm
	// begin inline asm
	shfl.sync.up.b32 %r1848, %r475, %r476, %r477, %r478;
	// end inline asm
	setp.ne.s32 	%p60, %r409, 31;
	@%p60 bra 	$L__BB6_218;
	shl.b32 	%r533, %r290, 3;
	mov.u32 	%r534, _ZN6thrust24THRUST_300001_SM_1000_NS8cuda_cub4core6detail5shmemE;
	add.s32 	%r535, %r534, %r533;
	st.shared.v2.u32 	[%r535], {%r470, %r475};
$L__BB6_218:
	bar.sync 	0;
	ld.shared.v4.u32 	{%r536, %r537, %r538, %r539}, [_ZN6thrust24THRUST_300001_SM_1000_NS8cuda_cub4core6detail5shmemE];
	add.s32 	%r540, %r538, %r536;
	setp.eq.s32 	%p61, %r538, 0;
	selp.b32 	%r541, %r537, 0, %p61;
	add.s32 	%r542, %r541, %r539;
	setp.eq.s32 	%p62, %r290, 2;
	selp.b32 	%r543, %r540, %r536, %p62;
	selp.b32 	%r544, %r542, %r537, %p62;
	ld.shared.v4.u32 	{%r545, %r546, %r547, %r548}, [_ZN6thrust24THRUST_300001_SM_1000_NS8cuda_cub4core6detail5shmemE+16];
	add.s32 	%r549, %r545, %r540;
	setp.eq.s32 	%p63, %r545, 0;
	selp.b32 	%r550, %r542, 0, %p63;
	add.s32 	%r551, %r550, %r546;
	setp.eq.s32 	%p64, %r290, 3;
	selp.b32 	%r552, %r549, %r543, %p64;
	selp.b32 	%r553, %r551, %r544, %p64;
	add.s32 	%r554, %r547, %r549;
	setp.eq.s32 	%p65, %r547, 0;
	selp.b32 	%r555, %r551, 0, %p65;
	add.s32 	%r556, %r555, %r548;
	setp.eq.s32 	%p66, %r290, 4;
	selp.b32 	%r557, %r554, %r552, %p66;
	selp.b32 	%r558, %r556, %r553, %p66;
	ld.shared.v4.u32 	{%r559, %r560, %r561, %r562}, [_ZN6thrust24THRUST_300001_SM_1000_NS8cuda_cub4core6detail5shmemE+32];
	add.s32 	%r563, %r559, %r554;
	setp.eq.s32 	%p67, %r559, 0;
	selp.b32 	%r564, %r556, 0, %p67;
	add.s32 	%r565, %r564, %r560;
	setp.eq.s32 	%p68, %r290, 5;
	selp.b32 	%r566, %r563, %r557, %p68;
	selp.b32 	%r567, %r565, %r558, %p68;
	add.s32 	%r568, %r561, %r563;
	setp.eq.s32 	%p69, %r561, 0;
	selp.b32 	%r569, %r565, 0, %p69;
	add.s32 	%r570, %r569, %r562;
	setp.eq.s32 	%p70, %r290, 6;
	selp.b32 	%r571, %r568, %r566, %p70;
	selp.b32 	%r572, %r570, %r567, %p70;
	ld.shared.v4.u32 	{%r573, %r574, %r575, %r576}, [_ZN6thrust24THRUST_300001_SM_1000_NS8cuda_cub4core6detail5shmemE+48];
	add.s32 	%r577, %r573, %r568;
	setp.eq.s32 	%p71, %r573, 0;
	selp.b32 	%r578, %r570, 0, %p71;
	add.s32 	%r579, %r578, %r574;
	setp.eq.s32 	%p72, %r290, 7;
	selp.b32 	%r321, %r577, %r571, %p72;
	selp.b32 	%r322, %r579, %r572, %p72;
	add.s32 	%r323, %r575, %r577;
	setp.eq.s32 	%p73, %r575, 0;
	selp.b32 	%r580, %r579, 0, %p73;
	add.s32 	%r324, %r580, %r576;
	setp.lt.u32 	%p74, %r269, 32;
	@%p74 bra 	$L__BB6_220;
	setp.eq.s32 	%p75, %r1847, 0;
	selp.b32 	%r581, %r322, 0, %p75;
	add.s32 	%r582, %r581, %r1848;
	setp.eq.s32 	%p76, %r409, 0;
	selp.b32 	%r583, 0, %r1847, %p76;
	add.s32 	%r1847, %r321, %r583;
	selp.b32 	%r1848, %r322, %r582, %p76;
	bra.uni 	$L__BB6_236;
$L__BB6_220:
	setp.ne.s32 	%p77, %r269, 0;
	mul.wide.u32 	%rd69, %r2, 16;
	add.s64 	%rd43, %rd1, %rd69;
	@%p77 bra 	$L__BB6_222;
	st.shared.u32 	[_ZN6thrust24THRUST_300001_SM_1000_NS8cuda_cub4core6detail5shmemE+116], %r323;
	st.shared.u32 	[_ZN6thrust24THRUST_300001_SM_1000_NS8cuda_cub4core6detail5shmemE+120], %r324;
	mov.b64 	%rd71, {%r323, %r324};
	add.s64 	%rd70, %rd43, 512;
	mov.b64 	%rd72, 100;
	// begin inline asm
	st.relaxed.gpu.v2.u64 [%rd70], {%rd71, %rd72};
	// end inline asm
$L__BB6_222:
	mov.u32 	%r584, %nctaid.x;
	setp.gt.u32 	%p78, %r584, 499;
	@%p78 bra 	$L__BB6_224;
	membar.cta;
	bra.uni 	$L__BB6_225;
$L__BB6_224:
	mov.b32 	%r585, 450;
	// begin inline asm
	nanosleep.u32 %r585;
	// end inline asm
$L__BB6_225:
	mul.wide.u32 	%rd76, %r269, 16;
	xor.b64  	%rd77, %rd76, -16;
	add.s64 	%rd78, %rd43, %rd77;
	add.s64 	%rd75, %rd78, 512;
$L__BB6_226:
	// begin inline asm
	ld.relaxed.gpu.v2.u64 {%rd73, %rd289}, [%rd75];
	// end inline asm
	setp.eq.s64 	%p79, %rd289, 99;
	mov.b32 	%r586, -1;
	vote.sync.any.pred 	%p80, %p79, %r586;
	@%p80 bra 	$L__BB6_226;
	mov.b64 	{%r590, %r595}, %rd73;
	setp.eq.s64 	%p81, %rd289, 101;
	mov.b32 	%r638, -1;
	vote.sync.ballot.b32 	%r639, %p81, %r638;
	// begin inline asm
	mov.u32 %r588, %lanemask_ge;
	// end inline asm
	and.b32  	%r640, %r639, %r588;
	or.b32  	%r641, %r640, -2147483648;
	add.s32 	%r642, %r641, -1;
	not.b32 	%r643, %r641;
	and.b32  	%r644, %r643, %r642;
	popc.b32 	%r592, %r644;
	mov.b32 	%r596, 1;
	// begin inline asm
	shfl.sync.down.b32 %r589, %r590, %r596, %r592, %r638;
	// end inline asm
	// begin inline asm
	shfl.sync.down.b32 %r594, %r595, %r596, %r592, %r638;
	// end inline asm
	setp.lt.s32 	%p83, %r409, %r592;
	setp.eq.s32 	%p84, %r590, 0;
	selp.b32 	%r645, %r589, 0, %p83;
	add.s32 	%r600, %r645, %r590;
	selp.b32 	%r646, %r594, 0, %p84;
	selp.b32 	%r647, %r646, 0, %p83;
	add.s32 	%r605, %r647, %r595;
	mov.b32 	%r606, 2;
	// begin inline asm
	shfl.sync.down.b32 %r599, %r600, %r606, %r592, %r638;
	// end inline asm
	// begin inline asm
	shfl.sync.down.b32 %r604, %r605, %r606, %r592, %r638;
	// end inline asm
	add.s32 	%r648, %r409, 2;
	setp.gt.s32 	%p85, %r648, %r592;
	setp.eq.s32 	%p86, %r600, 0;
	selp.b32 	%r649, %r604, 0, %p86;
	selp.b32 	%r650, 0, %r599, %p85;
	add.s32 	%r610, %r600, %r650;
	selp.b32 	%r651, 0, %r649, %p85;
	add.s32 	%r615, %r651, %r605;
	mov.b32 	%r616, 4;
	// begin inline asm
	shfl.sync.down.b32 %r609, %r610, %r616, %r592, %r638;
	// end inline asm
	// begin inline asm
	shfl.sync.down.b32 %r614, %r615, %r616, %r592, %r638;
	// end inline asm
	add.s32 	%r652, %r409, 4;
	setp.gt.s32 	%p87, %r652, %r592;
	setp.eq.s32 	%p88, %r610, 0;
	selp.b32 	%r653, %r614, 0, %p88;
	selp.b32 	%r654, 0, %r609, %p87;
	add.s32 	%r620, %r610, %r654;
	selp.b32 	%r655, 0, %r653, %p87;
	add.s32 	%r625, %r615, %r655;
	mov.b32 	%r626, 8;
	// begin inline asm
	shfl.sync.down.b32 %r619, %r620, %r626, %r592, %r638;
	// end inline asm
	// begin inline asm
	shfl.sync.down.b32 %r624, %r625, %r626, %r592, %r638;
	// end inline asm
	add.s32 	%r656, %r409, 8;
	setp.gt.s32 	%p89, %r656, %r592;
	setp.eq.s32 	%p90, %r620, 0;
	selp.b32 	%r657, %r624, 0, %p90;
	selp.b32 	%r658, 0, %r619, %p89;
	add.s32 	%r630, %r620, %r658;
	selp.b32 	%r659, 0, %r657, %p89;
	add.s32 	%r635, %r625, %r659;
	mov.b32 	%r636, 16;
	// begin inline asm
	shfl.sync.down.b32 %r629, %r630, %r636, %r592, %r638;
	// end inline asm
	// begin inline asm
	shfl.sync.down.b32 %r634, %r635, %r636, %r592, %r638;
	// end inline asm
	add.s32 	%r660, %r409, 16;
	setp.gt.s32 	%p91, %r660, %r592;
	setp.eq.s32 	%p92, %r630, 0;
	selp.b32 	%r661, %r634, 0, %p92;
	selp.b32 	%r662, 0, %r629, %p91;
	add.s32 	%r1844, %r662, %r630;
	selp.b32 	%r663, 0, %r661, %p91;
	add.s32 	%r1845, %r635, %r663;
	not.b32 	%r664, %r269;
	add.s32 	%r1846, %r2, %r664;
	add.s64 	%rd46, %rd1, 512;
$L__BB6_228:
	setp.ne.s64 	%p93, %rd289, 101;
	mov.b32 	%r665, -1;
	vote.sync.all.pred 	%p94, %p93, %r665;
	not.pred 	%p95, %p94;
	@%p95 bra 	$L__BB6_232;
	mul.wide.s32 	%rd122, %r1846, 16;
	add.s64 	%rd123, %rd46, %rd122;
	add.s64 	%rd121, %rd123, -512;
$L__BB6_230:
	// begin inline asm
	ld.relaxed.gpu.v2.u64 {%rd119, %rd289}, [%rd121];
	// end inline asm
	setp.eq.s64 	%p151, %rd289, 99;
	mov.b32 	%r758, -1;
	vote.sync.any.pred 	%p152, %p151, %r758;
	@%p152 bra 	$L__BB6_230;
	mov.b64 	{%r761, %r766}, %rd119;
	setp.eq.s64 	%p153, %rd289, 101;
	mov.b32 	%r809, -1;
	vote.sync.ballot.b32 	%r810, %p153, %r809;
	and.b32  	%r811, %r810, %r588;
	or.b32  	%r812, %r811, -2147483648;
	add.s32 	%r813, %r812, -1;
	not.b32 	%r814, %r812;
	and.b32  	%r815, %r814, %r813;
	popc.b32 	%r763, %r815;
	mov.b32 	%r767, 1;
	// begin inline asm
	shfl.sync.down.b32 %r760, %r761, %r767, %r763, %r809;
	// end inline asm
	// begin inline asm
	shfl.sync.down.b32 %r765, %r766, %r767, %r763, %r809;
	// end inline asm
	setp.lt.s32 	%p155, %r409, %r763;
	setp.eq.s32 	%p156, %r761, 0;
	selp.b32 	%r816, %r760, 0, %p155;
	add.s32 	%r771, %r816, %r761;
	selp.b32 	%r817, %r765, 0, %p156;
	selp.b32 	%r818, %r817, 0, %p155;
	add.s32 	%r776, %r818, %r766;
	mov.b32 	%r777, 2;
	// begin inline asm
	shfl.sync.down.b32 %r770, %r771, %r777, %r763, %r809;
	// end inline asm
	// begin inline asm
	shfl.sync.down.b32 %r775, %r776, %r777, %r763, %r809;
	// end inline asm
	add.s32 	%r819, %r409, 2;
	setp.gt.s32 	%p157, %r819, %r763;
	setp.eq.s32 	%p158, %r771, 0;
	selp.b32 	%r820, %r775, 0, %p158;
	selp.b32 	%r821, 0, %r770, %p157;
	add.s32 	%r781, %r771, %r821;
	selp.b32 	%r822, 0, %r820, %p157;
	add.s32 	%r786, %r822, %r776;
	mov.b32 	%r787, 4;
	// begin inline asm
	shfl.sync.down.b32 %r780, %r781, %r787, %r763, %r809;
	// end inline asm
	// begin inline asm
	shfl.sync.down.b32 %r785, %r786, %r787, %r763, %r809;
	// end inline asm
	add.s32 	%r823, %r409, 4;
	setp.gt.s32 	%p159, %r823, %r763;
	setp.eq.s32 	%p160, %r781, 0;
	selp.b32 	%r824, %r785, 0, %p160;
	selp.b32 	%r825, 0, %r780, %p159;
	add.s32 	%r791, %r781, %r825;
	selp.b32 	%r826, 0, %r824, %p159;
	add.s32 	%r796, %r786, %r826;
	mov.b32 	%r797, 8;
	// begin inline asm
	shfl.sync.down.b32 %r790, %r791, %r797, %r763, %r809;
	// end inline asm
	// begin inline asm
	shfl.sync.down.b32 %r795, %r796, %r797, %r763, %r809;
	// end inline asm
	add.s32 	%r827, %r409, 8;
	setp.gt.s32 	%p161, %r827, %r763;
	setp.eq.s32 	%p162, %r791, 0;
	selp.b32 	%r828, %r795, 0, %p162;
	selp.b32 	%r829, 0, %r790, %p161;
	add.s32 	%r801, %r791, %r829;
	selp.b32 	%r830, 0, %r828, %p161;
	add.s32 	%r806, %r796, %r830;
	mov.b32 	%r807, 16;
	// begin inline asm
	shfl.sync.down.b32 %r800, %r801, %r807, %r763, %r809;
	// end inline asm
	// begin inline asm
	shfl.sync.down.b32 %r805, %r806, %r807, %r763, %r809;
	// end inline asm
	add.s32 	%r831, %r409, 16;
	setp.gt.s32 	%p163, %r831, %r763;
	setp.eq.s32 	%p164, %r801, 0;
	selp.b32 	%r832, %r805, 0, %p164;
	selp.b32 	%r833, 0, %r800, %p163;
	selp.b32 	%r834, 0, %r832, %p163;
	add.s32 	%r835, %r806, %r834;
	add.s32 	%r836, %r833, %r1844;
	add.s32 	%r334, %r836, %r801;
	setp.eq.s32 	%p165, %r1844, 0;
	selp.b32 	%r837, %r835, 0, %p165;
	add.s32 	%r1845, %r837, %r1845;
	add.s32 	%r1846, %r1846, -32;
	mov.u32 	%r1844, %r334;
	bra.uni 	$L__BB6_228;
$L__BB6_232:
	@%p77 bra 	$L__BB6_234;
	add.s32 	%r667, %r1844, %r323;
	setp.eq.s32 	%p97, %r323, 0;
	selp.b32 	%r668, %r1845, 0, %p97;
	add.s32 	%r669, %r668, %r324;
	mov.b64 	%rd80, {%r667, %r669};
	add.s64 	%rd79, %rd43, 512;
	mov.b64 	%rd81, 101;
	// begin inline asm
	st.relaxed.gpu.v2.u64 [%rd79], {%rd80, %rd81};
	// end inline asm
	st.shared.u32 	[_ZN6thrust24THRUST_300001_SM_1000_NS8cuda_cub4core6detail5shmemE+100], %r1844;
	st.shared.v2.u32 	[_ZN6thrust24THRUST_300001_SM_1000_NS8cuda_cub4core6detail5shmemE+104], {%r1845, %r667};
	st.shared.u32 	[_ZN6thrust24THRUST_300001_SM_1000_NS8cuda_cub4core6detail5shmemE+112], %r669;
$L__BB6_234:
	setp.ne.s32 	%p98, %r409, 0;
	@%p98 bra 	$L__BB6_236;
	st.shared.v2.u32 	[_ZN6thrust24THRUST_300001_SM_1000_NS8cuda_cub4core6detail5shmemE+72], {%r1844, %r1845};
	mov.u32 	%r1847, %r1844;
	mov.u32 	%r1848, %r1845;
$L__BB6_236:
	setp.eq.s32 	%p99, %r269, 0;
	bar.sync 	0;
	@%p99 bra 	$L__BB6_238;
	ld.shared.v2.u32 	{%r670, %r671}, [_ZN6thrust24THRUST_300001_SM_1000_NS8cuda_cub4core6detail5shmemE+72];
	add.s32 	%r339, %r670, %r1847;
	setp.eq.s32 	%p100, %r1847, 0;
	selp.b32 	%r672, %r671, 0, %p100;
	add.s32 	%r1848, %r672, %r1848;
	mov.u32 	%r1847, %r339;
$L__BB6_238:
	mul.lo.s32 	%r673, %r269, 9;
	setp.eq.s32 	%p101, %r673, %r4;
	setp.ne.s32 	%p102, %r1843, %r293;
	or.pred  	%p103, %p101, %p102;
	selp.u32 	%r674, 1, 0, %p103;
	add.s32 	%r343, %r1847, %r674;
	selp.b32 	%r675, 0, %r1848, %p103;
	add.s32 	%r344, %r675, %r304;
	selp.u32 	%r676, 1, 0, %p6;
	add.s32 	%r677, %r676, %r674;
	add.s32 	%r345, %r677, %r1847;
	selp.b32 	%r678, 0, %r344, %p6;
	add.s32 	%r346, %r305, %r678;
	selp.u32 	%r679, 1, 0, %p7;
	add.s32 	%r347, %r345, %r679;
	selp.b32 	%r680, 0, %r346, %p7;
	add.s32 	%r348, %r306, %r680;
	add.s32 	%r681, %r673, 3;
	setp.eq.s32 	%p104, %r681, %r4;
	setp.ne.s32 	%p105, %r295, %r296;
	or.pred  	%p106, %p104, %p105;
	selp.u32 	%r682, 1, 0, %p106;
	add.s32 	%r349, %r347, %r682;
	selp.b32 	%r683, 0, %r348, %p106;
	add.s32 	%r350, %r307, %r683;
	add.s32 	%r684, %r673, 4;
	setp.eq.s32 	%p107, %r684, %r4;
	setp.ne.s32 	%p108, %r296, %r297;
	or.pred  	%p9, %p107, %p108;
	selp.u32 	%r685, 1, 0, %p9;
	add.s32 	%r351, %r349, %r685;
	selp.b32 	%r686, 0, %r350, %p9;
	add.s32 	%r352, %r308, %r686;
	add.s32 	%r687, %r673, 5;
	setp.eq.s32 	%p109, %r687, %r4;
	setp.ne.s32 	%p110, %r297, %r298;
	or.pred  	%p10, %p109, %p110;
	selp.u32 	%r688, 1, 0, %p10;
	add.s32 	%r353, %r351, %r688;
	selp.b32 	%r689, 0, %r352, %p10;
	add.s32 	%r354, %r309, %r689;
	selp.u32 	%r690, 1, 0, %p8;
	add.s32 	%r355, %r353, %r690;
	selp.b32 	%r691, 0, %r354, %p8;
	add.s32 	%r356, %r310, %r691;
	add.s32 	%r357, %r316, %r1847;
	add.s32 	%r692, %r673, 7;
	setp.eq.s32 	%p111, %r692, %r4;
	setp.ne.s32 	%p112, %r299, %r300;
	or.pred  	%p11, %p111, %p112;
	selp.b32 	%r693, 0, %r356, %p11;
	add.s32 	%r358, %r311, %r693;
	ld.shared.v2.u32 	{%r359, %r360}, [_ZN6thrust24THRUST_300001_SM_1000_NS8cuda_cub4core6detail5shmemE+112];
	ld.shared.u32 	%r1858, [_ZN6thrust24THRUST_300001_SM_1000_NS8cuda_cub4core6detail5shmemE+108];
	ld.shared.u32 	%r362, [_ZN6thrust24THRUST_300001_SM_1000_NS8cuda_cub4core6detail5shmemE+100];
	setp.lt.s32 	%p113, %r360, 257;
	@%p113 bra 	$L__BB6_264;
	bar.sync 	0;
	mul.lo.s32 	%r697, %r269, 9;
	setp.ne.s32 	%p129, %r697, %r4;
	setp.eq.s32 	%p130, %r1843, %r293;
	and.pred  	%p131, %p129, %p130;
	@%p131 bra 	$L__BB6_241;
	sub.s32 	%r698, %r1847, %r362;
	shl.b32 	%r699, %r698, 3;
	mov.u32 	%r700, _ZN6thrust24THRUST_300001_SM_1000_NS8cuda_cub4core6detail5shmemE;
	add.s32 	%r701, %r700, %r699;
	st.shared.v2.u32 	[%r701], {%r1843, %r1848};
$L__BB6_241:
	not.pred 	%p132, %p6;
	@%p132 bra 	$L__BB6_243;
	sub.s32 	%r702, %r343, %r362;
	shl.b32 	%r703, %r702, 3;
	mov.u32 	%r704, _ZN6thrust24THRUST_300001_SM_1000_NS8cuda_cub4core6detail5shmemE;
	add.s32 	%r705, %r704, %r703;
	st.shared.v2.u32 	[%r705], {%r293, %r344};
$L__BB6_243:
	not.pred 	%p133, %p7;
	@%p133 bra 	$L__BB6_245;
	sub.s32 	%r706, %r345, %r362;
	shl.b32 	%r707, %r706, 3;
	mov.u32 	%r708, _ZN6thrust24THRUST_300001_SM_1000_NS8cuda_cub4core6detail5shmemE;
	add.s32 	%r709, %r708, %r707;
	st.shared.v2.u32 	[%r709], {%r294, %r346};
$L__BB6_245:
	mad.lo.s32 	%r710, %r269, 9, 3;
	setp.ne.s32 	%p134, %r710, %r4;
	setp.eq.s32 	%p135, %r295, %r296;
	and.pred  	%p136, %p134, %p135;
	@%p136 bra 	$L__BB6_247;
	sub.s32 	%r711, %r347, %r362;
	shl.b32 	%r712, %r711, 3;
	mov.u32 	%r713, _ZN6thrust24THRUST_300001_SM_1000_NS8cuda_cub4core6detail5shmemE;
	add.s32 	%r714, %r713, %r712;
	st.shared.v2.u32 	[%r714], {%r295, %r348};
$L__BB6_247:
	not.pred 	%p137, %p9;
	@%p137 bra 	$L__BB6_249;
	sub.s32 	%r715, %r349, %r362;
	shl.b32 	%r716, %r715, 3;
	mov.u32 	%r717, _ZN6thrust24THRUST_300001_SM_1000_NS8cuda_cub4core6detail5shmemE;
	add.s32 	%r718, %r717, %r716;
	st.shared.v2.u32 	[%r718], {%r296, %r350};
$L__BB6_249:
	not.pred 	%p138, %p10;
	@%p138 bra 	$L__BB6_251;
	sub.s32 	%r719, %r351, %r362;
	shl.b32 	%r720, %r719, 3;
	mov.u32 	%r721, _ZN6thrust24THRUST_300001_SM_1000_NS8cuda_cub4core6detail5shmemE;
	add.s32 	%r722, %r721, %r720;
	st.shared.v2.u32 	[%r722], {%r297, %r352};
$L__BB6_251:
	not.pred 	%p139, %p8;
	@%p139 bra 	$L__BB6_253;
	sub.s32 	%r723, %r353, %r362;
	shl.b32 	%r724, %r723, 3;
	mov.u32 	%r725, _ZN6thrust24THRUST_300001_SM_1000_NS8cuda_cub4core6detail5shmemE;
	add.s32 	%r726, %r725, %r724;
	st.shared.v2.u32 	[%r726], {%r298, %r354};
$L__BB6_253:
	not.pred 	%p140, %p11;
	@%p140 bra 	$L__BB6_255;
	sub.s32 	%r727, %r355, %r362;
	shl.b32 	%r728, %r727, 3;
	mov.u32 	%r729, _ZN6thrust24THRUST_300001_SM_1000_NS8cuda_cub4core6detail5shmemE;
	add.s32 	%r730, %r729, %r728;
	st.shared.v2.u32 	[%r730], {%r299, %r356};
$L__BB6_255:
	mad.lo.s32 	%r731, %r269, 9, 8;
	setp.ne.s32 	%p141, %r731, %r4;
	setp.eq.s32 	%p142, %r300, %r301;
	and.pred  	%p143, %p141, %p142;
	@%p143 bra 	$L__BB6_257;
	sub.s32 	%r732, %r357, %r362;
	shl.b32 	%r733, %r732, 3;
	mov.u32 	%r734, _ZN6thrust24THRUST_300001_SM_1000_NS8cuda_cub4core6detail5shmemE;
	add.s32 	%r735, %r734, %r733;
	st.shared.v2.u32 	[%r735], {%r300, %r358};
$L__BB6_257:
	bar.sync 	0;
	setp.ge.s32 	%p144, %r269, %r360;
	@%p144 bra 	$L__BB6_282;
	not.b32 	%r736, %r269;
	add.s32 	%r363, %r360, %r736;
	and.b32  	%r737, %r363, 768;
	setp.eq.s32 	%p145, %r737, 768;
	mov.u32 	%r1857, %r269;
	@%p145 bra 	$L__BB6_261;
	shr.u32 	%r738, %r363, 8;
	add.s32 	%r739, %r738, 1;
	and.b32  	%r740, %r739, 3;
	shl.b32 	%r741, %r269, 3;
	mov.u32 	%r742, _ZN6thrust24THRUST_300001_SM_1000_NS8cuda_cub4core6detail5shmemE;
	add.s32 	%r1853, %r742, %r741;
	add.s32 	%r1852, %r269, %r362;
	neg.s32 	%r1851, %r740;
	shl.b32 	%r743, %r739, 8;
	and.b32  	%r744, %r743, 768;
	add.s32 	%r1857, %r269, %r744;
$L__BB6_260:
	.pragma "nounroll";
	mul.wide.s32 	%rd109, %r1852, 4;
	add.s64 	%rd110, %rd4, %rd109;
	add.s64 	%rd111, %rd3, %rd109;
	ld.shared.v2.u32 	{%r745, %r746}, [%r1853];
	st.global.u32 	[%rd111], %r745;
	st.global.u32 	[%rd110], %r746;
	add.s32 	%r1853, %r1853, 2048;
	add.s32 	%r1852, %r1852, 256;
	add.s32 	%r1851, %r1851, 1;
	setp.ne.s32 	%p146, %r1851, 0;
	@%p146 bra 	$L__BB6_260;
$L__BB6_261:
	setp.lt.u32 	%p147, %r363, 768;
	@%p147 bra 	$L__BB6_282;
	add.s64 	%rd50, %rd3, 2048;
	add.s32 	%r1856, %r1857, %r362;
	add.s64 	%rd51, %rd4, 2048;
	shl.b32 	%r747, %r1857, 3;
	mov.u32 	%r748, _ZN6thrust24THRUST_300001_SM_1000_NS8cuda_cub4core6detail5shmemE;
	add.s32 	%r749, %r747, %r748;
	add.s32 	%r1855, %r749, 4096;
$L__BB6_263:
	mul.wide.s32 	%rd112, %r1856, 4;
	add.s64 	%rd113, %rd50, %rd112;
	add.s64 	%rd114, %rd51, %rd112;
	ld.shared.v2.u32 	{%r750, %r751}, [%r1855+-4096];
	st.global.u32 	[%rd113+-2048], %r750;
	st.global.u32 	[%rd114+-2048], %r751;
	ld.shared.v2.u32 	{%r752, %r753}, [%r1855+-2048];
	st.global.u32 	[%rd113+-1024], %r752;
	st.global.u32 	[%rd114+-1024], %r753;
	ld.shared.v2.u32 	{%r754, %r755}, [%r1855];
	st.global.u32 	[%rd113], %r754;
	st.global.u32 	[%rd114], %r755;
	ld.shared.v2.u32 	{%r756, %r757}, [%r1855+2048];
	st.global.u32 	[%rd113+1024], %r756;
	st.global.u32 	[%rd114+1024], %r757;
	add.s32 	%r1857, %r1857, 1024;
	add.s32 	%r1856, %r1856, 1024;
	add.s32 	%r1855, %r1855, 8192;
	setp.lt.s32 	%p148, %r1857, %r360;
	@%p148 bra 	$L__BB6_263;
	bra.uni 	$L__BB6_282;
$L__BB6_264:
	mul.lo.s32 	%r694, %r269, 9;
	setp.ne.s32 	%p114, %r694, %r4;
	setp.eq.s32 	%p115, %r1843, %r293;
	and.pred  	%p116, %p114, %p115;
	@%p116 bra 	$L__BB6_266;
	mul.wide.s32 	%rd82, %r1847, 4;
	add.s64 	%rd83, %rd3, %rd82;
	st.global.u32 	[%rd83], %r1843;
	add.s64 	%rd84, %rd4, %rd82;
	st.global.u32 	[%rd84], %r1848;
$L__BB6_266:
	not.pred 	%p117, %p6;
	@%p117 bra 	$L__BB6_268;
	mul.wide.s32 	%rd85, %r343, 4;
	add.s64 	%rd86, %rd3, %rd85;
	st.global.u32 	[%rd86], %r293;
	add.s64 	%rd87, %rd4, %rd85;
	st.global.u32 	[%rd87], %r344;
$L__BB6_268:
	not.pred 	%p118, %p7;
	@%p118 bra 	$L__BB6_270;
	mul.wide.s32 	%rd88, %r345, 4;
	add.s64 	%rd89, %rd3, %rd88;
	st.global.u32 	[%rd89], %r294;
	add.s64 	%rd90, %rd4, %rd88;
	st.global.u32 	[%rd90], %r346;
$L__BB6_270:
	mad.lo.s32 	%r695, %r269, 9, 3;
	setp.ne.s32 	%p119, %r695, %r4;
	setp.eq.s32 	%p120, %r295, %r296;
	and.pred  	%p121, %p119, %p120;
	@%p121 bra 	$L__BB6_272;
	mul.wide.s32 	%rd91, %r347, 4;
	add.s64 	%rd92, %rd3, %rd91;
	st.global.u32 	[%rd92], %r295;
	add.s64 	%rd93, %rd4, %rd91;
	st.global.u32 	[%rd93], %r348;
$L__BB6_272:
	not.pred 	%p122, %p9;
	@%p122 bra 	$L__BB6_274;
	mul.wide.s32 	%rd94, %r349, 4;
	add.s64 	%rd95, %rd3, %rd94;
	st.global.u32 	[%rd95], %r296;
	add.s64 	%rd96, %rd4, %rd94;
	st.global.u32 	[%rd96], %r350;
$L__BB6_274:
	not.pred 	%p123, %p10;
	@%p123 bra 	$L__BB6_276;
	mul.wide.s32 	%rd97, %r351, 4;
	add.s64 	%rd98, %rd3, %rd97;
	st.global.u32 	[%rd98], %r297;
	add.s64 	%rd99, %rd4, %rd97;
	st.global.u32 	[%rd99], %r352;
$L__BB6_276:
	not.pred 	%p124, %p8;
	@%p124 bra 	$L__BB6_278;
	mul.wide.s32 	%rd100, %r353, 4;
	add.s64 	%rd101, %rd3, %rd100;
	st.global.u32 	[%rd101], %r298;
	add.s64 	%rd102, %rd4, %rd100;
	st.global.u32 	[%rd102], %r354;
$L__BB6_278:
	not.pred 	%p125, %p11;
	@%p125 bra 	$L__BB6_280;
	mul.wide.s32 	%rd103, %r355, 4;
	add.s64 	%rd104, %rd3, %rd103;
	st.global.u32 	[%rd104], %r299;
	add.s64 	%rd105, %rd4, %rd103;
	st.global.u32 	[%rd105], %r356;
$L__BB6_280:
	mad.lo.s32 	%r696, %r269, 9, 8;
	setp.ne.s32 	%p126, %r696, %r4;
	setp.eq.s32 	%p127, %r300, %r301;
	and.pred  	%p128, %p126, %p127;
	@%p128 bra 	$L__BB6_282;
	mul.wide.s32 	%rd106, %r357, 4;
	add.s64 	%rd107, %rd3, %rd106;
	st.global.u32 	[%rd107], %r300;
	add.s64 	%rd108, %rd4, %rd106;
	st.global.u32 	[%rd108], %r358;
$L__BB6_282:
	setp.ne.s32 	%p149, %r269, 255;
	@%p149 bra 	$L__BB6_286;
	setp.ne.s32 	%p150, %r4, 2304;
	@%p150 bra 	$L__BB6_285;
	mul.wide.s32 	%rd115, %r1858, 4;
	add.s64 	%rd116, %rd3, %rd115;
	st.global.u32 	[%rd116], %r301;
	add.s64 	%rd117, %rd4, %rd115;
	st.global.u32 	[%rd117], %r359;
	add.s32 	%r1858, %r1858, 1;
$L__BB6_285:
	ld.param.u64 	%rd278, [_ZN6thrust24THRUST_300001_SM_1000_NS8cuda_cub4core6detail13_kernel_agentINS1_15__reduce_by_key16ReduceByKeyAgentINS0_10device_ptrIiEENS0_17constant_iteratorIiNS0_11use_defaultESA_EENS0_6detail15normal_iteratorIS8_EESE_N4cuda3std3__48equal_toIiEENSH_4plusIiEEPiiEEJS8_SB_SE_SE_SM_N3cub18CUB_300001_SM_100024ReduceByKeyScanTileStateIiiLb1EEESJ_SL_iiEEEvDpT0__param_4];
	cvta.to.global.u64 	%rd118, %rd278;
	st.global.u32 	[%rd118], %r1858;
$L__BB6_286:
	ret;

}
	// .globl	_ZN6thrust24THRUST_300001_SM_1000_NS8cuda_cub4core6detail13_kernel_agentINS1_15__reduce_by_key9InitAgentIN3cub18CUB_300001_SM_100024ReduceByKeyScanTileStateIilLb1EEElPlEEJSA_lSB_EEEvDpT0_
.visible .entry _ZN6thrust24THRUST_300001_SM_1000_NS8cuda_cub4core6detail13_kernel_agentINS1_15__reduce_by_key9InitAgentIN3cub18CUB_300001_SM_100024ReduceByKeyScanTileStateIilLb1EEElPlEEJSA_lSB_EEEvDpT0_(
	.param .align 8 .b8 _ZN6thrust24THRUST_300001_SM_1000_NS8cuda_cub4core6detail13_kernel_agentINS1_15__reduce_by_key9InitAgentIN3cub18CUB_300001_SM_100024ReduceByKeyScanTileStateIilLb1EEElPlEEJSA_lSB_EEEvDpT0__param_0[8],
	.param .u64 _ZN6thrust24THRUST_300001_SM_1000_NS8cuda_cub4core6detail13_kernel_agentINS1_15__reduce_by_key9InitAgentIN3cub18CUB_300001_SM_100024ReduceByKeyScanTileStateIilLb1EEElPlEEJSA_lSB_EEEvDpT0__param_1,
	.param .u64 .ptr .align 1 _ZN6thrust24THRUST_300001_SM_1000_NS8cuda_cub4core6detail13_kernel_agentINS1_15__reduce_by_key9InitAgentIN3cub18CUB_300001_SM_100024ReduceByKeyScanTileStateIilLb1EEElPlEEJSA_lSB_EEEvDpT0__param_2
)
.maxntid 128
{
	.reg .pred 	%p<6>;
	.reg .b32 	%r<16>;
	.reg .b64 	%rd<12>;

	ld.param.u64 	%rd3, [_ZN6thrust24THRUST_300001_SM_1000_NS8cuda_cub4core6detail13_kernel_agentINS1_15__reduce_by_key9InitAgentIN3cub18CUB_300001_SM_100024ReduceByKeyScanTileStateIilLb1EEElPlEEJSA_lSB_EEEvDpT0__param_0];
	ld.param.u32 	%r8, [_ZN6thrust24THRUST_300001_SM_1000_NS8cuda_cub4core6detail13_kernel_agentINS1_15__reduce_by_key9InitAgentIN3cub18CUB_300001_SM_100024ReduceByKeyScanTileStateIilLb1EEElPlEEJSA_lSB_EEEvDpT0__param_1];
	ld.param.u64 	%rd2, [_ZN6thrust24THRUST_300001_SM_1000_NS8cuda_cub4core6detail13_kernel_agentINS1_15__reduce_by_key9InitAgentIN3cub18CUB_300001_SM_100024ReduceByKeyScanTileStateIilLb1EEElPlEEJSA_lSB_EEEvDpT0__param_2];
	cvta.to.global.u64 	%rd1, %rd3;
	mov.u32 	%r1, %ctaid.x;
	mov.u32 	%r9, %ntid.x;
	mov.u32 	%r2, %tid.x;
	mad.lo.s32 	%r3, %r1, %r9, %r2;
	setp.ge.s32 	%p1, %r3, %r8;
	@%p1 bra 	$L__BB7_2;
	mul.wide.s32 	%rd4, %r3, 16;
	add.s64 	%rd5, %rd1, %rd4;
	mov.b64 	%rd6, 0;
	mov.b64 	%rd7, 425201762304;
	st.global.v2.u64 	[%rd5+512], {%rd7, %rd6};
$L__BB7_2:
	mov.b32 	%r15, 0;
	setp.ne.s32 	%p2, %r1, 0;
	setp.gt.u32 	%p3, %r2, 31;
	or.pred  	%p4, %p2, %p3;
	@%p4 bra 	$L__BB7_4;
	mul.wide.u32 	%rd8, %r2, 16;
	add.s64 	%rd9, %rd1, %rd8;
	st.global.v4.u32 	[%rd9], {%r15, %r15, %r15, %r15};
$L__BB7_4:
	or.b32  	%r14, %r1, %r2;
	setp.ne.s32 	%p5, %r14, 0;
	@%p5 bra 	$L__BB7_6;
	cvta.to.global.u64 	%rd10, %rd2;
	mov.b64 	%rd11, 0;
	st.global.u64 	[%rd10], %rd11;
$L__BB7_6:
	ret;

}
	// .globl	_ZN6thrust24THRUST_300001_SM_1000_NS8cuda_cub4core6detail13_kernel_agentINS1_15__reduce_by_key16ReduceByKeyAgentINS0_10device_ptrIiEENS0_17constant_iteratorIiNS0_11use_defaultESA_EENS0_6detail15normal_iteratorIS8_EESE_N4cuda3std3__48equal_toIiEENSH_4plusIiEEPllEEJS8_SB_SE_SE_SM_N3cub18CUB_300001_SM_100024ReduceByKeyScanTileStateIilLb1EEESJ_SL_llEEEvDpT0_
.visible .entry _ZN6thrust24THRUST_300001_SM_1000_NS8cuda_cub4core6detail13_kernel_agentINS1_15__reduce_by_key16ReduceByKeyAgentINS0_10device_ptrIiEENS0_17constant_iteratorIiNS0_11use_defaultESA_EENS0_6detail15normal_iteratorIS8_EESE_N4cuda3std3__48equal_toIiEENSH_4plusIiEEPllEEJS8_SB_SE_SE_SM_N3cub18CUB_300001_SM_100024ReduceByKeyScanTileStateIilLb1EEESJ_SL_llEEEvDpT0_(
	.param .align 8 .b8 _ZN6thrust24THRUST_300001_SM_1000_NS8cuda_cub4core6detail13_kernel_agentINS1_15__reduce_by_key16ReduceByKeyAgentINS0_10device_ptrIiEENS0_17constant_iteratorIiNS0_11use_defaultESA_EENS0_6detail15normal_iteratorIS8_EESE_N4cuda3std3__48equal_toIiEENSH_4plusIiEEPllEEJS8_SB_SE_SE_SM_N3cub18CUB_300001_SM_100024ReduceByKeyScanTileStateIilLb1EEESJ_SL_llEEEvDpT0__param_0[8],
	.param .align 8 .b8 _ZN6thrust24THRUST_300001_SM_1000_NS8cuda_cub4core6detail13_kernel_agentINS1_15__reduce_by_key16ReduceByKeyAgentINS0_10device_ptrIiEENS0_17constant_iteratorIiNS0_11use_defaultESA_EENS0_6detail15normal_iteratorIS8_EESE_N4cuda3std3__48equal_toIiEENSH_4plusIiEEPllEEJS8_SB_SE_SE_SM_N3cub18CUB_300001_SM_100024ReduceByKeyScanTileStateIilLb1EEESJ_SL_llEEEvDpT0__param_1[16],
	.param .align 8 .b8 _ZN6thrust24THRUST_300001_SM_1000_NS8cuda_cub4core6detail13_kernel_agentINS1_15__reduce_by_key16ReduceByKeyAgentINS0_10device_ptrIiEENS0_17constant_iteratorIiNS0_11use_defaultESA_EENS0_6detail15normal_iteratorIS8_EESE_N4cuda3std3__48equal_toIiEENSH_4plusIiEEPllEEJS8_SB_SE_SE_SM_N3cub18CUB_300001_SM_100024ReduceByKeyScanTileStateIilLb1EEESJ_SL_llEEEvDpT0__param_2[8],
	.param .align 8 .b8 _ZN6thrust24THRUST_300001_SM_1000_NS8cuda_cub4core6detail13_kernel_agentINS1_15__reduce_by_key16ReduceByKeyAgentINS0_10device_ptrIiEENS0_17constant_iteratorIiNS0_11use_defaultESA_EENS0_6detail15normal_iteratorIS8_EESE_N4cuda3std3__48equal_toIiEENSH_4plusIiEEPllEEJS8_SB_SE_SE_SM_N3cub18CUB_300001_SM_100024ReduceByKeyScanTileStateIilLb1EEESJ_SL_llEEEvDpT0__param_3[8],
	.param .u64 .ptr .align 1 _ZN6thrust24THRUST_300001_SM_1000_NS8cuda_cub4core6detail13_kernel_agentINS1_15__reduce_by_key16ReduceByKeyAgentINS0_10device_ptrIiEENS0_17constant_iteratorIiNS0_11use_defaultESA_EENS0_6detail15normal_iteratorIS8_EESE_N4cuda3std3__48equal_toIiEENSH_4plusIiEEPllEEJS8_SB_SE_SE_SM_N3cub18CUB_300001_SM_100024ReduceByKeyScanTileStateIilLb1EEESJ_SL_llEEEvDpT0__param_4,
	.param .align 8 .b8 _ZN6thrust24THRUST_300001_SM_1000_NS8cuda_cub4core6detail13_kernel_agentINS1_15__reduce_by_key16ReduceByKeyAgentINS0_10device_ptrIiEENS0_17constant_iteratorIiNS0_11use_defaultESA_EENS0_6detail15normal_iteratorIS8_EESE_N4cuda3std3__48equal_toIiEENSH_4plusIiEEPllEEJS8_SB_SE_SE_SM_N3cub18CUB_300001_SM_100024ReduceByKeyScanTileStateIilLb1EEESJ_SL_llEEEvDpT0__param_5[8],
	.param .align 1 .b8 _ZN6thrust24THRUST_300001_SM_1000_NS8cuda_cub4core6detail13_kernel_agentINS1_15__reduce_by_key16ReduceByKeyAgentINS0_10device_ptrIiEENS0_17constant_iteratorIiNS0_11use_defaultESA_EENS0_6detail15normal_iteratorIS8_EESE_N4cuda3std3__48equal_toIiEENSH_4plusIiEEPllEEJS8_SB_SE_SE_SM_N3cub18CUB_300001_SM_100024ReduceByKeyScanTileStateIilLb1EEESJ_SL_llEEEvDpT0__param_6[1],
	.param .align 1 .b8 _ZN6thrust24THRUST_300001_SM_1000_NS8cuda_cub4core6detail13_kernel_agentINS1_15__reduce_by_key16ReduceByKeyAgentINS0_10device_ptrIiEENS0_17constant_iteratorIiNS0_11use_defaultESA_EENS0_6detail15normal_iteratorIS8_EESE_N4cuda3std3__48equal_toIiEENSH_4plusIiEEPllEEJS8_SB_SE_SE_SM_N3cub18CUB_300001_SM_100024ReduceByKeyScanTileStateIilLb1EEESJ_SL_llEEEvDpT0__param_7[1],
	.param .u64 _ZN6thrust24THRUST_300001_SM_1000_NS8cuda_cub4core6detail13_kernel_agentINS1_15__reduce_by_key16ReduceByKeyAgentINS0_10device_ptrIiEENS0_17constant_iteratorIiNS0_11use_defaultESA_EENS0_6detail15normal_iteratorIS8_EESE_N4cuda3std3__48equal_toIiEENSH_4plusIiEEPllEEJS8_SB_SE_SE_SM_N3cub18CUB_300001_SM_100024ReduceByKeyScanTileStateIilLb1EEESJ_SL_llEEEvDpT0__param_8,
	.param .u64 _ZN6thrust24THRUST_300001_SM_1000_NS8cuda_cub4core6detail13_kernel_agentINS1_15__reduce_by_key16ReduceByKeyAgentINS0_10device_ptrIiEENS0_17constant_iteratorIiNS0_11use_defaultESA_EENS0_6detail15normal_iteratorIS8_EESE_N4cuda3std3__48equal_toIiEENSH_4plusIiEEPllEEJS8_SB_SE_SE_SM_N3cub18CUB_300001_SM_100024ReduceByKeyScanTileStateIilLb1EEESJ_SL_llEEEvDpT0__param_9
)
.maxntid 256
{
	.reg .pred 	%p<442>;
	.reg .b32 	%r<2026>;
	.reg .b64 	%rd<796>;

	ld.param.u64 	%rd1, [_ZN6thrust24THRUST_300001_SM_1000_NS8cuda_cub4core6detail13_kernel_agentINS1_15__reduce_by_key16ReduceByKeyAgentINS0_10device_ptrIiEENS0_17constant_iteratorIiNS0_11use_defaultESA_EENS0_6detail15normal_iteratorIS8_EESE_N4cuda3std3__48equal_toIiEENSH_4plusIiEEPllEEJS8_SB_SE_SE_SM_N3cub18CUB_300001_SM_100024ReduceByKeyScanTileStateIilLb1EEESJ_SL_llEEEvDpT0__param_5];
	ld.param.u64 	%rd2, [_ZN6thrust24THRUST_300001_SM_1000_NS8cuda_cub4core6detail13_kernel_agentINS1_15__reduce_by_key16ReduceByKeyAgentINS0_10device_ptrIiEENS0_17constant_iteratorIiNS0_11use_defaultESA_EENS0_6detail15normal_iteratorIS8_EESE_N4cuda3std3__48equal_toIiEENSH_4plusIiEEPllEEJS8_SB_SE_SE_SM_N3cub18CUB_300001_SM_100024ReduceByKeyScanTileStateIilLb1EEESJ_SL_llEEEvDpT0__param_0];
	ld.param.u32 	%r1, [_ZN6thrust24THRUST_300001_SM_1000_NS8cuda_cub4core6detail13_kernel_agentINS1_15__reduce_by_key16ReduceByKeyAgentINS0_10device_ptrIiEENS0_17constant_iteratorIiNS0_11use_defaultESA_EENS0_6detail15normal_iteratorIS8_EESE_N4cuda3std3__48equal_toIiEENSH_4plusIiEEPllEEJS8_SB_SE_SE_SM_N3cub18CUB_300001_SM_100024ReduceByKeyScanTileStateIilLb1EEESJ_SL_llEEEvDpT0__param_1+8];
	ld.param.u64 	%rd213, [_ZN6thrust24THRUST_300001_SM_1000_NS8cuda_cub4core6detail13_kernel_agentINS1_15__reduce_by_key16ReduceByKeyAgentINS0_10device_ptrIiEENS0_17constant_iteratorIiNS0_11use_defaultESA_EENS0_6detail15normal_iteratorIS8_EESE_N4cuda3std3__48equal_toIiEENSH_4plusIiEEPllEEJS8_SB_SE_SE_SM_N3cub18CUB_300001_SM_100024ReduceByKeyScanTileStateIilLb1EEESJ_SL_llEEEvDpT0__param_3];
	ld.param.u64 	%rd214, [_ZN6thrust24THRUST_300001_SM_1000_NS8cuda_cub4core6detail13_kernel_agentINS1_15__reduce_by_key16ReduceByKeyAgentINS0_10device_ptrIiEENS0_17constant_iteratorIiNS0_11use_defaultESA_EENS0_6detail15normal_iteratorIS8_EESE_N4cuda3std3__48equal_toIiEENSH_4plusIiEEPllEEJS8_SB_SE_SE_SM_N3cub18CUB_300001_SM_100024ReduceByKeyScanTileStateIilLb1EEESJ_SL_llEEEvDpT0__param_2];
	ld.param.u64 	%rd212, [_ZN6thrust24THRUST_300001_SM_1000_NS8cuda_cub4core6detail13_kernel_agentINS1_15__reduce_by_key16ReduceByKeyAgentINS0_10device_ptrIiEENS0_17constant_iteratorIiNS0_11use_defaultESA_EENS0_6detail15normal_iteratorIS8_EESE_N4cuda3std3__48equal_toIiEENSH_4plusIiEEPllEEJS8_SB_SE_SE_SM_N3cub18CUB_300001_SM_100024ReduceByKeyScanTileStateIilLb1EEESJ_SL_llEEEvDpT0__param_8];
	cvta.to.global.u64 	%rd3, %rd214;
	cvta.to.global.u64 	%rd4, %rd213;
	mov.u32 	%r2, %ctaid.x;
	mul.wide.u32 	%rd5, %r2, 2304;
	sub.s64 	%rd6, %rd212, %rd5;
	setp.lt.s64 	%p12, %rd6, 2305;
	@%p12 bra 	$L__BB8_142;
	setp.ne.s32 	%p262, %r2, 0;
	@%p262 bra 	$L__BB8_52;
	mov.u32 	%r3, %tid.x;
	and.b32  	%r1717, %r3, 31;
	and.b32  	%r1718, %r3, 992;
	mul.lo.s32 	%r1719, %r1718, 9;
	or.b32  	%r1720, %r1719, %r1717;
	cvt.u64.u32 	%rd652, %r1720;
	add.s64 	%rd653, %rd5, %rd652;
	shl.b64 	%rd654, %rd653, 2;
	add.s64 	%rd642, %rd2, %rd654;
	// begin inline asm
	ld.global.nc.u32 %r1706, [%rd642];
	// end inline asm
	add.s64 	%rd643, %rd642, 128;
	// begin inline asm
	ld.global.nc.u32 %r1707, [%rd643];
	// end inline asm
	add.s64 	%rd644, %rd642, 256;
	// begin inline asm
	ld.global.nc.u32 %r1708, [%rd644];
	// end inline asm
	add.s64 	%rd645, %rd642, 384;
	// begin inline asm
	ld.global.nc.u32 %r1709, [%rd645];
	// end inline asm
	add.s64 	%rd646, %rd642, 512;
	// begin inline asm
	ld.global.nc.u32 %r1710, [%rd646];
	// end inline asm
	add.s64 	%rd647, %rd642, 640;
	// begin inline asm
	ld.global.nc.u32 %r1711, [%rd647];
	// end inline asm
	add.s64 	%rd648, %rd642, 768;
	// begin inline asm
	ld.global.nc.u32 %r1712, [%rd648];
	// end inline asm
	add.s64 	%rd649, %rd642, 896;
	// begin inline asm
	ld.global.nc.u32 %r1713, [%rd649];
	// end inline asm
	add.s64 	%rd650, %rd642, 1024;
	// begin inline asm
	ld.global.nc.u32 %r1714, [%rd650];
	// end inline asm
	// begin inline asm
	mov.u32 %r1715, %laneid;
	// end inline asm
	shr.u32 	%r5, %r3, 5;
	mad.lo.s32 	%r1721, %r5, 288, %r1715;
	shl.b32 	%r1722, %r1721, 2;
	mov.u32 	%r1723, _ZN6thrust24THRUST_300001_SM_1000_NS8cuda_cub4core6detail5shmemE;
	add.s32 	%r1724, %r1723, %r1722;
	st.shared.u32 	[%r1724], %r1706;
	st.shared.u32 	[%r1724+128], %r1707;
	st.shared.u32 	[%r1724+256], %r1708;
	st.shared.u32 	[%r1724+384], %r1709;
	st.shared.u32 	[%r1724+512], %r1710;
	st.shared.u32 	[%r1724+640], %r1711;
	st.shared.u32 	[%r1724+768], %r1712;
	st.shared.u32 	[%r1724+896], %r1713;
	st.shared.u32 	[%r1724+1024], %r1714;
	bar.warp.sync 	-1;
	shl.b32 	%r1725, %r1715, 5;
	add.s32 	%r1726, %r1724, %r1725;
	ld.shared.u32 	%r6, [%r1726];
	ld.shared.u32 	%r7, [%r1726+4];
	ld.shared.u32 	%r8, [%r1726+8];
	ld.shared.u32 	%r9, [%r1726+12];
	ld.shared.u32 	%r10, [%r1726+16];
	ld.shared.u32 	%r11, [%r1726+20];
	ld.shared.u32 	%r12, [%r1726+24];
	ld.shared.u32 	%r13, [%r1726+28];
	ld.shared.u32 	%r14, [%r1726+32];
	bar.sync 	0;
	st.shared.u32 	[%r1724], %r1;
	st.shared.u32 	[%r1724+128], %r1;
	st.shared.u32 	[%r1724+256], %r1;
	st.shared.u32 	[%r1724+384], %r1;
	st.shared.u32 	[%r1724+512], %r1;
	st.shared.u32 	[%r1724+640], %r1;
	st.shared.u32 	[%r1724+768], %r1;
	st.shared.u32 	[%r1724+896], %r1;
	st.shared.u32 	[%r1724+1024], %r1;
	bar.warp.sync 	-1;
	ld.shared.u32 	%r15, [%r1726];
	ld.shared.u32 	%r16, [%r1726+4];
	ld.shared.u32 	%r17, [%r1726+8];
	ld.shared.u32 	%r18, [%r1726+12];
	ld.shared.u32 	%r19, [%r1726+16];
	ld.shared.u32 	%r20, [%r1726+20];
	ld.shared.u32 	%r21, [%r1726+24];
	ld.shared.u32 	%r22, [%r1726+28];
	ld.shared.u32 	%r23, [%r1726+32];
	bar.sync 	0;
	shl.b32 	%r1727, %r3, 2;
	add.s32 	%r1728, %r1723, %r1727;
	add.s32 	%r24, %r1728, 1240;
	st.shared.u32 	[%r1728+1240], %r14;
	bar.sync 	0;
	setp.eq.s32 	%p372, %r3, 0;
	mov.b64 	%rd746, 0;
	@%p372 bra 	$L__BB8_4;
	ld.shared.u32 	%r1968, [%r24+-4];
	setp.ne.s32 	%p373, %r1968, %r6;
	selp.u64 	%rd746, 1, 0, %p373;
$L__BB8_4:
	setp.ne.s32 	%p374, %r6, %r7;
	selp.u64 	%rd655, 1, 0, %p374;
	setp.ne.s32 	%p375, %r7, %r8;
	selp.u64 	%rd656, 1, 0, %p375;
	setp.ne.s32 	%p376, %r8, %r9;
	selp.u64 	%rd657, 1, 0, %p376;
	setp.ne.s32 	%p377, %r9, %r10;
	selp.u64 	%rd658, 1, 0, %p377;
	setp.ne.s32 	%p378, %r10, %r11;
	selp.u64 	%rd659, 1, 0, %p378;
	setp.ne.s32 	%p379, %r11, %r12;
	selp.u64 	%rd660, 1, 0, %p379;
	setp.ne.s32 	%p380, %r12, %r13;
	selp.u64 	%rd661, 1, 0, %p380;
	setp.ne.s32 	%p381, %r13, %r14;
	selp.u64 	%rd662, 1, 0, %p381;
	add.s64 	%rd9, %rd746, %rd655;
	selp.b32 	%r1849, 0, %r15, %p374;
	add.s32 	%r1850, %r16, %r1849;
	add.s64 	%rd10, %rd9, %rd656;
	selp.b32 	%r1851, 0, %r1850, %p375;
	add.s32 	%r1852, %r17, %r1851;
	add.s64 	%rd11, %rd10, %rd657;
	selp.b32 	%r1853, 0, %r1852, %p376;
	add.s32 	%r1854, %r18, %r1853;
	add.s64 	%rd12, %rd11, %rd658;
	selp.b32 	%r1855, 0, %r1854, %p377;
	add.s32 	%r1856, %r19, %r1855;
	add.s64 	%rd13, %rd12, %rd659;
	selp.b32 	%r1857, 0, %r1856, %p378;
	add.s32 	%r1858, %r20, %r1857;
	add.s64 	%rd14, %rd13, %rd660;
	selp.b32 	%r1859, 0, %r1858, %p379;
	add.s32 	%r1860, %r21, %r1859;
	add.s64 	%rd15, %rd14, %rd661;
	selp.b32 	%r1861, 0, %r1860, %p380;
	add.s32 	%r1862, %r22, %r1861;
	add.s64 	%rd663, %rd15, %rd662;
	mov.b64 	{%r1730, %r1735}, %rd663;
	selp.b32 	%r1863, 0, %r1862, %p381;
	add.s32 	%r1740, %r23, %r1863;
	mov.b32 	%r1846, 1;
	mov.b32 	%r1847, 0;
	mov.b32 	%r1848, -1;
	// begin inline asm
	shfl.sync.up.b32 %r1729, %r1730, %r1846, %r1847, %r1848;
	// end inline asm
	// begin inline asm
	shfl.sync.up.b32 %r1734, %r1735, %r1846, %r1847, %r1848;
	// end inline asm
	mov.b64 	%rd664, {%r1729, %r1734};
	// begin inline asm
	shfl.sync.up.b32 %r1739, %r1740, %r1846, %r1847, %r1848;
	// end inline asm
	// begin inline asm
	shfl.sync.up.b32 %r1744, %r1745, %r1846, %r1847, %r1848;
	// end inline asm
	setp.eq.s64 	%p382, %rd663, 0;
	selp.b32 	%r1864, %r1739, 0, %p382;
	setp.lt.s32 	%p383, %r1715, 1;
	selp.b64 	%rd665, 0, %rd664, %p383;
	add.s64 	%rd666, %rd665, %rd663;
	mov.b64 	{%r1750, %r1755}, %rd666;
	selp.b32 	%r1865, 0, %r1864, %p383;
	add.s32 	%r1760, %r1865, %r1740;
	mov.b32 	%r1766, 2;
	// begin inline asm
	shfl.sync.up.b32 %r1749, %r1750, %r1766, %r1847, %r1848;
	// end inline asm
	// begin inline asm
	shfl.sync.up.b32 %r1754, %r1755, %r1766, %r1847, %r1848;
	// end inline asm
	mov.b64 	%rd667, {%r1749, %r1754};
	// begin inline asm
	shfl.sync.up.b32 %r1759, %r1760, %r1766, %r1847, %r1848;
	// end inline asm
	// begin inline asm
	shfl.sync.up.b32 %r1764, %r1765, %r1766, %r1847, %r1848;
	// end inline asm
	setp.eq.s64 	%p384, %rd666, 0;
	selp.b32 	%r1866, %r1759, 0, %p384;
	setp.lt.s32 	%p385, %r1715, 2;
	selp.b64 	%rd668, 0, %rd667, %p385;
	add.s64 	%rd669, %rd668, %rd666;
	mov.b64 	{%r1770, %r1775}, %rd669;
	selp.b32 	%r1867, 0, %r1866, %p385;
	add.s32 	%r1780, %r1867, %r1760;
	mov.b32 	%r1786, 4;
	// begin inline asm
	shfl.sync.up.b32 %r1769, %r1770, %r1786, %r1847, %r1848;
	// end inline asm
	// begin inline asm
	shfl.sync.up.b32 %r1774, %r1775, %r1786, %r1847, %r1848;
	// end inline asm
	mov.b64 	%rd670, {%r1769, %r1774};
	// begin inline asm
	shfl.sync.up.b32 %r1779, %r1780, %r1786, %r1847, %r1848;
	// end inline asm
	// begin inline asm
	shfl.sync.up.b32 %r1784, %r1785, %r1786, %r1847, %r1848;
	// end inline asm
	setp.eq.s64 	%p386, %rd669, 0;
	selp.b32 	%r1868, %r1779, 0, %p386;
	setp.lt.s32 	%p387, %r1715, 4;
	selp.b64 	%rd671, 0, %rd670, %p387;
	add.s64 	%rd672, %rd671, %rd669;
	mov.b64 	{%r1790, %r1795}, %rd672;
	selp.b32 	%r1869, 0, %r1868, %p387;
	add.s32 	%r1800, %r1869, %r1780;
	mov.b32 	%r1806, 8;
	// begin inline asm
	shfl.sync.up.b32 %r1789, %r1790, %r1806, %r1847, %r1848;
	// end inline asm
	// begin inline asm
	shfl.sync.up.b32 %r1794, %r1795, %r1806, %r1847, %r1848;
	// end inline asm
	mov.b64 	%rd673, {%r1789, %r1794};
	// begin inline asm
	shfl.sync.up.b32 %r1799, %r1800, %r1806, %r1847, %r1848;
	// end inline asm
	// begin inline asm
	shfl.sync.up.b32 %r1804, %r1805, %r1806, %r1847, %r1848;
	// end inline asm
	setp.eq.s64 	%p388, %rd672, 0;
	selp.b32 	%r1870, %r1799, 0, %p388;
	setp.lt.s32 	%p389, %r1715, 8;
	selp.b64 	%rd674, 0, %rd673, %p389;
	add.s64 	%rd675, %rd674, %rd672;
	mov.b64 	{%r1810, %r1815}, %rd675;
	selp.b32 	%r1871, 0, %r1870, %p389;
	add.s32 	%r1820, %r1871, %r1800;
	mov.b32 	%r1826, 16;
	// begin inline asm
	shfl.sync.up.b32 %r1809, %r1810, %r1826, %r1847, %r1848;
	// end inline asm
	// begin inline asm
	shfl.sync.up.b32 %r1814, %r1815, %r1826, %r1847, %r1848;
	// end inline asm
	mov.b64 	%rd676, {%r1809, %r1814};
	// begin inline asm
	shfl.sync.up.b32 %r1819, %r1820, %r1826, %r1847, %r1848;
	// end inline asm
	// begin inline asm
	shfl.sync.up.b32 %r1824, %r1825, %r1826, %r1847, %r1848;
	// end inline asm
	setp.eq.s64 	%p390, %rd675, 0;
	selp.b32 	%r1872, %r1819, 0, %p390;
	setp.lt.s32 	%p391, %r1715, 16;
	selp.b64 	%rd677, 0, %rd676, %p391;
	add.s64 	%rd16, %rd677, %rd675;
	mov.b64 	{%r1830, %r1835}, %rd16;
	selp.b32 	%r1873, 0, %r1872, %p391;
	add.s32 	%r1840, %r1873, %r1820;
	// begin inline asm
	shfl.sync.up.b32 %r1829, %r1830, %r1846, %r1847, %r1848;
	// end inline asm
	// begin inline asm
	shfl.sync.up.b32 %r1834, %r1835, %r1846, %r1847, %r1848;
	// end inline asm
	// begin inline asm
	shfl.sync.up.b32 %r1839, %r1840, %r1846, %r1847, %r1848;
	// end inline asm
	// begin inline asm
	shfl.sync.up.b32 %r1844, %r1845, %r1846, %r1847, %r1848;
	// end inline asm
	setp.ne.s32 	%p392, %r1715, 31;
	@%p392 bra 	$L__BB8_6;
	shl.b32 	%r1874, %r5, 4;
	mov.u32 	%r1875, _ZN6thrust24THRUST_300001_SM_1000_NS8cuda_cub4core6detail5shmemE;
	add.s32 	%r1876, %r1875, %r1874;
	st.shared.u64 	[%r1876], %rd16;
	st.shared.u32 	[%r1876+8], %r1840;
$L__BB8_6:
	mov.b64 	%rd678, {%r1829, %r1834};
	setp.ne.s32 	%p393, %r12, %r13;
	setp.ne.s32 	%p394, %r11, %r12;
	setp.ne.s32 	%p395, %r10, %r11;
	setp.ne.s32 	%p396, %r9, %r10;
	setp.ne.s32 	%p397, %r8, %r9;
	setp.ne.s32 	%p398, %r7, %r8;
	setp.ne.s32 	%p399, %r6, %r7;
	setp.ne.s32 	%p400, %r3, 0;
	bar.sync 	0;
	ld.shared.u64 	%rd679, [_ZN6thrust24THRUST_300001_SM_1000_NS8cuda_cub4core6detail5shmemE];
	ld.shared.u32 	%r1877, [_ZN6thrust24THRUST_300001_SM_1000_NS8cuda_cub4core6detail5shmemE+8];
	ld.shared.u64 	%rd680, [_ZN6thrust24THRUST_300001_SM_1000_NS8cuda_cub4core6detail5shmemE+16];
	ld.shared.u32 	%r1878, [_ZN6thrust24THRUST_300001_SM_1000_NS8cuda_cub4core6detail5shmemE+24];
	add.s64 	%rd681, %rd680, %rd679;
	setp.eq.s64 	%p401, %rd680, 0;
	selp.b32 	%r1879, %r1877, 0, %p401;
	add.s32 	%r1880, %r1879, %r1878;
	setp.eq.s32 	%p402, %r5, 2;
	selp.b64 	%rd682, %rd681, %rd679, %p402;
	selp.b32 	%r1881, %r1880, %r1877, %p402;
	ld.shared.u64 	%rd683, [_ZN6thrust24THRUST_300001_SM_1000_NS8cuda_cub4core6detail5shmemE+32];
	ld.shared.u32 	%r1882, [_ZN6thrust24THRUST_300001_SM_1000_NS8cuda_cub4core6detail5shmemE+40];
	add.s64 	%rd684, %rd683, %rd681;
	setp.eq.s64 	%p403, %rd683, 0;
	selp.b32 	%r1883, %r1880, 0, %p403;
	add.s32 	%r1884, %r1883, %r1882;
	setp.eq.s32 	%p404, %r5, 3;
	selp.b64 	%rd685, %rd684, %rd682, %p404;
	selp.b32 	%r1885, %r1884, %r1881, %p404;
	ld.shared.u64 	%rd686, [_ZN6thrust24THRUST_300001_SM_1000_NS8cuda_cub4core6detail5shmemE+48];
	ld.shared.u32 	%r1886, [_ZN6thrust24THRUST_300001_SM_1000_NS8cuda_cub4core6detail5shmemE+56];
	add.s64 	%rd687, %rd686, %rd684;
	setp.eq.s64 	%p405, %rd686, 0;
	selp.b32 	%r1887, %r1884, 0, %p405;
	add.s32 	%r1888, %r1887, %r1886;
	setp.eq.s32 	%p406, %r5, 4;
	selp.b64 	%rd688, %rd687, %rd685, %p406;
	selp.b32 	%r1889, %r1888, %r1885, %p406;
	ld.shared.u64 	%rd689, [_ZN6thrust24THRUST_300001_SM_1000_NS8cuda_cub4core6detail5shmemE+64];
	ld.shared.u32 	%r1890, [_ZN6thrust24THRUST_300001_SM_1000_NS8cuda_cub4core6detail5shmemE+72];
	add.s64 	%rd690, %rd689, %rd687;
	setp.eq.s64 	%p407, %rd689, 0;
	selp.b32 	%r1891, %r1888, 0, %p407;
	add.s32 	%r1892, %r1891, %r1890;
	setp.eq.s32 	%p408, %r5, 5;
	selp.b64 	%rd691, %rd690, %rd688, %p408;
	selp.b32 	%r1893, %r1892, %r1889, %p408;
	ld.shared.u64 	%rd692, [_ZN6thrust24THRUST_300001_SM_1000_NS8cuda_cub4core6detail5shmemE+80];
	ld.shared.u32 	%r1894, [_ZN6thrust24THRUST_300001_SM_1000_NS8cuda_cub4core6detail5shmemE+88];
	add.s64 	%rd693, %rd692, %rd690;
	setp.eq.s64 	%p409, %rd692, 0;
	selp.b32 	%r1895, %r1892, 0, %p409;
	add.s32 	%r1896, %r1895, %r1894;
	setp.eq.s32 	%p410, %r5, 6;
	selp.b64 	%rd694, %rd693, %rd691, %p410;
	selp.b32 	%r1897, %r1896, %r1893, %p410;
	ld.shared.u64 	%rd695, [_ZN6thrust24THRUST_300001_SM_1000_NS8cuda_cub4core6detail5shmemE+96];
	ld.shared.u32 	%r1898, [_ZN6thrust24THRUST_300001_SM_1000_NS8cuda_cub4core6detail5shmemE+104];
	add.s64 	%rd696, %rd695, %rd693;
	setp.eq.s64 	%p411, %rd695, 0;
	selp.b32 	%r1899, %r1896, 0, %p411;
	add.s32 	%r1900, %r1899, %r1898;
	setp.eq.s32 	%p412, %r5, 7;
	selp.b64 	%rd697, %rd696, %rd694, %p412;
	selp.b32 	%r1901, %r1900, %r1897, %p412;
	ld.shared.u64 	%rd698, [_ZN6thrust24THRUST_300001_SM_1000_NS8cuda_cub4core6detail5shmemE+112];
	ld.shared.u32 	%r1902, [_ZN6thrust24THRUST_300001_SM_1000_NS8cuda_cub4core6detail5shmemE+120];
	add.s64 	%rd17, %rd698, %rd696;
	setp.eq.s64 	%p413, %rd698, 0;
	selp.b32 	%r1903, %r1900, 0, %p413;
	add.s32 	%r31, %r1903, %r1902;
	setp.lt.u32 	%p414, %r3, 32;
	selp.b64 	%rd699, 0, %rd697, %p414;
	selp.b32 	%r1904, 0, %r1901, %p414;
	setp.eq.s64 	%p415, %rd678, 0;
	selp.b32 	%r1905, %r1904, 0, %p415;
	add.s32 	%r1906, %r1905, %r1839;
	setp.eq.s32 	%p416, %r1715, 0;
	selp.b32 	%r32, %r1904, %r1906, %p416;
	selp.b64 	%rd700, 0, %rd678, %p416;
	add.s64 	%rd18, %rd699, %rd700;
	add.s64 	%rd19, %rd18, %rd746;
	setp.eq.s64 	%p417, %rd746, 0;
	selp.b32 	%r1907, %r32, 0, %p417;
	add.s32 	%r33, %r1907, %r15;
	add.s64 	%rd20, %rd9, %rd18;
	selp.b32 	%r1908, 0, %r33, %p399;
	add.s32 	%r34, %r16, %r1908;
	add.s64 	%rd21, %rd10, %rd18;
	selp.b32 	%r1909, 0, %r34, %p398;
	add.s32 	%r35, %r17, %r1909;
	add.s64 	%rd22, %rd11, %rd18;
	selp.b32 	%r1910, 0, %r35, %p397;
	add.s32 	%r36, %r18, %r1910;
	add.s64 	%rd23, %rd12, %rd18;
	selp.b32 	%r1911, 0, %r36, %p396;
	add.s32 	%r37, %r19, %r1911;
	add.s64 	%rd24, %rd13, %rd18;
	selp.b32 	%r1912, 0, %r37, %p395;
	add.s32 	%r38, %r20, %r1912;
	add.s64 	%rd25, %rd14, %rd18;
	selp.b32 	%r1913, 0, %r38, %p394;
	add.s32 	%r39, %r21, %r1913;
	add.s64 	%rd26, %rd15, %rd18;
	selp.b32 	%r1914, 0, %r39, %p393;
	add.s32 	%r40, %r22, %r1914;
	@%p400 bra 	$L__BB8_8;
	mov.b32 	%r1915, 101;
	mov.b64 	%rd702, {%r31, %r1915};
	add.s64 	%rd701, %rd1, 512;
	// begin inline asm
	st.relaxed.gpu.v2.u64 [%rd701], {%rd702, %rd17};
	// end inline asm
$L__BB8_8:
	setp.lt.s64 	%p418, %rd17, 257;
	@%p418 bra 	$L__BB8_34;
	bar.sync 	0;
	@%p417 bra 	$L__BB8_11;
	cvt.u32.u64 	%r1916, %rd18;
	shl.b32 	%r1917, %r1916, 3;
	mov.u32 	%r1918, _ZN6thrust24THRUST_300001_SM_1000_NS8cuda_cub4core6detail5shmemE;
	add.s32 	%r1919, %r1918, %r1917;
	st.shared.v2.u32 	[%r1919], {%r1968, %r32};
$L__BB8_11:
	setp.eq.s32 	%p429, %r6, %r7;
	@%p429 bra 	$L__BB8_13;
	cvt.u32.u64 	%r1920, %rd19;
	shl.b32 	%r1921, %r1920, 3;
	mov.u32 	%r1922, _ZN6thrust24THRUST_300001_SM_1000_NS8cuda_cub4core6detail5shmemE;
	add.s32 	%r1923, %r1922, %r1921;
	st.shared.v2.u32 	[%r1923], {%r6, %r33};
$L__BB8_13:
	setp.eq.s32 	%p430, %r7, %r8;
	@%p430 bra 	$L__BB8_15;
	cvt.u32.u64 	%r1924, %rd20;
	shl.b32 	%r1925, %r1924, 3;
	mov.u32 	%r1926, _ZN6thrust24THRUST_300001_SM_1000_NS8cuda_cub4core6detail5shmemE;
	add.s32 	%r1927, %r1926, %r1925;
	st.shared.v2.u32 	[%r1927], {%r7, %r34};
$L__BB8_15:
	setp.eq.s32 	%p431, %r8, %r9;
	@%p431 bra 	$L__BB8_17;
	cvt.u32.u64 	%r1928, %rd21;
	shl.b32 	%r1929, %r1928, 3;
	mov.u32 	%r1930, _ZN6thrust24THRUST_300001_SM_1000_NS8cuda_cub4core6detail5shmemE;
	add.s32 	%r1931, %r1930, %r1929;
	st.shared.v2.u32 	[%r1931], {%r8, %r35};
$L__BB8_17:
	setp.eq.s32 	%p432, %r9, %r10;
	@%p432 bra 	$L__BB8_19;
	cvt.u32.u64 	%r1932, %rd22;
	shl.b32 	%r1933, %r1932, 3;
	mov.u32 	%r1934, _ZN6thrust24THRUST_300001_SM_1000_NS8cuda_cub4core6detail5shmemE;
	add.s32 	%r1935, %r1934, %r1933;
	st.shared.v2.u32 	[%r1935], {%r9, %r36};
$L__BB8_19:
	setp.eq.s32 	%p433, %r10, %r11;
	@%p433 bra 	$L__BB8_21;
	cvt.u32.u64 	%r1936, %rd23;
	shl.b32 	%r1937, %r1936, 3;
	mov.u32 	%r1938, _ZN6thrust24THRUST_300001_SM_1000_NS8cuda_cub4core6detail5shmemE;
	add.s32 	%r1939, %r1938, %r1937;
	st.shared.v2.u32 	[%r1939], {%r10, %r37};
$L__BB8_21:
	setp.eq.s32 	%p434, %r11, %r12;
	@%p434 bra 	$L__BB8_23;
	cvt.u32.u64 	%r1940, %rd24;
	shl.b32 	%r1941, %r1940, 3;
	mov.u32 	%r1942, _ZN6thrust24THRUST_300001_SM_1000_NS8cuda_cub4core6detail5shmemE;
	add.s32 	%r1943, %r1942, %r1941;
	st.shared.v2.u32 	[%r1943], {%r11, %r38};
$L__BB8_23:
	setp.eq.s32 	%p435, %r12, %r13;
	@%p435 bra 	$L__BB8_25;
	cvt.u32.u64 	%r1944, %rd25;
	shl.b32 	%r1945, %r1944, 3;
	mov.u32 	%r1946, _ZN6thrust24THRUST_300001_SM_1000_NS8cuda_cub4core6detail5shmemE;
	add.s32 	%r1947, %r1946, %r1945;
	st.shared.v2.u32 	[%r1947], {%r12, %r39};
$L__BB8_25:
	setp.eq.s32 	%p436, %r13, %r14;
	@%p436 bra 	$L__BB8_27;
	cvt.u32.u64 	%r1948, %rd26;
	shl.b32 	%r1949, %r1948, 3;
	mov.u32 	%r1950, _ZN6thrust24THRUST_300001_SM_1000_NS8cuda_cub4core6detail5shmemE;
	add.s32 	%r1951, %r1950, %r1949;
	st.shared.v2.u32 	[%r1951], {%r13, %r40};
$L__BB8_27:
	bar.sync 	0;
	cvt.u64.u32 	%rd751, %r3;
	setp.le.u64 	%p437, %rd17, %rd751;
	@%p437 bra 	$L__BB8_326;
	not.b64 	%rd731, %rd751;
	add.s64 	%rd28, %rd17, %rd731;
	shr.u64 	%rd732, %rd28, 8;
	add.s64 	%rd733, %rd732, 1;
	and.b64  	%rd747, %rd733, 3;
	and.b64  	%rd734, %rd28, 768;
	setp.eq.s64 	%p438, %rd734, 768;
	@%p438 bra 	$L__BB8_31;
	shl.b64 	%rd735, %rd751, 2;
	add.s64 	%rd749, %rd4, %rd735;
	add.s64 	%rd748, %rd3, %rd735;
	shl.b32 	%r1952, %r3, 3;
	mov.u32 	%r1953, _ZN6thrust24THRUST_300001_SM_1000_NS8cuda_cub4core6detail5shmemE;
	add.s32 	%r1969, %r1953, %r1952;
	shl.b64 	%rd736, %rd747, 8;
	add.s64 	%rd751, %rd736, %rd751;
$L__BB8_30:
	.pragma "nounroll";
	ld.shared.v2.u32 	{%r1954, %r1955}, [%r1969];
	st.global.u32 	[%rd748], %r1954;
	st.global.u32 	[%rd749], %r1955;
	add.s64 	%rd749, %rd749, 1024;
	add.s64 	%rd748, %rd748, 1024;
	add.s32 	%r1969, %r1969, 2048;
	add.s64 	%rd747, %rd747, -1;
	setp.ne.s64 	%p439, %rd747, 0;
	@%p439 bra 	$L__BB8_30;
$L__BB8_31:
	setp.lt.u64 	%p440, %rd28, 768;
	@%p440 bra 	$L__BB8_326;
	mov.u32 	%r1958, _ZN6thrust24THRUST_300001_SM_1000_NS8cuda_cub4core6detail5shmemE;
$L__BB8_33:
	cvt.u32.u64 	%r1956, %rd751;
	shl.b32 	%r1957, %r1956, 3;
	add.s32 	%r1959, %r1958, %r1957;
	ld.shared.v2.u32 	{%r1960, %r1961}, [%r1959];
	shl.b64 	%rd737, %rd751, 2;
	add.s64 	%rd738, %rd3, %rd737;
	st.global.u32 	[%rd738], %r1960;
	add.s64 	%rd739, %rd4, %rd737;
	st.global.u32 	[%rd739], %r1961;
	ld.shared.v2.u32 	{%r1962, %r1963}, [%r1959+2048];
	and.b64  	%rd740, %rd737, 17179869180;
	add.s64 	%rd741, %rd3, %rd740;
	st.global.u32 	[%rd741+1024], %r1962;
	add.s64 	%rd742, %rd4, %rd740;
	st.global.u32 	[%rd742+1024], %r1963;
	ld.shared.v2.u32 	{%r1964, %r1965}, [%r1959+4096];
	st.global.u32 	[%rd741+2048], %r1964;
	st.global.u32 	[%rd742+2048], %r1965;
	ld.shared.v2.u32 	{%r1966, %r1967}, [%r1959+6144];
	st.global.u32 	[%rd741+3072], %r1966;
	st.global.u32 	[%rd742+3072], %r1967;
	add.s64 	%rd743, %rd751, 1024;
	and.b64  	%rd751, %rd743, 4294967295;
	setp.gt.u64 	%p441, %rd17, %rd751;
	@%p441 bra 	$L__BB8_33;
	bra.uni 	$L__BB8_326;
$L__BB8_34:
	@%p417 bra 	$L__BB8_36;
	shl.b64 	%rd704, %rd18, 2;
	add.s64 	%rd705, %rd3, %rd704;
	st.global.u32 	[%rd705], %r1968;
	add.s64 	%rd706, %rd4, %rd704;
	st.global.u32 	[%rd706], %r32;
$L__BB8_36:
	setp.eq.s32 	%p420, %r6, %r7;
	@%p420 bra 	$L__BB8_38;
	shl.b64 	%rd707, %rd19, 2;
	add.s64 	%rd708, %rd3, %rd707;
	st.global.u32 	[%rd708], %r6;
	add.s64 	%rd709, %rd4, %rd707;
	st.global.u32 	[%rd709], %r33;
$L__BB8_38:
	setp.eq.s32 	%p421, %r7, %r8;
	@%p421 bra 	$L__BB8_40;
	shl.b64 	%rd710, %rd20, 2;
	add.s64 	%rd711, %rd3, %rd710;
	st.global.u32 	[%rd711], %r7;
	add.s64 	%rd712, %rd4, %rd710;
	st.global.u32 	[%rd712], %r34;
$L__BB8_40:
	setp.eq.s32 	%p422, %r8, %r9;
	@%p422 bra 	$L__BB8_42;
	shl.b64 	%rd713, %rd21, 2;
	add.s64 	%rd714, %rd3, %rd713;
	st.global.u32 	[%rd714], %r8;
	add.s64 	%rd715, %rd4, %rd713;
	st.global.u32 	[%rd715], %r35;
$L__BB8_42:
	setp.eq.s32 	%p423, %r9, %r10;
	@%p423 bra 	$L__BB8_44;
	shl.b64 	%rd716, %rd22, 2;
	add.s64 	%rd717, %rd3, %rd716;
	st.global.u32 	[%rd717], %r9;
	add.s64 	%rd718, %rd4, %rd716;
	st.global.u32 	[%rd718], %r36;
$L__BB8_44:
	setp.eq.s32 	%p424, %r10, %r11;
	@%p424 bra 	$L__BB8_46;
	shl.b64 	%rd719, %rd23, 2;
	add.s64 	%rd720, %rd3, %rd719;
	st.global.u32 	[%rd720], %r10;
	add.s64 	%rd721, %rd4, %rd719;
	st.global.u32 	[%rd721], %r37;
$L__BB8_46:
	setp.eq.s32 	%p425, %r11, %r12;
	@%p425 bra 	$L__BB8_48;
	shl.b64 	%rd722, %rd24, 2;
	add.s64 	%rd723, %rd3, %rd722;
	st.global.u32 	[%rd723], %r11;
	add.s64 	%rd724, %rd4, %rd722;
	st.global.u32 	[%rd724], %r38;
$L__BB8_48:
	setp.eq.s32 	%p426, %r12, %r13;
	@%p426 bra 	$L__BB8_50;
	shl.b64 	%rd725, %rd25, 2;
	add.s64 	%rd726, %rd3, %rd725;
	st.global.u32 	[%rd726], %r12;
	add.s64 	%rd727, %rd4, %rd725;
	st.global.u32 	[%rd727], %r39;
$L__BB8_50:
	setp.eq.s32 	%p427, %r13, %r14;
	@%p427 bra 	$L__BB8_326;
	shl.b64 	%rd728, %rd26, 2;
	add.s64 	%rd729, %rd3, %rd728;
	st.global.u32 	[%rd729], %r13;
	add.s64 	%rd730, %rd4, %rd728;
	st.global.u32 	[%rd730], %r40;
	bra.uni 	$L__BB8_326;
$L__BB8_52:
	mov.u32 	%r44, %tid.x;
	and.b32  	%r1201, %r44, 31;
	and.b32  	%r1202, %r44, 992;
	mul.lo.s32 	%r1203, %r1202, 9;
	or.b32  	%r1204, %r1203, %r1201;
	cvt.u64.u32 	%rd514, %r1204;
	add.s64 	%rd515, %rd5, %rd514;
	shl.b64 	%rd516, %rd515, 2;
	add.s64 	%rd505, %rd2, %rd516;
	// begin inline asm
	ld.global.nc.u32 %r1190, [%rd505];
	// end inline asm
	add.s64 	%rd506, %rd505, 128;
	// begin inline asm
	ld.global.nc.u32 %r1191, [%rd506];
	// end inline asm
	add.s64 	%rd507, %rd505, 256;
	// begin inline asm
	ld.global.nc.u32 %r1192, [%rd507];
	// end inline asm
	add.s64 	%rd508, %rd505, 384;
	// begin inline asm
	ld.global.nc.u32 %r1193, [%rd508];
	// end inline asm
	add.s64 	%rd509, %rd505, 512;
	// begin inline asm
	ld.global.nc.u32 %r1194, [%rd509];
	// end inline asm
	add.s64 	%rd510, %rd505, 640;
	// begin inline asm
	ld.global.nc.u32 %r1195, [%rd510];
	// end inline asm
	add.s64 	%rd511, %rd505, 768;
	// begin inline asm
	ld.global.nc.u32 %r1196, [%rd511];
	// end inline asm
	add.s64 	%rd512, %rd505, 896;
	// begin inline asm
	ld.global.nc.u32 %r1197, [%rd512];
	// end inline asm
	add.s64 	%rd513, %rd505, 1024;
	// begin inline asm
	ld.global.nc.u32 %r1198, [%rd513];
	// end inline asm
	// begin inline asm
	mov.u32 %r1199, %laneid;
	// end inline asm
	shr.u32 	%r46, %r44, 5;
	mad.lo.s32 	%r1205, %r46, 288, %r1199;
	shl.b32 	%r1206, %r1205, 2;
	mov.u32 	%r1207, _ZN6thrust24THRUST_300001_SM_1000_NS8cuda_cub4core6detail5shmemE;
	add.s32 	%r47, %r1207, %r1206;
	st.shared.u32 	[%r47], %r1190;
	st.shared.u32 	[%r47+128], %r1191;
	st.shared.u32 	[%r47+256], %r1192;
	st.shared.u32 	[%r47+384], %r1193;
	st.shared.u32 	[%r47+512], %r1194;
	st.shared.u32 	[%r47+640], %r1195;
	st.shared.u32 	[%r47+768], %r1196;
	st.shared.u32 	[%r47+896], %r1197;
	st.shared.u32 	[%r47+1024], %r1198;
	bar.warp.sync 	-1;
	shl.b32 	%r1208, %r1199, 5;
	add.s32 	%r48, %r47, %r1208;
	ld.shared.u32 	%r49, [%r48];
	ld.shared.u32 	%r50, [%r48+4];
	ld.shared.u32 	%r51, [%r48+8];
	ld.shared.u32 	%r52, [%r48+12];
	ld.shared.u32 	%r53, [%r48+16];
	ld.shared.u32 	%r54, [%r48+20];
	ld.shared.u32 	%r55, [%r48+24];
	ld.shared.u32 	%r56, [%r48+28];
	ld.shared.u32 	%r57, [%r48+32];
	setp.ne.s32 	%p263, %r44, 0;
	mov.b32 	%r1971, 0;
	@%p263 bra 	$L__BB8_54;
	shl.b64 	%rd518, %rd5, 2;
	add.s64 	%rd519, %rd2, %rd518;
	add.s64 	%rd517, %rd519, -4;
	// begin inline asm
	ld.global.nc.u32 %r1971, [%rd517];
	// end inline asm
$L__BB8_54:
	setp.eq.s32 	%p264, %r44, 0;
	bar.sync 	0;
	st.shared.u32 	[%r47], %r1;
	st.shared.u32 	[%r47+128], %r1;
	st.shared.u32 	[%r47+256], %r1;
	st.shared.u32 	[%r47+384], %r1;
	st.shared.u32 	[%r47+512], %r1;
	st.shared.u32 	[%r47+640], %r1;
	st.shared.u32 	[%r47+768], %r1;
	st.shared.u32 	[%r47+896], %r1;
	st.shared.u32 	[%r47+1024], %r1;
	bar.warp.sync 	-1;
	ld.shared.u32 	%r60, [%r48];
	ld.shared.u32 	%r61, [%r48+4];
	ld.shared.u32 	%r62, [%r48+8];
	ld.shared.u32 	%r63, [%r48+12];
	ld.shared.u32 	%r64, [%r48+16];
	ld.shared.u32 	%r65, [%r48+20];
	ld.shared.u32 	%r66, [%r48+24];
	ld.shared.u32 	%r67, [%r48+28];
	ld.shared.u32 	%r68, [%r48+32];
	bar.sync 	0;
	shl.b32 	%r1210, %r44, 2;
	add.s32 	%r1212, %r1207, %r1210;
	add.s32 	%r69, %r1212, 1240;
	st.shared.u32 	[%r1212+1240], %r57;
	bar.sync 	0;
	@%p264 bra 	$L__BB8_56;
	ld.shared.u32 	%r1971, [%r69+-4];
$L__BB8_56:
	setp.ne.s32 	%p265, %r1971, %r49;
	selp.u64 	%rd520, 1, 0, %p265;
	setp.ne.s32 	%p266, %r49, %r50;
	selp.u64 	%rd521, 1, 0, %p266;
	setp.ne.s32 	%p267, %r50, %r51;
	selp.u64 	%rd522, 1, 0, %p267;
	setp.ne.s32 	%p268, %r51, %r52;
	selp.u64 	%rd523, 1, 0, %p268;
	setp.ne.s32 	%p269, %r52, %r53;
	selp.u64 	%rd524, 1, 0, %p269;
	setp.ne.s32 	%p270, %r53, %r54;
	selp.u64 	%rd525, 1, 0, %p270;
	setp.ne.s32 	%p271, %r54, %r55;
	selp.u64 	%rd526, 1, 0, %p271;
	setp.ne.s32 	%p272, %r55, %r56;
	selp.u64 	%rd527, 1, 0, %p272;
	setp.ne.s32 	%p273, %r56, %r57;
	selp.u64 	%rd528, 1, 0, %p273;
	add.s64 	%rd529, %rd521, %rd520;
	selp.b32 	%r1333, 0, %r60, %p266;
	add.s32 	%r1334, %r61, %r1333;
	add.s64 	%rd530, %rd529, %rd522;
	selp.b32 	%r1335, 0, %r1334, %p267;
	add.s32 	%r1336, %r62, %r1335;
	add.s64 	%rd42, %rd530, %rd523;
	selp.b32 	%r1337, 0, %r1336, %p268;
	add.s32 	%r1338, %r63, %r1337;
	add.s64 	%rd43, %rd42, %rd524;
	selp.b32 	%r1339, 0, %r1338, %p269;
	add.s32 	%r1340, %r64, %r1339;
	add.s64 	%rd44, %rd43, %rd525;
	selp.b32 	%r1341, 0, %r1340, %p270;
	add.s32 	%r1342, %r65, %r1341;
	add.s64 	%rd45, %rd44, %rd526;
	selp.b32 	%r1343, 0, %r1342, %p271;
	add.s32 	%r1344, %r66, %r1343;
	add.s64 	%rd46, %rd45, %rd527;
	selp.b32 	%r1345, 0, %r1344, %p272;
	add.s32 	%r1346, %r67, %r1345;
	add.s64 	%rd531, %rd46, %rd528;
	mov.b64 	{%r1214, %r1219}, %rd531;
	selp.b32 	%r1347, 0, %r1346, %p273;
	add.s32 	%r1224, %r68, %r1347;
	mov.b32 	%r1330, 1;
	mov.b32 	%r1331, 0;
	mov.b32 	%r1332, -1;
	// begin inline asm
	shfl.sync.up.b32 %r1213, %r1214, %r1330, %r1331, %r1332;
	// end inline asm
	// begin inline asm
	shfl.sync.up.b32 %r1218, %r1219, %r1330, %r1331, %r1332;
	// end inline asm
	mov.b64 	%rd532, {%r1213, %r1218};
	// begin inline asm
	shfl.sync.up.b32 %r1223, %r1224, %r1330, %r1331, %r1332;
	// end inline asm
	// begin inline asm
	shfl.sync.up.b32 %r1228, %r1229, %r1330, %r1331, %r1332;
	// end inline asm
	setp.eq.s64 	%p274, %rd531, 0;
	selp.b32 	%r1348, %r1223, 0, %p274;
	setp.lt.s32 	%p275, %r1199, 1;
	selp.b64 	%rd533, 0, %rd532, %p275;
	add.s64 	%rd534, %rd533, %rd531;
	mov.b64 	{%r1234, %r1239}, %rd534;
	selp.b32 	%r1349, 0, %r1348, %p275;
	add.s32 	%r1244, %r1349, %r1224;
	mov.b32 	%r1250, 2;
	// begin inline asm
	shfl.sync.up.b32 %r1233, %r1234, %r1250, %r1331, %r1332;
	// end inline asm
	// begin inline asm
	shfl.sync.up.b32 %r1238, %r1239, %r1250, %r1331, %r1332;
	// end inline asm
	mov.b64 	%rd535, {%r1233, %r1238};
	// begin inline asm
	shfl.sync.up.b32 %r1243, %r1244, %r1250, %r1331, %r1332;
	// end inline asm
	// begin inline asm
	shfl.sync.up.b32 %r1248, %r1249, %r1250, %r1331, %r1332;
	// end inline asm
	setp.eq.s64 	%p276, %rd534, 0;
	selp.b32 	%r1350, %r1243, 0, %p276;
	setp.lt.s32 	%p277, %r1199, 2;
	selp.b64 	%rd536, 0, %rd535, %p277;
	add.s64 	%rd537, %rd536, %rd534;
	mov.b64 	{%r1254, %r1259}, %rd537;
	selp.b32 	%r1351, 0, %r1350, %p277;
	add.s32 	%r1264, %r1351, %r1244;
	mov.b32 	%r1270, 4;
	// begin inline asm
	shfl.sync.up.b32 %r1253, %r1254, %r1270, %r1331, %r1332;
	// end inline asm
	// begin inline asm
	shfl.sync.up.b32 %r1258, %r1259, %r1270, %r1331, %r1332;
	// end inline asm
	mov.b64 	%rd538, {%r1253, %r1258};
	// begin inline asm
	shfl.sync.up.b32 %r1263, %r1264, %r1270, %r1331, %r1332;
	// end inline asm
	// begin inline asm
	shfl.sync.up.b32 %r1268, %r1269, %r1270, %r1331, %r1332;
	// end inline asm
	setp.eq.s64 	%p278, %rd537, 0;
	selp.b32 	%r1352, %r1263, 0, %p278;
	setp.lt.s32 	%p279, %r1199, 4;
	selp.b64 	%rd539, 0, %rd538, %p279;
	add.s64 	%rd540, %rd539, %rd537;
	mov.b64 	{%r1274, %r1279}, %rd540;
	selp.b32 	%r1353, 0, %r1352, %p279;
	add.s32 	%r1284, %r1353, %r1264;
	mov.b32 	%r1290, 8;
	// begin inline asm
	shfl.sync.up.b32 %r1273, %r1274, %r1290, %r1331, %r1332;
	// end inline asm
	// begin inline asm
	shfl.sync.up.b32 %r1278, %r1279, %r1290, %r1331, %r1332;
	// end inline asm
	mov.b64 	%rd541, {%r1273, %r1278};
	// begin inline asm
	shfl.sync.up.b32 %r1283, %r1284, %r1290, %r1331, %r1332;
	// end inline asm
	// begin inline asm
	shfl.sync.up.b32 %r1288, %r1289, %r1290, %r1331, %r1332;
	// end inline asm
	setp.eq.s64 	%p280, %rd540, 0;
	selp.b32 	%r1354, %r1283, 0, %p280;
	setp.lt.s32 	%p281, %r1199, 8;
	selp.b64 	%rd542, 0, %rd541, %p281;
	add.s64 	%rd543, %rd542, %rd540;
	mov.b64 	{%r1294, %r1299}, %rd543;
	selp.b32 	%r1355, 0, %r1354, %p281;
	add.s32 	%r1304, %r1355, %r1284;
	mov.b32 	%r1310, 16;
	// begin inline asm
	shfl.sync.up.b32 %r1293, %r1294, %r1310, %r1331, %r1332;
	// end inline asm
	// begin inline asm
	shfl.sync.up.b32 %r1298, %r1299, %r1310, %r1331, %r1332;
	// end inline asm
	mov.b64 	%rd544, {%r1293, %r1298};
	// begin inline asm
	shfl.sync.up.b32 %r1303, %r1304, %r1310, %r1331, %r1332;
	// end inline asm
	// begin inline asm
	shfl.sync.up.b32 %r1308, %r1309, %r1310, %r1331, %r1332;
	// end inline asm
	setp.eq.s64 	%p282, %rd543, 0;
	selp.b32 	%r1356, %r1303, 0, %p282;
	setp.lt.s32 	%p283, %r1199, 16;
	selp.b64 	%rd545, 0, %rd544, %p283;
	add.s64 	%rd47, %rd545, %rd543;
	mov.b64 	{%r1314, %r1319}, %rd47;
	selp.b32 	%r1357, 0, %r1356, %p283;
	add.s32 	%r1324, %r1357, %r1304;
	// begin inline asm
	shfl.sync.up.b32 %r1313, %r1314, %r1330, %r1331, %r1332;
	// end inline asm
	// begin inline asm
	shfl.sync.up.b32 %r1318, %r1319, %r1330, %r1331, %r1332;
	// end inline asm
	mov.b64 	%rd763, {%r1313, %r1318};
	// begin inline asm
	shfl.sync.up.b32 %r1985, %r1324, %r1330, %r1331, %r1332;
	// end inline asm
	// begin inline asm
	shfl.sync.up.b32 %r1328, %r1329, %r1330, %r1331, %r1332;
	// end inline asm
	setp.ne.s32 	%p284, %r1199, 31;
	@%p284 bra 	$L__BB8_58;
	shl.b32 	%r1358, %r46, 4;
	mov.u32 	%r1359, _ZN6thrust24THRUST_300001_SM_1000_NS8cuda_cub4core6detail5shmemE;
	add.s32 	%r1360, %r1359, %r1358;
	st.shared.u64 	[%r1360], %rd47;
	st.shared.u32 	[%r1360+8], %r1324;
$L__BB8_58:
	bar.sync 	0;
	ld.shared.u64 	%rd546, [_ZN6thrust24THRUST_300001_SM_1000_NS8cuda_cub4core6detail5shmemE];
	ld.shared.u32 	%r1361, [_ZN6thrust24THRUST_300001_SM_1000_NS8cuda_cub4core6detail5shmemE+8];
	ld.shared.u64 	%rd547, [_ZN6thrust24THRUST_300001_SM_1000_NS8cuda_cub4core6detail5shmemE+16];
	ld.shared.u32 	%r1362, [_ZN6thrust24THRUST_300001_SM_1000_NS8cuda_cub4core6detail5shmemE+24];
	add.s64 	%rd548, %rd547, %rd546;
	setp.eq.s64 	%p285, %rd547, 0;
	selp.b32 	%r1363, %r1361, 0, %p285;
	add.s32 	%r1364, %r1363, %r1362;
	setp.eq.s32 	%p286, %r46, 2;
	selp.b64 	%rd549, %rd548, %rd546, %p286;
	selp.b32 	%r1365, %r1364, %r1361, %p286;
	ld.shared.u64 	%rd550, [_ZN6thrust24THRUST_300001_SM_1000_NS8cuda_cub4core6detail5shmemE+32];
	ld.shared.u32 	%r1366, [_ZN6thrust24THRUST_300001_SM_1000_NS8cuda_cub4core6detail5shmemE+40];
	add.s64 	%rd551, %rd550, %rd548;
	setp.eq.s64 	%p287, %rd550, 0;
	selp.b32 	%r1367, %r1364, 0, %p287;
	add.s32 	%r1368, %r1367, %r1366;
	setp.eq.s32 	%p288, %r46, 3;
	selp.b64 	%rd552, %rd551, %rd549, %p288;
	selp.b32 	%r1369, %r1368, %r1365, %p288;
	ld.shared.u64 	%rd553, [_ZN6thrust24THRUST_300001_SM_1000_NS8cuda_cub4core6detail5shmemE+48];
	ld.shared.u32 	%r1370, [_ZN6thrust24THRUST_300001_SM_1000_NS8cuda_cub4core6detail5shmemE+56];
	add.s64 	%rd554, %rd553, %rd551;
	setp.eq.s64 	%p289, %rd553, 0;
	selp.b32 	%r1371, %r1368, 0, %p289;
	add.s32 	%r1372, %r1371, %r1370;
	setp.eq.s32 	%p290, %r46, 4;
	selp.b64 	%rd555, %rd554, %rd552, %p290;
	selp.b32 	%r1373, %r1372, %r1369, %p290;
	ld.shared.u64 	%rd556, [_ZN6thrust24THRUST_300001_SM_1000_NS8cuda_cub4core6detail5shmemE+64];
	ld.shared.u32 	%r1374, [_ZN6thrust24THRUST_300001_SM_1000_NS8cuda_cub4core6detail5shmemE+72];
	add.s64 	%rd557, %rd556, %rd554;
	setp.eq.s64 	%p291, %rd556, 0;
	selp.b32 	%r1375, %r1372, 0, %p291;
	add.s32 	%r1376, %r1375, %r1374;
	setp.eq.s32 	%p292, %r46, 5;
	selp.b64 	%rd558, %rd557, %rd555, %p292;
	selp.b32 	%r1377, %r1376, %r1373, %p292;
	ld.shared.u64 	%rd559, [_ZN6thrust24THRUST_300001_SM_1000_NS8cuda_cub4core6detail5shmemE+80];
	ld.shared.u32 	%r1378, [_ZN6thrust24THRUST_300001_SM_1000_NS8cuda_cub4core6detail5shmemE+88];
	add.s64 	%rd560, %rd559, %rd557;
	setp.eq.s64 	%p293, %rd559, 0;
	selp.b32 	%r1379, %r1376, 0, %p293;
	add.s32 	%r1380, %r1379, %r1378;
	setp.eq.s32 	%p294, %r46, 6;
	selp.b64 	%rd561, %rd560, %rd558, %p294;
	selp.b32 	%r1381, %r1380, %r1377, %p294;
	ld.shared.u64 	%rd562, [_ZN6thrust24THRUST_300001_SM_1000_NS8cuda_cub4core6detail5shmemE+96];
	ld.shared.u32 	%r1382, [_ZN6thrust24THRUST_300001_SM_1000_NS8cuda_cub4core6detail5shmemE+104];
	add.s64 	%rd563, %rd562, %rd560;
	setp.eq.s64 	%p295, %rd562, 0;
	selp.b32 	%r1383, %r1380, 0, %p295;
	add.s32 	%r1384, %r1383, %r1382;
	setp.eq.s32 	%p296, %r46, 7;
	selp.b64 	%rd49, %rd563, %rd561, %p296;
	selp.b32 	%r74, %r1384, %r1381, %p296;
	ld.shared.u64 	%rd564, [_ZN6thrust24THRUST_300001_SM_1000_NS8cuda_cub4core6detail5shmemE+112];
	ld.shared.u32 	%r1385, [_ZN6thrust24THRUST_300001_SM_1000_NS8cuda_cub4core6detail5shmemE+120];
	add.s64 	%rd50, %rd564, %rd563;
	setp.eq.s64 	%p297, %rd564, 0;
	selp.b32 	%r1386, %r1384, 0, %p297;
	add.s32 	%r75, %r1386, %r1385;
	setp.lt.u32 	%p298, %r44, 32;
	@%p298 bra 	$L__BB8_60;
	setp.eq.s64 	%p299, %rd763, 0;
	selp.b32 	%r1387, %r74, 0, %p299;
	add.s32 	%r1388, %r1387, %r1985;
	setp.eq.s32 	%p300, %r1199, 0;
	selp.b64 	%rd565, 0, %rd763, %p300;
	add.s64 	%rd763, %rd49, %rd565;
	selp.b32 	%r1985, %r74, %r1388, %p300;
	bra.uni 	$L__BB8_96;
$L__BB8_60:
	setp.ne.s32 	%p301, %r44, 0;
	mul.wide.u32 	%rd566, %r2, 16;
	add.s64 	%rd52, %rd1, %rd566;
	@%p301 bra 	$L__BB8_62;
	st.shared.u64 	[_ZN6thrust24THRUST_300001_SM_1000_NS8cuda_cub4core6detail5shmemE+200], %rd50;
	st.shared.u32 	[_ZN6thrust24THRUST_300001_SM_1000_NS8cuda_cub4core6detail5shmemE+208], %r75;
	mov.b32 	%r1389, 100;
	mov.b64 	%rd568, {%r75, %r1389};
	add.s64 	%rd567, %rd52, 512;
	// begin inline asm
	st.relaxed.gpu.v2.u64 [%rd567], {%rd568, %rd50};
	// end inline asm
$L__BB8_62:
	not.b32 	%r77, %r44;
	mov.u32 	%r1390, %nctaid.x;
	setp.gt.u32 	%p302, %r1390, 499;
	@%p302 bra 	$L__BB8_64;
	membar.cta;
	bra.uni 	$L__BB8_65;
$L__BB8_64:
	mov.b32 	%r1391, 450;
	// begin inline asm
	nanosleep.u32 %r1391;
	// end inline asm
$L__BB8_65:
	mul.wide.s32 	%rd570, %r77, 16;
	add.s64 	%rd571, %rd52, %rd570;
	add.s64 	%rd53, %rd571, 512;
$L__BB8_66:
	// begin inline asm
	ld.relaxed.gpu.v2.u64 {%rd572, %rd753}, [%rd53];
	// end inline asm
	mov.b64 	{%r1973, %r1978}, %rd572;
	setp.eq.s32 	%p303, %r1978, 99;
	mov.b32 	%r1392, -1;
	vote.sync.any.pred 	%p304, %p303, %r1392;
	@%p304 bra 	$L__BB8_66;
	setp.eq.s32 	%p305, %r1978, 101;
	mov.b32 	%r1414, -1;
	vote.sync.ballot.b32 	%r1415, %p305, %r1414;
	// begin inline asm
	mov.u32 %r1394, %lanemask_ge;
	// end inline asm
	and.b32  	%r1416, %r1415, %r1394;
	or.b32  	%r1417, %r1416, -2147483648;
	add.s32 	%r1418, %r1417, -1;
	not.b32 	%r1419, %r1417;
	and.b32  	%r1420, %r1419, %r1418;
	popc.b32 	%r81, %r1420;
	mov.b64 	{%r1396, %r1401}, %rd753;
	mov.b32 	%r1412, 1;
	// begin inline asm
	shfl.sync.down.b32 %r1395, %r1396, %r1412, %r81, %r1414;
	// end inline asm
	// begin inline asm
	shfl.sync.down.b32 %r1400, %r1401, %r1412, %r81, %r1414;
	// end inline asm
	// begin inline asm
	shfl.sync.down.b32 %r1405, %r1973, %r1412, %r81, %r1414;
	// end inline asm
	// begin inline asm
	shfl.sync.down.b32 %r1410, %r1411, %r1412, %r81, %r1414;
	// end inline asm
	setp.ge.s32 	%p307, %r1199, %r81;
	@%p307 bra 	$L__BB8_69;
	mov.b64 	%rd575, {%r1395, %r1400};
	add.s64 	%rd55, %rd753, %rd575;
	setp.eq.s64 	%p308, %rd753, 0;
	selp.b32 	%r1421, %r1405, 0, %p308;
	add.s32 	%r1973, %r1421, %r1973;
	mov.u64 	%rd753, %rd55;
$L__BB8_69:
	mov.b64 	{%r1423, %r1428}, %rd753;
	mov.b32 	%r1439, 2;
	mov.b32 	%r1441, -1;
	// begin inline asm
	shfl.sync.down.b32 %r1422, %r1423, %r1439, %r81, %r1441;
	// end inline asm
	// begin inline asm
	shfl.sync.down.b32 %r1427, %r1428, %r1439, %r81, %r1441;
	// end inline asm
	// begin inline asm
	shfl.sync.down.b32 %r1432, %r1973, %r1439, %r81, %r1441;
	// end inline asm
	// begin inline asm
	shfl.sync.down.b32 %r1437, %r1438, %r1439, %r81, %r1441;
	// end inline asm
	add.s32 	%r90, %r1199, 2;
	setp.gt.s32 	%p309, %r90, %r81;
	@%p309 bra 	$L__BB8_71;
	mov.b64 	%rd576, {%r1422, %r1427};
	add.s64 	%rd57, %rd753, %rd576;
	setp.eq.s64 	%p310, %rd753, 0;
	selp.b32 	%r1442, %r1432, 0, %p310;
	add.s32 	%r1973, %r1442, %r1973;
	mov.u64 	%rd753, %rd57;
$L__BB8_71:
	mov.b64 	{%r1444, %r1449}, %rd753;
	mov.b32 	%r1460, 4;
	mov.b32 	%r1462, -1;
	// begin inline asm
	shfl.sync.down.b32 %r1443, %r1444, %r1460, %r81, %r1462;
	// end inline asm
	// begin inline asm
	shfl.sync.down.b32 %r1448, %r1449, %r1460, %r81, %r1462;
	// end inline asm
	// begin inline asm
	shfl.sync.down.b32 %r1453, %r1973, %r1460, %r81, %r1462;
	// end inline asm
	// begin inline asm
	shfl.sync.down.b32 %r1458, %r1459, %r1460, %r81, %r1462;
	// end inline asm
	add.s32 	%r96, %r1199, 4;
	setp.gt.s32 	%p311, %r96, %r81;
	@%p311 bra 	$L__BB8_73;
	mov.b64 	%rd577, {%r1443, %r1448};
	add.s64 	%rd59, %rd753, %rd577;
	setp.eq.s64 	%p312, %rd753, 0;
	selp.b32 	%r1463, %r1453, 0, %p312;
	add.s32 	%r1973, %r1463, %r1973;
	mov.u64 	%rd753, %rd59;
$L__BB8_73:
	mov.b64 	{%r1465, %r1470}, %rd753;
	mov.b32 	%r1481, 8;
	mov.b32 	%r1483, -1;
	// begin inline asm
	shfl.sync.down.b32 %r1464, %r1465, %r1481, %r81, %r1483;
	// end inline asm
	// begin inline asm
	shfl.sync.down.b32 %r1469, %r1470, %r1481, %r81, %r1483;
	// end inline asm
	// begin inline asm
	shfl.sync.down.b32 %r1474, %r1973, %r1481, %r81, %r1483;
	// end inline asm
	// begin inline asm
	shfl.sync.down.b32 %r1479, %r1480, %r1481, %r81, %r1483;
	// end inline asm
	add.s32 	%r102, %r1199, 8;
	setp.gt.s32 	%p313, %r102, %r81;
	@%p313 bra 	$L__BB8_75;
	mov.b64 	%rd578, {%r1464, %r1469};
	add.s64 	%rd61, %rd753, %rd578;
	setp.eq.s64 	%p314, %rd753, 0;
	selp.b32 	%r1484, %r1474, 0, %p314;
	add.s32 	%r1973, %r1484, %r1973;
	mov.u64 	%rd753, %rd61;
$L__BB8_75:
	mov.b64 	{%r1486, %r1491}, %rd753;
	mov.b32 	%r1502, 16;
	mov.b32 	%r1504, -1;
	// begin inline asm
	shfl.sync.down.b32 %r1485, %r1486, %r1502, %r81, %r1504;
	// end inline asm
	// begin inline asm
	shfl.sync.down.b32 %r1490, %r1491, %r1502, %r81, %r1504;
	// end inline asm
	// begin inline asm
	shfl.sync.down.b32 %r1495, %r1973, %r1502, %r81, %r1504;
	// end inline asm
	// begin inline asm
	shfl.sync.down.b32 %r1500, %r1501, %r1502, %r81, %r1504;
	// end inline asm
	add.s32 	%r108, %r1199, 16;
	setp.gt.s32 	%p315, %r108, %r81;
	@%p315 bra 	$L__BB8_77;
	mov.b64 	%rd579, {%r1485, %r1490};
	add.s64 	%rd63, %rd753, %rd579;
	setp.eq.s64 	%p316, %rd753, 0;
	selp.b32 	%r1505, %r1495, 0, %p316;
	add.s32 	%r1973, %r1505, %r1973;
	mov.u64 	%rd753, %rd63;
$L__BB8_77:
	not.b32 	%r1506, %r44;
	add.s32 	%r1979, %r2, %r1506;
	add.s64 	%rd65, %rd1, 512;
$L__BB8_78:
	setp.ne.s32 	%p317, %r1978, 101;
	mov.b32 	%r1507, -1;
	vote.sync.all.pred 	%p318, %p317, %r1507;
	not.pred 	%p319, %p318;
	@%p319 bra 	$L__BB8_92;
	mul.wide.s32 	%rd635, %r1979, 16;
	add.s64 	%rd636, %rd65, %rd635;
	add.s64 	%rd634, %rd636, -512;
$L__BB8_80:
	// begin inline asm
	ld.relaxed.gpu.v2.u64 {%rd632, %rd759}, [%rd634];
	// end inline asm
	mov.b64 	{%r1981, %r1978}, %rd632;
	setp.eq.s32 	%p357, %r1978, 99;
	mov.b32 	%r1592, -1;
	vote.sync.any.pred 	%p358, %p357, %r1592;
	@%p358 bra 	$L__BB8_80;
	setp.eq.s32 	%p359, %r1978, 101;
	mov.b32 	%r1613, -1;
	vote.sync.ballot.b32 	%r1614, %p359, %r1613;
	and.b32  	%r1615, %r1614, %r1394;
	or.b32  	%r1616, %r1615, -2147483648;
	add.s32 	%r1617, %r1616, -1;
	not.b32 	%r1618, %r1616;
	and.b32  	%r1619, %r1618, %r1617;
	popc.b32 	%r117, %r1619;
	mov.b64 	{%r1595, %r1600}, %rd759;
	mov.b32 	%r1611, 1;
	// begin inline asm
	shfl.sync.down.b32 %r1594, %r1595, %r1611, %r117, %r1613;
	// end inline asm
	// begin inline asm
	shfl.sync.down.b32 %r1599, %r1600, %r1611, %r117, %r1613;
	// end inline asm
	// begin inline asm
	shfl.sync.down.b32 %r1604, %r1981, %r1611, %r117, %r1613;
	// end inline asm
	// begin inline asm
	shfl.sync.down.b32 %r1609, %r1610, %r1611, %r117, %r1613;
	// end inline asm
	setp.ge.s32 	%p361, %r1199, %r117;
	@%p361 bra 	$L__BB8_83;
	mov.b64 	%rd637, {%r1594, %r1599};
	add.s64 	%rd68, %rd759, %rd637;
	setp.eq.s64 	%p362, %rd759, 0;
	selp.b32 	%r1620, %r1604, 0, %p362;
	add.s32 	%r1981, %r1620, %r1981;
	mov.u64 	%rd759, %rd68;
$L__BB8_83:
	mov.b64 	{%r1622, %r1627}, %rd759;
	mov.b32 	%r1638, 2;
	mov.b32 	%r1640, -1;
	// begin inline asm
	shfl.sync.down.b32 %r1621, %r1622, %r1638, %r117, %r1640;
	// end inline asm
	// begin inline asm
	shfl.sync.down.b32 %r1626, %r1627, %r1638, %r117, %r1640;
	// end inline asm
	// begin inline asm
	shfl.sync.down.b32 %r1631, %r1981, %r1638, %r117, %r1640;
	// end inline asm
	// begin inline asm
	shfl.sync.down.b32 %r1636, %r1637, %r1638, %r117, %r1640;
	// end inline asm
	setp.gt.s32 	%p363, %r90, %r117;
	@%p363 bra 	$L__BB8_85;
	mov.b64 	%rd638, {%r1621, %r1626};
	add.s64 	%rd70, %rd759, %rd638;
	setp.eq.s64 	%p364, %rd759, 0;
	selp.b32 	%r1641, %r1631, 0, %p364;
	add.s32 	%r1981, %r1641, %r1981;
	mov.u64 	%rd759, %rd70;
$L__BB8_85:
	mov.b64 	{%r1643, %r1648}, %rd759;
	mov.b32 	%r1659, 4;
	mov.b32 	%r1661, -1;
	// begin inline asm
	shfl.sync.down.b32 %r1642, %r1643, %r1659, %r117, %r1661;
	// end inline asm
	// begin inline asm
	shfl.sync.down.b32 %r1647, %r1648, %r1659, %r117, %r1661;
	// end inline asm
	// begin inline asm
	shfl.sync.down.b32 %r1652, %r1981, %r1659, %r117, %r1661;
	// end inline asm
	// begin inline asm
	shfl.sync.down.b32 %r1657, %r1658, %r1659, %r117, %r1661;
	// end inline asm
	setp.gt.s32 	%p365, %r96, %r117;
	@%p365 bra 	$L__BB8_87;
	mov.b64 	%rd639, {%r1642, %r1647};
	add.s64 	%rd72, %rd759, %rd639;
	setp.eq.s64 	%p366, %rd759, 0;
	selp.b32 	%r1662, %r1652, 0, %p366;
	add.s32 	%r1981, %r1662, %r1981;
	mov.u64 	%rd759, %rd72;
$L__BB8_87:
	mov.b64 	{%r1664, %r1669}, %rd759;
	mov.b32 	%r1680, 8;
	mov.b32 	%r1682, -1;
	// begin inline asm
	shfl.sync.down.b32 %r1663, %r1664, %r1680, %r117, %r1682;
	// end inline asm
	// begin inline asm
	shfl.sync.down.b32 %r1668, %r1669, %r1680, %r117, %r1682;
	// end inline asm
	// begin inline asm
	shfl.sync.down.b32 %r1673, %r1981, %r1680, %r117, %r1682;
	// end inline asm
	// begin inline asm
	shfl.sync.down.b32 %r1678, %r1679, %r1680, %r117, %r1682;
	// end inline asm
	setp.gt.s32 	%p367, %r102, %r117;
	@%p367 bra 	$L__BB8_89;
	mov.b64 	%rd640, {%r1663, %r1668};
	add.s64 	%rd74, %rd759, %rd640;
	setp.eq.s64 	%p368, %rd759, 0;
	selp.b32 	%r1683, %r1673, 0, %p368;
	add.s32 	%r1981, %r1683, %r1981;
	mov.u64 	%rd759, %rd74;
$L__BB8_89:
	mov.b64 	{%r1685, %r1690}, %rd759;
	mov.b32 	%r1701, 16;
	mov.b32 	%r1703, -1;
	// begin inline asm
	shfl.sync.down.b32 %r1684, %r1685, %r1701, %r117, %r1703;
	// end inline asm
	// begin inline asm
	shfl.sync.down.b32 %r1689, %r1690, %r1701, %r117, %r1703;
	// end inline asm
	// begin inline asm
	shfl.sync.down.b32 %r1694, %r1981, %r1701, %r117, %r1703;
	// end inline asm
	// begin inline asm
	shfl.sync.down.b32 %r1699, %r1700, %r1701, %r117, %r1703;
	// end inline asm
	setp.gt.s32 	%p369, %r108, %r117;
	@%p369 bra 	$L__BB8_91;
	mov.b64 	%rd641, {%r1684, %r1689};
	add.s64 	%rd76, %rd759, %rd641;
	setp.eq.s64 	%p370, %rd759, 0;
	selp.b32 	%r1704, %r1694, 0, %p370;
	add.s32 	%r1981, %r1704, %r1981;
	mov.u64 	%rd759, %rd76;
$L__BB8_91:
	add.s64 	%rd78, %rd759, %rd753;
	setp.eq.s64 	%p371, %rd753, 0;
	selp.b32 	%r1705, %r1981, 0, %p371;
	add.s32 	%r1973, %r1705, %r1973;
	add.s32 	%r1979, %r1979, -32;
	mov.u64 	%rd753, %rd78;
	bra.uni 	$L__BB8_78;
$L__BB8_92:
	@%p301 bra 	$L__BB8_94;
	add.s64 	%rd582, %rd753, %rd50;
	setp.eq.s64 	%p321, %rd50, 0;
	selp.b32 	%r1509, %r1973, 0, %p321;
	add.s32 	%r1510, %r1509, %r75;
	mov.b32 	%r1511, 101;
	mov.b64 	%rd581, {%r1510, %r1511};
	add.s64 	%rd580, %rd52, 512;
	// begin inline asm
	st.relaxed.gpu.v2.u64 [%rd580], {%rd581, %rd582};
	// end inline asm
	st.shared.u64 	[_ZN6thrust24THRUST_300001_SM_1000_NS8cuda_cub4core6detail5shmemE+168], %rd753;
	st.shared.u32 	[_ZN6thrust24THRUST_300001_SM_1000_NS8cuda_cub4core6detail5shmemE+176], %r1973;
	st.shared.u64 	[_ZN6thrust24THRUST_300001_SM_1000_NS8cuda_cub4core6detail5shmemE+184], %rd582;
	st.shared.u32 	[_ZN6thrust24THRUST_300001_SM_1000_NS8cuda_cub4core6detail5shmemE+192], %r1510;
$L__BB8_94:
	setp.ne.s32 	%p322, %r1199, 0;
	@%p322 bra 	$L__BB8_96;
	st.shared.u64 	[_ZN6thrust24THRUST_300001_SM_1000_NS8cuda_cub4core6detail5shmemE+136], %rd753;
	st.shared.u32 	[_ZN6thrust24THRUST_300001_SM_1000_NS8cuda_cub4core6detail5shmemE+144], %r1973;
	mov.u64 	%rd763, %rd753;
	mov.u32 	%r1985, %r1973;
$L__BB8_96:
	setp.eq.s32 	%p323, %r44, 0;
	bar.sync 	0;
	@%p323 bra 	$L__BB8_98;
	ld.shared.u32 	%r1512, [_ZN6thrust24THRUST_300001_SM_1000_NS8cuda_cub4core6detail5shmemE+144];
	ld.shared.u64 	%rd583, [_ZN6thrust24THRUST_300001_SM_1000_NS8cuda_cub4core6detail5shmemE+136];
	add.s64 	%rd80, %rd583, %rd763;
	setp.eq.s64 	%p324, %rd763, 0;
	selp.b32 	%r1513, %r1512, 0, %p324;
	add.s32 	%r1985, %r1513, %r1985;
	mov.u64 	%rd763, %rd80;
$L__BB8_98:
	setp.ne.s32 	%p325, %r55, %r56;
	setp.ne.s32 	%p326, %r54, %r55;
	setp.ne.s32 	%p327, %r53, %r54;
	setp.ne.s32 	%p328, %r52, %r53;
	setp.ne.s32 	%p329, %r51, %r52;
	setp.ne.s32 	%p330, %r50, %r51;
	setp.ne.s32 	%p331, %r49, %r50;
	setp.ne.s32 	%p332, %r1971, %r49;
	selp.u64 	%rd584, 1, 0, %p332;
	add.s64 	%rd82, %rd763, %rd584;
	selp.b32 	%r1514, 0, %r1985, %p332;
	add.s32 	%r148, %r1514, %r60;
	selp.u64 	%rd585, 1, 0, %p331;
	add.s64 	%rd586, %rd585, %rd584;
	add.s64 	%rd83, %rd586, %rd763;
	selp.b32 	%r1515, 0, %r148, %p331;
	add.s32 	%r149, %r61, %r1515;
	selp.u64 	%rd587, 1, 0, %p330;
	add.s64 	%rd84, %rd83, %rd587;
	selp.b32 	%r1516, 0, %r149, %p330;
	add.s32 	%r150, %r62, %r1516;
	add.s64 	%rd85, %rd42, %rd763;
	selp.b32 	%r1517, 0, %r150, %p329;
	add.s32 	%r151, %r63, %r1517;
	add.s64 	%rd86, %rd43, %rd763;
	selp.b32 	%r1518, 0, %r151, %p328;
	add.s32 	%r152, %r64, %r1518;
	add.s64 	%rd87, %rd44, %rd763;
	selp.b32 	%r1519, 0, %r152, %p327;
	add.s32 	%r153, %r65, %r1519;
	add.s64 	%rd88, %rd45, %rd763;
	selp.b32 	%r1520, 0, %r153, %p326;
	add.s32 	%r154, %r66, %r1520;
	add.s64 	%rd89, %rd46, %rd763;
	selp.b32 	%r1521, 0, %r154, %p325;
	add.s32 	%r155, %r67, %r1521;
	ld.shared.u64 	%rd90, [_ZN6thrust24THRUST_300001_SM_1000_NS8cuda_cub4core6detail5shmemE+200];
	ld.shared.u64 	%rd91, [_ZN6thrust24THRUST_300001_SM_1000_NS8cuda_cub4core6detail5shmemE+168];
	setp.lt.s64 	%p333, %rd90, 257;
	@%p333 bra 	$L__BB8_124;
	setp.eq.s32 	%p343, %r1971, %r49;
	bar.sync 	0;
	@%p343 bra 	$L__BB8_101;
	cvt.u32.u64 	%r1522, %rd91;
	cvt.u32.u64 	%r1523, %rd763;
	sub.s32 	%r1524, %r1523, %r1522;
	shl.b32 	%r1525, %r1524, 3;
	mov.u32 	%r1526, _ZN6thrust24THRUST_300001_SM_1000_NS8cuda_cub4core6detail5shmemE;
	add.s32 	%r1527, %r1526, %r1525;
	st.shared.v2.u32 	[%r1527], {%r1971, %r1985};
$L__BB8_101:
	setp.eq.s32 	%p344, %r49, %r50;
	@%p344 bra 	$L__BB8_103;
	cvt.u32.u64 	%r1528, %rd91;
	cvt.u32.u64 	%r1529, %rd82;
	sub.s32 	%r1530, %r1529, %r1528;
	shl.b32 	%r1531, %r1530, 3;
	mov.u32 	%r1532, _ZN6thrust24THRUST_300001_SM_1000_NS8cuda_cub4core6detail5shmemE;
	add.s32 	%r1533, %r1532, %r1531;
	st.shared.v2.u32 	[%r1533], {%r49, %r148};
$L__BB8_103:
	setp.eq.s32 	%p345, %r50, %r51;
	@%p345 bra 	$L__BB8_105;
	cvt.u32.u64 	%r1534, %rd91;
	cvt.u32.u64 	%r1535, %rd83;
	sub.s32 	%r1536, %r1535, %r1534;
	shl.b32 	%r1537, %r1536, 3;
	mov.u32 	%r1538, _ZN6thrust24THRUST_300001_SM_1000_NS8cuda_cub4core6detail5shmemE;
	add.s32 	%r1539, %r1538, %r1537;
	st.shared.v2.u32 	[%r1539], {%r50, %r149};
$L__BB8_105:
	setp.eq.s32 	%p346, %r51, %r52;
	@%p346 bra 	$L__BB8_107;
	cvt.u32.u64 	%r1540, %rd91;
	cvt.u32.u64 	%r1541, %rd84;
	sub.s32 	%r1542, %r1541, %r1540;
	shl.b32 	%r1543, %r1542, 3;
	mov.u32 	%r1544, _ZN6thrust24THRUST_300001_SM_1000_NS8cuda_cub4core6detail5shmemE;
	add.s32 	%r1545, %r1544, %r1543;
	st.shared.v2.u32 	[%r1545], {%r51, %r150};
$L__BB8_107:
	setp.eq.s32 	%p347, %r52, %r53;
	@%p347 bra 	$L__BB8_109;
	cvt.u32.u64 	%r1546, %rd91;
	cvt.u32.u64 	%r1547, %rd85;
	sub.s32 	%r1548, %r1547, %r1546;
	shl.b32 	%r1549, %r1548, 3;
	mov.u32 	%r1550, _ZN6thrust24THRUST_300001_SM_1000_NS8cuda_cub4core6detail5shmemE;
	add.s32 	%r1551, %r1550, %r1549;
	st.shared.v2.u32 	[%r1551], {%r52, %r151};
$L__BB8_109:
	setp.eq.s32 	%p348, %r53, %r54;
	@%p348 bra 	$L__BB8_111;
	cvt.u32.u64 	%r1552, %rd91;
	cvt.u32.u64 	%r1553, %rd86;
	sub.s32 	%r1554, %r1553, %r1552;
	shl.b32 	%r1555, %r1554, 3;
	mov.u32 	%r1556, _ZN6thrust24THRUST_300001_SM_1000_NS8cuda_cub4core6detail5shmemE;
	add.s32 	%r1557, %r1556, %r1555;
	st.shared.v2.u32 	[%r1557], {%r53, %r152};
$L__BB8_111:
	setp.eq.s32 	%p349, %r54, %r55;
	@%p349 bra 	$L__BB8_113;
	cvt.u32.u64 	%r1558, %rd91;
	cvt.u32.u64 	%r1559, %rd87;
	sub.s32 	%r1560, %r1559, %r1558;
	shl.b32 	%r1561, %r1560, 3;
	mov.u32 	%r1562, _ZN6thrust24THRUST_300001_SM_1000_NS8cuda_cub4core6detail5shmemE;
	add.s32 	%r1563, %r1562, %r1561;
	st.shared.v2.u32 	[%r1563], {%r54, %r153};
$L__BB8_113:
	setp.eq.s32 	%p350, %r55, %r56;
	@%p350 bra 	$L__BB8_115;
	cvt.u32.u64 	%r1564, %rd91;
	cvt.u32.u64 	%r1565, %rd88;
	sub.s32 	%r1566, %r1565, %r1564;
	shl.b32 	%r1567, %r1566, 3;
	mov.u32 	%r1568, _ZN6thrust24THRUST_300001_SM_1000_NS8cuda_cub4core6detail5shmemE;
	add.s32 	%r1569, %r1568, %r1567;
	st.shared.v2.u32 	[%r1569], {%r55, %r154};
$L__BB8_115:
	setp.eq.s32 	%p351, %r56, %r57;
	@%p351 bra 	$L__BB8_117;
	cvt.u32.u64 	%r1570, %rd91;
	cvt.u32.u64 	%r1571, %rd89;
	sub.s32 	%r1572, %r1571, %r1570;
	shl.b32 	%r1573, %r1572, 3;
	mov.u32 	%r1574, _ZN6thrust24THRUST_300001_SM_1000_NS8cuda_cub4core6detail5shmemE;
	add.s32 	%r1575, %r1574, %r1573;
	st.shared.v2.u32 	[%r1575], {%r56, %r155};
$L__BB8_117:
	bar.sync 	0;
	cvt.u64.u32 	%rd769, %r44;
	setp.le.u64 	%p352, %rd90, %rd769;
	@%p352 bra 	$L__BB8_326;
	not.b64 	%rd615, %rd769;
	add.s64 	%rd93, %rd90, %rd615;
	shr.u64 	%rd616, %rd93, 8;
	add.s64 	%rd617, %rd616, 1;
	and.b64  	%rd765, %rd617, 3;
	and.b64  	%rd618, %rd93, 768;
	setp.eq.s64 	%p353, %rd618, 768;
	@%p353 bra 	$L__BB8_121;
	add.s64 	%rd619, %rd91, %rd769;
	shl.b64 	%rd620, %rd619, 2;
	add.s64 	%rd767, %rd4, %rd620;
	add.s64 	%rd766, %rd3, %rd620;
	shl.b32 	%r1576, %r44, 3;
	mov.u32 	%r1577, _ZN6thrust24THRUST_300001_SM_1000_NS8cuda_cub4core6detail5shmemE;
	add.s32 	%r1987, %r1577, %r1576;
	shl.b64 	%rd621, %rd765, 8;
	add.s64 	%rd769, %rd621, %rd769;
$L__BB8_120:
	.pragma "nounroll";
	ld.shared.v2.u32 	{%r1578, %r1579}, [%r1987];
	st.global.u32 	[%rd766], %r1578;
	st.global.u32 	[%rd767], %r1579;
	add.s64 	%rd767, %rd767, 1024;
	add.s64 	%rd766, %rd766, 1024;
	add.s32 	%r1987, %r1987, 2048;
	add.s64 	%rd765, %rd765, -1;
	setp.ne.s64 	%p354, %rd765, 0;
	@%p354 bra 	$L__BB8_120;
$L__BB8_121:
	setp.lt.u64 	%p355, %rd93, 768;
	@%p355 bra 	$L__BB8_326;
	mov.u32 	%r1582, _ZN6thrust24THRUST_300001_SM_1000_NS8cuda_cub4core6detail5shmemE;
$L__BB8_123:
	cvt.u32.u64 	%r1580, %rd769;
	add.s64 	%rd622, %rd769, %rd91;
	shl.b32 	%r1581, %r1580, 3;
	add.s32 	%r1583, %r1582, %r1581;
	ld.shared.v2.u32 	{%r1584, %r1585}, [%r1583];
	shl.b64 	%rd623, %rd622, 2;
	add.s64 	%rd624, %rd3, %rd623;
	st.global.u32 	[%rd624], %r1584;
	add.s64 	%rd625, %rd4, %rd623;
	st.global.u32 	[%rd625], %r1585;
	and.b64  	%rd626, %rd769, 4294967295;
	add.s64 	%rd627, %rd91, %rd626;
	ld.shared.v2.u32 	{%r1586, %r1587}, [%r1583+2048];
	shl.b64 	%rd628, %rd627, 2;
	add.s64 	%rd629, %rd3, %rd628;
	st.global.u32 	[%rd629+1024], %r1586;
	add.s64 	%rd630, %rd4, %rd628;
	st.global.u32 	[%rd630+1024], %r1587;
	ld.shared.v2.u32 	{%r1588, %r1589}, [%r1583+4096];
	st.global.u32 	[%rd629+2048], %r1588;
	st.global.u32 	[%rd630+2048], %r1589;
	ld.shared.v2.u32 	{%r1590, %r1591}, [%r1583+6144];
	st.global.u32 	[%rd629+3072], %r1590;
	st.global.u32 	[%rd630+3072], %r1591;
	add.s64 	%rd631, %rd769, 1024;
	and.b64  	%rd769, %rd631, 4294967295;
	setp.gt.u64 	%p356, %rd90, %rd769;
	@%p356 bra 	$L__BB8_123;
	bra.uni 	$L__BB8_326;
$L__BB8_124:
	setp.eq.s32 	%p334, %r1971, %r49;
	@%p334 bra 	$L__BB8_126;
	shl.b64 	%rd588, %rd763, 2;
	add.s64 	%rd589, %rd3, %rd588;
	st.global.u32 	[%rd589], %r1971;
	add.s64 	%rd590, %rd4, %rd588;
	st.global.u32 	[%rd590], %r1985;
$L__BB8_126:
	setp.eq.s32 	%p335, %r49, %r50;
	@%p335 bra 	$L__BB8_128;
	shl.b64 	%rd591, %rd82, 2;
	add.s64 	%rd592, %rd3, %rd591;
	st.global.u32 	[%rd592], %r49;
	add.s64 	%rd593, %rd4, %rd591;
	st.global.u32 	[%rd593], %r148;
$L__BB8_128:
	setp.eq.s32 	%p336, %r50, %r51;
	@%p336 bra 	$L__BB8_130;
	shl.b64 	%rd594, %rd83, 2;
	add.s64 	%rd595, %rd3, %rd594;
	st.global.u32 	[%rd595], %r50;
	add.s64 	%rd596, %rd4, %rd594;
	st.global.u32 	[%rd596], %r149;
$L__BB8_130:
	setp.eq.s32 	%p337, %r51, %r52;
	@%p337 bra 	$L__BB8_132;
	shl.b64 	%rd597, %rd84, 2;
	add.s64 	%rd598, %rd3, %rd597;
	st.global.u32 	[%rd598], %r51;
	add.s64 	%rd599, %rd4, %rd597;
	st.global.u32 	[%rd599], %r150;
$L__BB8_132:
	setp.eq.s32 	%p338, %r52, %r53;
	@%p338 bra 	$L__BB8_134;
	shl.b64 	%rd600, %rd85, 2;
	add.s64 	%rd601, %rd3, %rd600;
	st.global.u32 	[%rd601], %r52;
	add.s64 	%rd602, %rd4, %rd600;
	st.global.u32 	[%rd602], %r151;
$L__BB8_134:
	setp.eq.s32 	%p339, %r53, %r54;
	@%p339 bra 	$L__BB8_136;
	shl.b64 	%rd603, %rd86, 2;
	add.s64 	%rd604, %rd3, %rd603;
	st.global.u32 	[%rd604], %r53;
	add.s64 	%rd605, %rd4, %rd603;
	st.global.u32 	[%rd605], %r152;
$L__BB8_136:
	setp.eq.s32 	%p340, %r54, %r55;
	@%p340 bra 	$L__BB8_138;
	shl.b64 	%rd606, %rd87, 2;
	add.s64 	%rd607, %rd3, %rd606;
	st.global.u32 	[%rd607], %r54;
	add.s64 	%rd608, %rd4, %rd606;
	st.global.u32 	[%rd608], %r153;
$L__BB8_138:
	setp.eq.s32 	%p341, %r55, %r56;
	@%p341 bra 	$L__BB8_140;
	shl.b64 	%rd609, %rd88, 2;
	add.s64 	%rd610, %rd3, %rd609;
	st.global.u32 	[%rd610], %r55;
	add.s64 	%rd611, %rd4, %rd609;
	st.global.u32 	[%rd611], %r154;
$L__BB8_140:
	setp.eq.s32 	%p342, %r56, %r57;
	@%p342 bra 	$L__BB8_326;
	shl.b64 	%rd612, %rd89, 2;
	add.s64 	%rd613, %rd3, %rd612;
	st.global.u32 	[%rd613], %r56;
	add.s64 	%rd614, %rd4, %rd612;
	st.global.u32 	[%rd614], %r155;
	bra.uni 	$L__BB8_326;
$L__BB8_142:
	setp.lt.s64 	%p13, %rd6, 1;
	@%p13 bra 	$L__BB8_326;
	setp.ne.s32 	%p14, %r2, 0;
	@%p14 bra 	$L__BB8_214;
	cvt.u32.u64 	%r159, %rd212;
	shl.b64 	%rd384, %rd5, 2;
	add.s64 	%rd383, %rd2, %rd384;
	// begin inline asm
	ld.global.nc.u32 %r1996, [%rd383];
	// end inline asm
	mov.u32 	%r161, %tid.x;
	and.b32  	%r901, %r161, 31;
	and.b32  	%r902, %r161, 992;
	mul.lo.s32 	%r903, %r902, 9;
	or.b32  	%r162, %r903, %r901;
	setp.ge.s32 	%p160, %r162, %r159;
	shl.b32 	%r904, %r162, 2;
	cvt.u64.u32 	%rd385, %r904;
	add.s64 	%rd107, %rd383, %rd385;
	mov.u32 	%r1988, %r1996;
	@%p160 bra 	$L__BB8_146;
	// begin inline asm
	ld.global.nc.u32 %r1988, [%rd107];
	// end inline asm
$L__BB8_146:
	add.s32 	%r906, %r162, 32;
	setp.ge.s32 	%p161, %r906, %r159;
	mov.u32 	%r1989, %r1996;
	@%p161 bra 	$L__BB8_148;
	add.s64 	%rd387, %rd107, 128;
	// begin inline asm
	ld.global.nc.u32 %r1989, [%rd387];
	// end inline asm
$L__BB8_148:
	add.s32 	%r908, %r162, 64;
	setp.ge.s32 	%p162, %r908, %r159;
	mov.u32 	%r1990, %r1996;
	@%p162 bra 	$L__BB8_150;
	add.s64 	%rd388, %rd107, 256;
	// begin inline asm
	ld.global.nc.u32 %r1990, [%rd388];
	// end inline asm
$L__BB8_150:
	add.s32 	%r910, %r162, 96;
	setp.ge.s32 	%p163, %r910, %r159;
	mov.u32 	%r1991, %r1996;
	@%p163 bra 	$L__BB8_152;
	add.s64 	%rd389, %rd107, 384;
	// begin inline asm
	ld.global.nc.u32 %r1991, [%rd389];
	// end inline asm
$L__BB8_152:
	add.s32 	%r912, %r162, 128;
	setp.ge.s32 	%p164, %r912, %r159;
	mov.u32 	%r1992, %r1996;
	@%p164 bra 	$L__BB8_154;
	add.s64 	%rd390, %rd107, 512;
	// begin inline asm
	ld.global.nc.u32 %r1992, [%rd390];
	// end inline asm
$L__BB8_154:
	add.s32 	%r914, %r162, 160;
	setp.ge.s32 	%p165, %r914, %r159;
	mov.u32 	%r1993, %r1996;
	@%p165 bra 	$L__BB8_156;
	add.s64 	%rd391, %rd107, 640;
	// begin inline asm
	ld.global.nc.u32 %r1993, [%rd391];
	// end inline asm
$L__BB8_156:
	add.s32 	%r916, %r162, 192;
	setp.ge.s32 	%p166, %r916, %r159;
	mov.u32 	%r1994, %r1996;
	@%p166 bra 	$L__BB8_158;
	add.s64 	%rd392, %rd107, 768;
	// begin inline asm
	ld.global.nc.u32 %r1994, [%rd392];
	// end inline asm
$L__BB8_158:
	add.s32 	%r918, %r162, 224;
	setp.ge.s32 	%p167, %r918, %r159;
	mov.u32 	%r1995, %r1996;
	@%p167 bra 	$L__BB8_160;
	add.s64 	%rd393, %rd107, 896;
	// begin inline asm
	ld.global.nc.u32 %r1995, [%rd393];
	// end inline asm
$L__BB8_160:
	add.s32 	%r920, %r162, 256;
	setp.ge.s32 	%p168, %r920, %r159;
	@%p168 bra 	$L__BB8_162;
	add.s64 	%rd394, %rd107, 1024;
	// begin inline asm
	ld.global.nc.u32 %r1996, [%rd394];
	// end inline asm
$L__BB8_162:
	// begin inline asm
	mov.u32 %r922, %laneid;
	// end inline asm
	shr.u32 	%r182, %r161, 5;
	mad.lo.s32 	%r924, %r182, 288, %r922;
	shl.b32 	%r925, %r924, 2;
	mov.u32 	%r926, _ZN6thrust24THRUST_300001_SM_1000_NS8cuda_cub4core6detail5shmemE;
	add.s32 	%r927, %r926, %r925;
	st.shared.u32 	[%r927], %r1988;
	st.shared.u32 	[%r927+128], %r1989;
	st.shared.u32 	[%r927+256], %r1990;
	st.shared.u32 	[%r927+384], %r1991;
	st.shared.u32 	[%r927+512], %r1992;
	st.shared.u32 	[%r927+640], %r1993;
	st.shared.u32 	[%r927+768], %r1994;
	st.shared.u32 	[%r927+896], %r1995;
	st.shared.u32 	[%r927+1024], %r1996;
	bar.warp.sync 	-1;
	shl.b32 	%r928, %r922, 5;
	add.s32 	%r929, %r927, %r928;
	ld.shared.u32 	%r183, [%r929];
	ld.shared.u32 	%r184, [%r929+4];
	ld.shared.u32 	%r185, [%r929+8];
	ld.shared.u32 	%r186, [%r929+12];
	ld.shared.u32 	%r187, [%r929+16];
	ld.shared.u32 	%r188, [%r929+20];
	ld.shared.u32 	%r189, [%r929+24];
	ld.shared.u32 	%r190, [%r929+28];
	ld.shared.u32 	%r191, [%r929+32];
	bar.sync 	0;
	st.shared.u32 	[%r927], %r1;
	st.shared.u32 	[%r927+128], %r1;
	st.shared.u32 	[%r927+256], %r1;
	st.shared.u32 	[%r927+384], %r1;
	st.shared.u32 	[%r927+512], %r1;
	st.shared.u32 	[%r927+640], %r1;
	st.shared.u32 	[%r927+768], %r1;
	st.shared.u32 	[%r927+896], %r1;
	st.shared.u32 	[%r927+1024], %r1;
	bar.warp.sync 	-1;
	ld.shared.u32 	%r192, [%r929];
	ld.shared.u32 	%r193, [%r929+4];
	ld.shared.u32 	%r194, [%r929+8];
	ld.shared.u32 	%r195, [%r929+12];
	ld.shared.u32 	%r196, [%r929+16];
	ld.shared.u32 	%r197, [%r929+20];
	ld.shared.u32 	%r198, [%r929+24];
	ld.shared.u32 	%r199, [%r929+28];
	ld.shared.u32 	%r200, [%r929+32];
	bar.sync 	0;
	shl.b32 	%r930, %r161, 2;
	add.s32 	%r931, %r926, %r930;
	add.s32 	%r201, %r931, 1240;
	st.shared.u32 	[%r931+1240], %r191;
	bar.sync 	0;
	setp.eq.s32 	%p169, %r161, 0;
	mov.b64 	%rd770, 1;
	@%p169 bra 	$L__BB8_164;
	ld.shared.u32 	%r1997, [%r201+-4];
	setp.ne.s32 	%p170, %r1997, %r183;
	selp.u64 	%rd770, 1, 0, %p170;
$L__BB8_164:
	setp.eq.s32 	%p171, %r161, 0;
	setp.ne.s32 	%p172, %r183, %r184;
	setp.ne.s32 	%p173, %r184, %r185;
	setp.ne.s32 	%p174, %r185, %r186;
	setp.ne.s32 	%p175, %r186, %r187;
	setp.ne.s32 	%p176, %r187, %r188;
	setp.ne.s32 	%p177, %r188, %r189;
	setp.ne.s32 	%p178, %r189, %r190;
	setp.ne.s32 	%p179, %r190, %r191;
	mul.lo.s32 	%r1052, %r161, 9;
	cvt.u64.u32 	%rd396, %r1052;
	setp.eq.s64 	%p180, %rd6, %rd396;
	selp.u64 	%rd397, 1, 0, %p180;
	selp.b64 	%rd398, %rd397, %rd770, %p180;
	selp.b64 	%rd110, %rd397, %rd398, %p171;
	add.s32 	%r1053, %r1052, 1;
	cvt.u64.u32 	%rd399, %r1053;
	setp.eq.s64 	%p181, %rd6, %rd399;
	or.pred  	%p1, %p181, %p172;
	selp.u64 	%rd400, 1, 0, %p1;
	add.s32 	%r1054, %r1052, 2;
	cvt.u64.u32 	%rd401, %r1054;
	setp.eq.s64 	%p182, %rd6, %rd401;
	or.pred  	%p2, %p182, %p173;
	selp.u64 	%rd402, 1, 0, %p2;
	add.s32 	%r1055, %r1052, 3;
	cvt.u64.u32 	%rd403, %r1055;
	setp.eq.s64 	%p183, %rd6, %rd403;
	or.pred  	%p3, %p183, %p174;
	selp.u64 	%rd404, 1, 0, %p3;
	add.s32 	%r1056, %r1052, 4;
	cvt.u64.u32 	%rd405, %r1056;
	setp.eq.s64 	%p184, %rd6, %rd405;
	or.pred  	%p4, %p184, %p175;
	selp.u64 	%rd406, 1, 0, %p4;
	add.s32 	%r1057, %r1052, 5;
	cvt.u64.u32 	%rd407, %r1057;
	setp.eq.s64 	%p185, %rd6, %rd407;
	or.pred  	%p186, %p185, %p176;
	selp.u64 	%rd408, 1, 0, %p186;
	add.s32 	%r1058, %r1052, 6;
	cvt.u64.u32 	%rd409, %r1058;
	setp.eq.s64 	%p187, %rd6, %rd409;
	or.pred  	%p188, %p187, %p177;
	selp.u64 	%rd410, 1, 0, %p188;
	add.s32 	%r1059, %r1052, 7;
	cvt.u64.u32 	%rd411, %r1059;
	setp.eq.s64 	%p189, %rd6, %rd411;
	or.pred  	%p5, %p189, %p178;
	selp.u64 	%rd412, 1, 0, %p5;
	add.s32 	%r1060, %r1052, 8;
	cvt.u64.u32 	%rd413, %r1060;
	setp.eq.s64 	%p190, %rd6, %rd413;
	or.pred  	%p191, %p190, %p179;
	selp.u64 	%rd414, 1, 0, %p191;
	add.s64 	%rd111, %rd110, %rd400;
	selp.b32 	%r1061, 0, %r192, %p1;
	add.s32 	%r1062, %r193, %r1061;
	add.s64 	%rd112, %rd111, %rd402;
	selp.b32 	%r1063, 0, %r1062, %p2;
	add.s32 	%r1064, %r194, %r1063;
	add.s64 	%rd113, %rd112, %rd404;
	selp.b32 	%r1065, 0, %r1064, %p3;
	add.s32 	%r1066, %r195, %r1065;
	add.s64 	%rd114, %rd113, %rd406;
	selp.b32 	%r1067, 0, %r1066, %p4;
	add.s32 	%r1068, %r196, %r1067;
	add.s64 	%rd115, %rd114, %rd408;
	selp.b32 	%r1069, 0, %r1068, %p186;
	add.s32 	%r1070, %r197, %r1069;
	add.s64 	%rd116, %rd115, %rd410;
	selp.b32 	%r1071, 0, %r1070, %p188;
	add.s32 	%r1072, %r198, %r1071;
	add.s64 	%rd117, %rd116, %rd412;
	selp.b32 	%r1073, 0, %r1072, %p5;
	add.s32 	%r1074, %r199, %r1073;
	add.s64 	%rd415, %rd117, %rd414;
	mov.b64 	{%r933, %r938}, %rd415;
	selp.b32 	%r1075, 0, %r1074, %p191;
	add.s32 	%r943, %r200, %r1075;
	mov.b32 	%r1049, 1;
	mov.b32 	%r1050, 0;
	mov.b32 	%r1051, -1;
	// begin inline asm
	shfl.sync.up.b32 %r932, %r933, %r1049, %r1050, %r1051;
	// end inline asm
	// begin inline asm
	shfl.sync.up.b32 %r937, %r938, %r1049, %r1050, %r1051;
	// end inline asm
	mov.b64 	%rd416, {%r932, %r937};
	// begin inline asm
	shfl.sync.up.b32 %r942, %r943, %r1049, %r1050, %r1051;
	// end inline asm
	// begin inline asm
	shfl.sync.up.b32 %r947, %r948, %r1049, %r1050, %r1051;
	// end inline asm
	setp.eq.s64 	%p192, %rd415, 0;
	selp.b32 	%r1076, %r942, 0, %p192;
	setp.lt.s32 	%p193, %r922, 1;
	selp.b64 	%rd417, 0, %rd416, %p193;
	add.s64 	%rd418, %rd417, %rd415;
	mov.b64 	{%r953, %r958}, %rd418;
	selp.b32 	%r1077, 0, %r1076, %p193;
	add.s32 	%r963, %r1077, %r943;
	mov.b32 	%r969, 2;
	// begin inline asm
	shfl.sync.up.b32 %r952, %r953, %r969, %r1050, %r1051;
	// end inline asm
	// begin inline asm
	shfl.sync.up.b32 %r957, %r958, %r969, %r1050, %r1051;
	// end inline asm
	mov.b64 	%rd419, {%r952, %r957};
	// begin inline asm
	shfl.sync.up.b32 %r962, %r963, %r969, %r1050, %r1051;
	// end inline asm
	// begin inline asm
	shfl.sync.up.b32 %r967, %r968, %r969, %r1050, %r1051;
	// end inline asm
	setp.eq.s64 	%p194, %rd418, 0;
	selp.b32 	%r1078, %r962, 0, %p194;
	setp.lt.s32 	%p195, %r922, 2;
	selp.b64 	%rd420, 0, %rd419, %p195;
	add.s64 	%rd421, %rd420, %rd418;
	mov.b64 	{%r973, %r978}, %rd421;
	selp.b32 	%r1079, 0, %r1078, %p195;
	add.s32 	%r983, %r1079, %r963;
	mov.b32 	%r989, 4;
	// begin inline asm
	shfl.sync.up.b32 %r972, %r973, %r989, %r1050, %r1051;
	// end inline asm
	// begin inline asm
	shfl.sync.up.b32 %r977, %r978, %r989, %r1050, %r1051;
	// end inline asm
	mov.b64 	%rd422, {%r972, %r977};
	// begin inline asm
	shfl.sync.up.b32 %r982, %r983, %r989, %r1050, %r1051;
	// end inline asm
	// begin inline asm
	shfl.sync.up.b32 %r987, %r988, %r989, %r1050, %r1051;
	// end inline asm
	setp.eq.s64 	%p196, %rd421, 0;
	selp.b32 	%r1080, %r982, 0, %p196;
	setp.lt.s32 	%p197, %r922, 4;
	selp.b64 	%rd423, 0, %rd422, %p197;
	add.s64 	%rd424, %rd423, %rd421;
	mov.b64 	{%r993, %r998}, %rd424;
	selp.b32 	%r1081, 0, %r1080, %p197;
	add.s32 	%r1003, %r1081, %r983;
	mov.b32 	%r1009, 8;
	// begin inline asm
	shfl.sync.up.b32 %r992, %r993, %r1009, %r1050, %r1051;
	// end inline asm
	// begin inline asm
	shfl.sync.up.b32 %r997, %r998, %r1009, %r1050, %r1051;
	// end inline asm
	mov.b64 	%rd425, {%r992, %r997};
	// begin inline asm
	shfl.sync.up.b32 %r1002, %r1003, %r1009, %r1050, %r1051;
	// end inline asm
	// begin inline asm
	shfl.sync.up.b32 %r1007, %r1008, %r1009, %r1050, %r1051;
	// end inline asm
	setp.eq.s64 	%p198, %rd424, 0;
	selp.b32 	%r1082, %r1002, 0, %p198;
	setp.lt.s32 	%p199, %r922, 8;
	selp.b64 	%rd426, 0, %rd425, %p199;
	add.s64 	%rd427, %rd426, %rd424;
	mov.b64 	{%r1013, %r1018}, %rd427;
	selp.b32 	%r1083, 0, %r1082, %p199;
	add.s32 	%r1023, %r1083, %r1003;
	mov.b32 	%r1029, 16;
	// begin inline asm
	shfl.sync.up.b32 %r1012, %r1013, %r1029, %r1050, %r1051;
	// end inline asm
	// begin inline asm
	shfl.sync.up.b32 %r1017, %r1018, %r1029, %r1050, %r1051;
	// end inline asm
	mov.b64 	%rd428, {%r1012, %r1017};
	// begin inline asm
	shfl.sync.up.b32 %r1022, %r1023, %r1029, %r1050, %r1051;
	// end inline asm
	// begin inline asm
	shfl.sync.up.b32 %r1027, %r1028, %r1029, %r1050, %r1051;
	// end inline asm
	setp.eq.s64 	%p200, %rd427, 0;
	selp.b32 	%r1084, %r1022, 0, %p200;
	setp.lt.s32 	%p201, %r922, 16;
	selp.b64 	%rd429, 0, %rd428, %p201;
	add.s64 	%rd118, %rd429, %rd427;
	mov.b64 	{%r1033, %r1038}, %rd118;
	selp.b32 	%r1085, 0, %r1084, %p201;
	add.s32 	%r1043, %r1085, %r1023;
	// begin inline asm
	shfl.sync.up.b32 %r1032, %r1033, %r1049, %r1050, %r1051;
	// end inline asm
	// begin inline asm
	shfl.sync.up.b32 %r1037, %r1038, %r1049, %r1050, %r1051;
	// end inline asm
	// begin inline asm
	shfl.sync.up.b32 %r1042, %r1043, %r1049, %r1050, %r1051;
	// end inline asm
	// begin inline asm
	shfl.sync.up.b32 %r1047, %r1048, %r1049, %r1050, %r1051;
	// end inline asm
	setp.ne.s32 	%p202, %r922, 31;
	@%p202 bra 	$L__BB8_166;
	shl.b32 	%r1086, %r182, 4;
	mov.u32 	%r1087, _ZN6thrust24THRUST_300001_SM_1000_NS8cuda_cub4core6detail5shmemE;
	add.s32 	%r1088, %r1087, %r1086;
	st.shared.u64 	[%r1088], %rd118;
	st.shared.u32 	[%r1088+8], %r1043;
$L__BB8_166:
	mov.b64 	%rd430, {%r1032, %r1037};
	bar.sync 	0;
	ld.shared.u64 	%rd431, [_ZN6thrust24THRUST_300001_SM_1000_NS8cuda_cub4core6detail5shmemE];
	ld.shared.u32 	%r1089, [_ZN6thrust24THRUST_300001_SM_1000_NS8cuda_cub4core6detail5shmemE+8];
	ld.shared.u64 	%rd432, [_ZN6thrust24THRUST_300001_SM_1000_NS8cuda_cub4core6detail5shmemE+16];
	ld.shared.u32 	%r1090, [_ZN6thrust24THRUST_300001_SM_1000_NS8cuda_cub4core6detail5shmemE+24];
	add.s64 	%rd433, %rd432, %rd431;
	setp.eq.s64 	%p203, %rd432, 0;
	selp.b32 	%r1091, %r1089, 0, %p203;
	add.s32 	%r1092, %r1091, %r1090;
	setp.eq.s32 	%p204, %r182, 2;
	selp.b64 	%rd434, %rd433, %rd431, %p204;
	selp.b32 	%r1093, %r1092, %r1089, %p204;
	ld.shared.u64 	%rd435, [_ZN6thrust24THRUST_300001_SM_1000_NS8cuda_cub4core6detail5shmemE+32];
	ld.shared.u32 	%r1094, [_ZN6thrust24THRUST_300001_SM_1000_NS8cuda_cub4core6detail5shmemE+40];
	add.s64 	%rd436, %rd435, %rd433;
	setp.eq.s64 	%p205, %rd435, 0;
	selp.b32 	%r1095, %r1092, 0, %p205;
	add.s32 	%r1096, %r1095, %r1094;
	setp.eq.s32 	%p206, %r182, 3;
	selp.b64 	%rd437, %rd436, %rd434, %p206;
	selp.b32 	%r1097, %r1096, %r1093, %p206;
	ld.shared.u64 	%rd438, [_ZN6thrust24THRUST_300001_SM_1000_NS8cuda_cub4core6detail5shmemE+48];
	ld.shared.u32 	%r1098, [_ZN6thrust24THRUST_300001_SM_1000_NS8cuda_cub4core6detail5shmemE+56];
	add.s64 	%rd439, %rd438, %rd436;
	setp.eq.s64 	%p207, %rd438, 0;
	selp.b32 	%r1099, %r1096, 0, %p207;
	add.s32 	%r1100, %r1099, %r1098;
	setp.eq.s32 	%p208, %r182, 4;
	selp.b64 	%rd440, %rd439, %rd437, %p208;
	selp.b32 	%r1101, %r1100, %r1097, %p208;
	ld.shared.u64 	%rd441, [_ZN6thrust24THRUST_300001_SM_1000_NS8cuda_cub4core6detail5shmemE+64];
	ld.shared.u32 	%r1102, [_ZN6thrust24THRUST_300001_SM_1000_NS8cuda_cub4core6detail5shmemE+72];
	add.s64 	%rd442, %rd441, %rd439;
	setp.eq.s64 	%p209, %rd441, 0;
	selp.b32 	%r1103, %r1100, 0, %p209;
	add.s32 	%r1104, %r1103, %r1102;
	setp.eq.s32 	%p210, %r182, 5;
	selp.b64 	%rd443, %rd442, %rd440, %p210;
	selp.b32 	%r1105, %r1104, %r1101, %p210;
	ld.shared.u64 	%rd444, [_ZN6thrust24THRUST_300001_SM_1000_NS8cuda_cub4core6detail5shmemE+80];
	ld.shared.u32 	%r1106, [_ZN6thrust24THRUST_300001_SM_1000_NS8cuda_cub4core6detail5shmemE+88];
	add.s64 	%rd445, %rd444, %rd442;
	setp.eq.s64 	%p211, %rd444, 0;
	selp.b32 	%r1107, %r1104, 0, %p211;
	add.s32 	%r1108, %r1107, %r1106;
	setp.eq.s32 	%p212, %r182, 6;
	selp.b64 	%rd446, %rd445, %rd443, %p212;
	selp.b32 	%r1109, %r1108, %r1105, %p212;
	ld.shared.u64 	%rd447, [_ZN6thrust24THRUST_300001_SM_1000_NS8cuda_cub4core6detail5shmemE+96];
	ld.shared.u32 	%r1110, [_ZN6thrust24THRUST_300001_SM_1000_NS8cuda_cub4core6detail5shmemE+104];
	add.s64 	%rd448, %rd447, %rd445;
	setp.eq.s64 	%p213, %rd447, 0;
	selp.b32 	%r1111, %r1108, 0, %p213;
	add.s32 	%r1112, %r1111, %r1110;
	setp.eq.s32 	%p214, %r182, 7;
	selp.b64 	%rd449, %rd448, %rd446, %p214;
	selp.b32 	%r1113, %r1112, %r1109, %p214;
	ld.shared.u64 	%rd450, [_ZN6thrust24THRUST_300001_SM_1000_NS8cuda_cub4core6detail5shmemE+112];
	ld.shared.u32 	%r1114, [_ZN6thrust24THRUST_300001_SM_1000_NS8cuda_cub4core6detail5shmemE+120];
	add.s64 	%rd776, %rd450, %rd448;
	setp.eq.s64 	%p215, %rd450, 0;
	selp.b32 	%r1115, %r1112, 0, %p215;
	add.s32 	%r208, %r1115, %r1114;
	setp.lt.u32 	%p216, %r161, 32;
	selp.b64 	%rd451, 0, %rd449, %p216;
	selp.b32 	%r1116, 0, %r1113, %p216;
	setp.eq.s64 	%p217, %rd430, 0;
	selp.b32 	%r1117, %r1116, 0, %p217;
	add.s32 	%r1118, %r1117, %r1042;
	setp.eq.s32 	%p218, %r922, 0;
	selp.b64 	%rd452, 0, %rd430, %p218;
	add.s64 	%rd120, %rd451, %rd452;
	selp.b32 	%r209, %r1116, %r1118, %p218;
	add.s64 	%rd121, %rd120, %rd110;
	setp.eq.s64 	%p219, %rd110, 0;
	selp.b32 	%r1119, %r209, 0, %p219;
	add.s32 	%r210, %r1119, %r192;
	add.s64 	%rd122, %rd111, %rd120;
	selp.b32 	%r1120, 0, %r210, %p1;
	add.s32 	%r211, %r193, %r1120;
	add.s64 	%rd123, %rd112, %rd120;
	selp.b32 	%r1121, 0, %r211, %p2;
	add.s32 	%r212, %r194, %r1121;
	add.s64 	%rd124, %rd113, %rd120;
	selp.b32 	%r1122, 0, %r212, %p3;
	add.s32 	%r213, %r195, %r1122;
	add.s64 	%rd125, %rd114, %rd120;
	selp.b32 	%r1123, 0, %r213, %p4;
	add.s32 	%r214, %r196, %r1123;
	add.s64 	%rd126, %rd115, %rd120;
	mul.lo.s32 	%r1124, %r161, 9;
	add.s32 	%r1125, %r1124, 5;
	cvt.u64.u32 	%rd453, %r1125;
	setp.eq.s64 	%p220, %rd6, %rd453;
	setp.ne.s32 	%p221, %r187, %r188;
	selp.b32 	%r1126, 0, %r214, %p221;
	selp.b32 	%r1127, 0, %r1126, %p220;
	add.s32 	%r215, %r197, %r1127;
	add.s64 	%rd127, %rd116, %rd120;
	add.s32 	%r1128, %r1124, 6;
	cvt.u64.u32 	%rd454, %r1128;
	setp.eq.s64 	%p222, %rd6, %rd454;
	setp.ne.s32 	%p223, %r188, %r189;
	selp.b32 	%r1129, 0, %r215, %p223;
	selp.b32 	%r1130, 0, %r1129, %p222;
	add.s32 	%r216, %r198, %r1130;
	add.s64 	%rd128, %rd117, %rd120;
	selp.b32 	%r1131, 0, %r216, %p5;
	add.s32 	%r217, %r199, %r1131;
	setp.lt.s64 	%p224, %rd776, 257;
	@%p224 bra 	$L__BB8_192;
	bar.sync 	0;
	@%p219 bra 	$L__BB8_169;
	cvt.u32.u64 	%r1135, %rd120;
	shl.b32 	%r1136, %r1135, 3;
	mov.u32 	%r1137, _ZN6thrust24THRUST_300001_SM_1000_NS8cuda_cub4core6detail5shmemE;
	add.s32 	%r1138, %r1137, %r1136;
	st.shared.v2.u32 	[%r1138], {%r1997, %r209};
$L__BB8_169:
	not.pred 	%p241, %p1;
	@%p241 bra 	$L__BB8_171;
	cvt.u32.u64 	%r1139, %rd121;
	shl.b32 	%r1140, %r1139, 3;
	mov.u32 	%r1141, _ZN6thrust24THRUST_300001_SM_1000_NS8cuda_cub4core6detail5shmemE;
	add.s32 	%r1142, %r1141, %r1140;
	st.shared.v2.u32 	[%r1142], {%r183, %r210};
$L__BB8_171:
	not.pred 	%p242, %p2;
	@%p242 bra 	$L__BB8_173;
	cvt.u32.u64 	%r1143, %rd122;
	shl.b32 	%r1144, %r1143, 3;
	mov.u32 	%r1145, _ZN6thrust24THRUST_300001_SM_1000_NS8cuda_cub4core6detail5shmemE;
	add.s32 	%r1146, %r1145, %r1144;
	st.shared.v2.u32 	[%r1146], {%r184, %r211};
$L__BB8_173:
	not.pred 	%p243, %p3;
	@%p243 bra 	$L__BB8_175;
	cvt.u32.u64 	%r1147, %rd123;
	shl.b32 	%r1148, %r1147, 3;
	mov.u32 	%r1149, _ZN6thrust24THRUST_300001_SM_1000_NS8cuda_cub4core6detail5shmemE;
	add.s32 	%r1150, %r1149, %r1148;
	st.shared.v2.u32 	[%r1150], {%r185, %r212};
$L__BB8_175:
	not.pred 	%p244, %p4;
	@%p244 bra 	$L__BB8_177;
	cvt.u32.u64 	%r1151, %rd124;
	shl.b32 	%r1152, %r1151, 3;
	mov.u32 	%r1153, _ZN6thrust24THRUST_300001_SM_1000_NS8cuda_cub4core6detail5shmemE;
	add.s32 	%r1154, %r1153, %r1152;
	st.shared.v2.u32 	[%r1154], {%r186, %r213};
$L__BB8_177:
	mad.lo.s32 	%r1155, %r161, 9, 5;
	cvt.u64.u32 	%rd485, %r1155;
	setp.ne.s64 	%p245, %rd6, %rd485;
	setp.eq.s32 	%p246, %r187, %r188;
	and.pred  	%p247, %p245, %p246;
	@%p247 bra 	$L__BB8_179;
	cvt.u32.u64 	%r1156, %rd125;
	shl.b32 	%r1157, %r1156, 3;
	mov.u32 	%r1158, _ZN6thrust24THRUST_300001_SM_1000_NS8cuda_cub4core6detail5shmemE;
	add.s32 	%r1159, %r1158, %r1157;
	st.shared.v2.u32 	[%r1159], {%r187, %r214};
$L__BB8_179:
	mad.lo.s32 	%r1160, %r161, 9, 6;
	cvt.u64.u32 	%rd486, %r1160;
	setp.ne.s64 	%p248, %rd6, %rd486;
	setp.eq.s32 	%p249, %r188, %r189;
	and.pred  	%p250, %p248, %p249;
	@%p250 bra 	$L__BB8_181;
	cvt.u32.u64 	%r1161, %rd126;
	shl.b32 	%r1162, %r1161, 3;
	mov.u32 	%r1163, _ZN6thrust24THRUST_300001_SM_1000_NS8cuda_cub4core6detail5shmemE;
	add.s32 	%r1164, %r1163, %r1162;
	st.shared.v2.u32 	[%r1164], {%r188, %r215};
$L__BB8_181:
	not.pred 	%p251, %p5;
	@%p251 bra 	$L__BB8_183;
	cvt.u32.u64 	%r1165, %rd127;
	shl.b32 	%r1166, %r1165, 3;
	mov.u32 	%r1167, _ZN6thrust24THRUST_300001_SM_1000_NS8cuda_cub4core6detail5shmemE;
	add.s32 	%r1168, %r1167, %r1166;
	st.shared.v2.u32 	[%r1168], {%r189, %r216};
$L__BB8_183:
	mad.lo.s32 	%r1169, %r161, 9, 8;
	cvt.u64.u32 	%rd487, %r1169;
	setp.ne.s64 	%p252, %rd6, %rd487;
	setp.eq.s32 	%p253, %r190, %r191;
	and.pred  	%p254, %p252, %p253;
	@%p254 bra 	$L__BB8_185;
	cvt.u32.u64 	%r1170, %rd128;
	shl.b32 	%r1171, %r1170, 3;
	mov.u32 	%r1172, _ZN6thrust24THRUST_300001_SM_1000_NS8cuda_cub4core6detail5shmemE;
	add.s32 	%r1173, %r1172, %r1171;
	st.shared.v2.u32 	[%r1173], {%r190, %r217};
$L__BB8_185:
	bar.sync 	0;
	cvt.u64.u32 	%rd775, %r161;
	setp.le.u64 	%p255, %rd776, %rd775;
	@%p255 bra 	$L__BB8_210;
	not.b64 	%rd488, %rd775;
	add.s64 	%rd130, %rd776, %rd488;
	shr.u64 	%rd489, %rd130, 8;
	add.s64 	%rd490, %rd489, 1;
	and.b64  	%rd771, %rd490, 3;
	and.b64  	%rd491, %rd130, 768;
	setp.eq.s64 	%p256, %rd491, 768;
	@%p256 bra 	$L__BB8_189;
	shl.b64 	%rd492, %rd775, 2;
	add.s64 	%rd773, %rd4, %rd492;
	add.s64 	%rd772, %rd3, %rd492;
	shl.b32 	%r1174, %r161, 3;
	mov.u32 	%r1175, _ZN6thrust24THRUST_300001_SM_1000_NS8cuda_cub4core6detail5shmemE;
	add.s32 	%r1998, %r1175, %r1174;
	shl.b64 	%rd493, %rd771, 8;
	add.s64 	%rd775, %rd493, %rd775;
$L__BB8_188:
	.pragma "nounroll";
	ld.shared.v2.u32 	{%r1176, %r1177}, [%r1998];
	st.global.u32 	[%rd772], %r1176;
	st.global.u32 	[%rd773], %r1177;
	add.s64 	%rd773, %rd773, 1024;
	add.s64 	%rd772, %rd772, 1024;
	add.s32 	%r1998, %r1998, 2048;
	add.s64 	%rd771, %rd771, -1;
	setp.ne.s64 	%p257, %rd771, 0;
	@%p257 bra 	$L__BB8_188;
$L__BB8_189:
	setp.lt.u64 	%p258, %rd130, 768;
	@%p258 bra 	$L__BB8_210;
	mov.u32 	%r1180, _ZN6thrust24THRUST_300001_SM_1000_NS8cuda_cub4core6detail5shmemE;
$L__BB8_191:
	cvt.u32.u64 	%r1178, %rd775;
	shl.b32 	%r1179, %r1178, 3;
	add.s32 	%r1181, %r1180, %r1179;
	ld.shared.v2.u32 	{%r1182, %r1183}, [%r1181];
	shl.b64 	%rd494, %rd775, 2;
	add.s64 	%rd495, %rd3, %rd494;
	st.global.u32 	[%rd495], %r1182;
	add.s64 	%rd496, %rd4, %rd494;
	st.global.u32 	[%rd496], %r1183;
	ld.shared.v2.u32 	{%r1184, %r1185}, [%r1181+2048];
	and.b64  	%rd497, %rd494, 17179869180;
	add.s64 	%rd498, %rd3, %rd497;
	st.global.u32 	[%rd498+1024], %r1184;
	add.s64 	%rd499, %rd4, %rd497;
	st.global.u32 	[%rd499+1024], %r1185;
	ld.shared.v2.u32 	{%r1186, %r1187}, [%r1181+4096];
	st.global.u32 	[%rd498+2048], %r1186;
	st.global.u32 	[%rd499+2048], %r1187;
	ld.shared.v2.u32 	{%r1188, %r1189}, [%r1181+6144];
	st.global.u32 	[%rd498+3072], %r1188;
	st.global.u32 	[%rd499+3072], %r1189;
	add.s64 	%rd500, %rd775, 1024;
	and.b64  	%rd775, %rd500, 4294967295;
	setp.gt.u64 	%p259, %rd776, %rd775;
	@%p259 bra 	$L__BB8_191;
	bra.uni 	$L__BB8_210;
$L__BB8_192:
	@%p219 bra 	$L__BB8_194;
	shl.b64 	%rd455, %rd120, 2;
	add.s64 	%rd456, %rd3, %rd455;
	st.global.u32 	[%rd456], %r1997;
	add.s64 	%rd457, %rd4, %rd455;
	st.global.u32 	[%rd457], %r209;
$L__BB8_194:
	not.pred 	%p226, %p1;
	@%p226 bra 	$L__BB8_196;
	shl.b64 	%rd458, %rd121, 2;
	add.s64 	%rd459, %rd3, %rd458;
	st.global.u32 	[%rd459], %r183;
	add.s64 	%rd460, %rd4, %rd458;
	st.global.u32 	[%rd460], %r210;
$L__BB8_196:
	not.pred 	%p227, %p2;
	@%p227 bra 	$L__BB8_198;
	shl.b64 	%rd461, %rd122, 2;
	add.s64 	%rd462, %rd3, %rd461;
	st.global.u32 	[%rd462], %r184;
	add.s64 	%rd463, %rd4, %rd461;
	st.global.u32 	[%rd463], %r211;
$L__BB8_198:
	not.pred 	%p228, %p3;
	@%p228 bra 	$L__BB8_200;
	shl.b64 	%rd464, %rd123, 2;
	add.s64 	%rd465, %rd3, %rd464;
	st.global.u32 	[%rd465], %r185;
	add.s64 	%rd466, %rd4, %rd464;
	st.global.u32 	[%rd466], %r212;
$L__BB8_200:
	not.pred 	%p229, %p4;
	@%p229 bra 	$L__BB8_202;
	shl.b64 	%rd467, %rd124, 2;
	add.s64 	%rd468, %rd3, %rd467;
	st.global.u32 	[%rd468], %r186;
	add.s64 	%rd469, %rd4, %rd467;
	st.global.u32 	[%rd469], %r213;
$L__BB8_202:
	mad.lo.s32 	%r1132, %r161, 9, 5;
	cvt.u64.u32 	%rd470, %r1132;
	setp.ne.s64 	%p230, %rd6, %rd470;
	setp.eq.s32 	%p231, %r187, %r188;
	and.pred  	%p232, %p230, %p231;
	@%p232 bra 	$L__BB8_204;
	shl.b64 	%rd471, %rd125, 2;
	add.s64 	%rd472, %rd3, %rd471;
	st.global.u32 	[%rd472], %r187;
	add.s64 	%rd473, %rd4, %rd471;
	st.global.u32 	[%rd473], %r214;
$L__BB8_204:
	mad.lo.s32 	%r1133, %r161, 9, 6;
	cvt.u64.u32 	%rd474, %r1133;
	setp.ne.s64 	%p233, %rd6, %rd474;
	setp.eq.s32 	%p234, %r188, %r189;
	and.pred  	%p235, %p233, %p234;
	@%p235 bra 	$L__BB8_206;
	shl.b64 	%rd475, %rd126, 2;
	add.s64 	%rd476, %rd3, %rd475;
	st.global.u32 	[%rd476], %r188;
	add.s64 	%rd477, %rd4, %rd475;
	st.global.u32 	[%rd477], %r215;
$L__BB8_206:
	not.pred 	%p236, %p5;
	@%p236 bra 	$L__BB8_208;
	shl.b64 	%rd478, %rd127, 2;
	add.s64 	%rd479, %rd3, %rd478;
	st.global.u32 	[%rd479], %r189;
	add.s64 	%rd480, %rd4, %rd478;
	st.global.u32 	[%rd480], %r216;
$L__BB8_208:
	mad.lo.s32 	%r1134, %r161, 9, 8;
	cvt.u64.u32 	%rd481, %r1134;
	setp.ne.s64 	%p237, %rd6, %rd481;
	setp.eq.s32 	%p238, %r190, %r191;
	and.pred  	%p239, %p237, %p238;
	@%p239 bra 	$L__BB8_210;
	shl.b64 	%rd482, %rd128, 2;
	add.s64 	%rd483, %rd3, %rd482;
	st.global.u32 	[%rd483], %r190;
	add.s64 	%rd484, %rd4, %rd482;
	st.global.u32 	[%rd484], %r217;
$L__BB8_210:
	setp.ne.s32 	%p260, %r161, 255;
	@%p260 bra 	$L__BB8_326;
	setp.ne.s64 	%p261, %rd6, 2304;
	@%p261 bra 	$L__BB8_213;
	shl.b64 	%rd501, %rd776, 2;
	add.s64 	%rd502, %rd3, %rd501;
	st.global.u32 	[%rd502], %r191;
	add.s64 	%rd503, %rd4, %rd501;
	st.global.u32 	[%rd503], %r208;
	add.s64 	%rd776, %rd776, 1;
$L__BB8_213:
	ld.param.u64 	%rd745, [_ZN6thrust24THRUST_300001_SM_1000_NS8cuda_cub4core6detail13_kernel_agentINS1_15__reduce_by_key16ReduceByKeyAgentINS0_10device_ptrIiEENS0_17constant_iteratorIiNS0_11use_defaultESA_EENS0_6detail15normal_iteratorIS8_EESE_N4cuda3std3__48equal_toIiEENSH_4plusIiEEPllEEJS8_SB_SE_SE_SM_N3cub18CUB_300001_SM_100024ReduceByKeyScanTileStateIilLb1EEESJ_SL_llEEEvDpT0__param_4];
	cvta.to.global.u64 	%rd504, %rd745;
	st.global.u64 	[%rd504], %rd776;
	bra.uni 	$L__BB8_326;
$L__BB8_214:
	cvt.u32.u64 	%r221, %rd6;
	shl.b64 	%rd216, %rd5, 2;
	add.s64 	%rd215, %rd2, %rd216;
	// begin inline asm
	ld.global.nc.u32 %r2007, [%rd215];
	// end inline asm
	mov.u32 	%r223, %tid.x;
	and.b32  	%r358, %r223, 31;
	and.b32  	%r359, %r223, 992;
	mul.lo.s32 	%r360, %r359, 9;
	or.b32  	%r224, %r360, %r358;
	setp.ge.u32 	%p15, %r224, %r221;
	shl.b32 	%r361, %r224, 2;
	cvt.u64.u32 	%rd217, %r361;
	add.s64 	%rd147, %rd215, %rd217;
	mov.u32 	%r1999, %r2007;
	@%p15 bra 	$L__BB8_216;
	// begin inline asm
	ld.global.nc.u32 %r1999, [%rd147];
	// end inline asm
$L__BB8_216:
	add.s32 	%r363, %r224, 32;
	setp.ge.u32 	%p16, %r363, %r221;
	mov.u32 	%r2000, %r2007;
	@%p16 bra 	$L__BB8_218;
	add.s64 	%rd219, %rd147, 128;
	// begin inline asm
	ld.global.nc.u32 %r2000, [%rd219];
	// end inline asm
$L__BB8_218:
	add.s32 	%r365, %r224, 64;
	setp.ge.u32 	%p17, %r365, %r221;
	mov.u32 	%r2001, %r2007;
	@%p17 bra 	$L__BB8_220;
	add.s64 	%rd220, %rd147, 256;
	// begin inline asm
	ld.global.nc.u32 %r2001, [%rd220];
	// end inline asm
$L__BB8_220:
	add.s32 	%r367, %r224, 96;
	setp.ge.u32 	%p18, %r367, %r221;
	mov.u32 	%r2002, %r2007;
	@%p18 bra 	$L__BB8_222;
	add.s64 	%rd221, %rd147, 384;
	// begin inline asm
	ld.global.nc.u32 %r2002, [%rd221];
	// end inline asm
$L__BB8_222:
	add.s32 	%r369, %r224, 128;
	setp.ge.u32 	%p19, %r369, %r221;
	mov.u32 	%r2003, %r2007;
	@%p19 bra 	$L__BB8_224;
	add.s64 	%rd222, %rd147, 512;
	// begin inline asm
	ld.global.nc.u32 %r2003, [%rd222];
	// end inline asm
$L__BB8_224:
	add.s32 	%r371, %r224, 160;
	setp.ge.u32 	%p20, %r371, %r221;
	mov.u32 	%r2004, %r2007;
	@%p20 bra 	$L__BB8_226;
	add.s64 	%rd223, %rd147, 640;
	// begin inline asm
	ld.global.nc.u32 %r2004, [%rd223];
	// end inline asm
$L__BB8_226:
	add.s32 	%r373, %r224, 192;
	setp.ge.u32 	%p21, %r373, %r221;
	mov.u32 	%r2005, %r2007;
	@%p21 bra 	$L__BB8_228;
	add.s64 	%rd224, %rd147, 768;
	// begin inline asm
	ld.global.nc.u32 %r2005, [%rd224];
	// end inline asm
$L__BB8_228:
	add.s32 	%r375, %r224, 224;
	setp.ge.u32 	%p22, %r375, %r221;
	mov.u32 	%r2006, %r2007;
	@%p22 bra 	$L__BB8_230;
	add.s64 	%rd225, %rd147, 896;
	// begin inline asm
	ld.global.nc.u32 %r2006, [%rd225];
	// end inline asm
$L__BB8_230:
	add.s32 	%r377, %r224, 256;
	setp.ge.u32 	%p23, %r377, %r221;
	@%p23 bra 	$L__BB8_232;
	add.s64 	%rd226, %rd147, 1024;
	// begin inline asm
	ld.global.nc.u32 %r2007, [%rd226];
	// end inline asm
$L__BB8_232:
	// begin inline asm
	mov.u32 %r379, %laneid;
	// end inline asm
	shr.u32 	%r244, %r223, 5;
	mad.lo.s32 	%r381, %r244, 288, %r379;
	shl.b32 	%r382, %r381, 2;
	mov.u32 	%r383, _ZN6thrust24THRUST_300001_SM_1000_NS8cuda_cub4core6detail5shmemE;
	add.s32 	%r245, %r383, %r382;
	st.shared.u32 	[%r245], %r1999;
	st.shared.u32 	[%r245+128], %r2000;
	st.shared.u32 	[%r245+256], %r2001;
	st.shared.u32 	[%r245+384], %r2002;
	st.shared.u32 	[%r245+512], %r2003;
	st.shared.u32 	[%r245+640], %r2004;
	st.shared.u32 	[%r245+768], %r2005;
	st.shared.u32 	[%r245+896], %r2006;
	st.shared.u32 	[%r245+1024], %r2007;
	bar.warp.sync 	-1;
	shl.b32 	%r384, %r379, 5;
	add.s32 	%r246, %r245, %r384;
	ld.shared.u32 	%r247, [%r246];
	ld.shared.u32 	%r248, [%r246+4];
	ld.shared.u32 	%r249, [%r246+8];
	ld.shared.u32 	%r250, [%r246+12];
	ld.shared.u32 	%r251, [%r246+16];
	ld.shared.u32 	%r252, [%r246+20];
	ld.shared.u32 	%r253, [%r246+24];
	ld.shared.u32 	%r254, [%r246+28];
	ld.shared.u32 	%r255, [%r246+32];
	setp.ne.s32 	%p24, %r223, 0;
	mov.b32 	%r2009, 0;
	@%p24 bra 	$L__BB8_234;
	add.s64 	%rd227, %rd215, -4;
	// begin inline asm
	ld.global.nc.u32 %r2009, [%rd227];
	// end inline asm
$L__BB8_234:
	setp.eq.s32 	%p25, %r223, 0;
	bar.sync 	0;
	st.shared.u32 	[%r245], %r1;
	st.shared.u32 	[%r245+128], %r1;
	st.shared.u32 	[%r245+256], %r1;
	st.shared.u32 	[%r245+384], %r1;
	st.shared.u32 	[%r245+512], %r1;
	st.shared.u32 	[%r245+640], %r1;
	st.shared.u32 	[%r245+768], %r1;
	st.shared.u32 	[%r245+896], %r1;
	st.shared.u32 	[%r245+1024], %r1;
	bar.warp.sync 	-1;
	ld.shared.u32 	%r258, [%r246];
	ld.shared.u32 	%r259, [%r246+4];
	ld.shared.u32 	%r260, [%r246+8];
	ld.shared.u32 	%r261, [%r246+12];
	ld.shared.u32 	%r262, [%r246+16];
	ld.shared.u32 	%r263, [%r246+20];
	ld.shared.u32 	%r264, [%r246+24];
	ld.shared.u32 	%r265, [%r246+28];
	ld.shared.u32 	%r266, [%r246+32];
	bar.sync 	0;
	shl.b32 	%r386, %r223, 2;
	add.s32 	%r388, %r383, %r386;
	add.s32 	%r267, %r388, 1240;
	st.shared.u32 	[%r388+1240], %r255;
	bar.sync 	0;
	@%p25 bra 	$L__BB8_236;
	ld.shared.u32 	%r2009, [%r267+-4];
$L__BB8_236:
	setp.ne.s32 	%p26, %r2009, %r247;
	setp.ne.s32 	%p27, %r247, %r248;
	setp.ne.s32 	%p28, %r248, %r249;
	setp.ne.s32 	%p29, %r249, %r250;
	setp.ne.s32 	%p30, %r250, %r251;
	setp.ne.s32 	%p31, %r251, %r252;
	setp.ne.s32 	%p32, %r252, %r253;
	setp.ne.s32 	%p33, %r253, %r254;
	setp.ne.s32 	%p34, %r254, %r255;
	mul.lo.s32 	%r509, %r223, 9;
	cvt.u64.u32 	%rd228, %r509;
	setp.eq.s64 	%p35, %rd6, %rd228;
	or.pred  	%p36, %p35, %p26;
	selp.u64 	%rd229, 1, 0, %p36;
	add.s32 	%r510, %r509, 1;
	cvt.u64.u32 	%rd230, %r510;
	setp.eq.s64 	%p37, %rd6, %rd230;
	or.pred  	%p6, %p37, %p27;
	selp.u64 	%rd231, 1, 0, %p6;
	add.s32 	%r511, %r509, 2;
	cvt.u64.u32 	%rd232, %r511;
	setp.eq.s64 	%p38, %rd6, %rd232;
	or.pred  	%p7, %p38, %p28;
	selp.u64 	%rd233, 1, 0, %p7;
	add.s32 	%r512, %r509, 3;
	cvt.u64.u32 	%rd234, %r512;
	setp.eq.s64 	%p39, %rd6, %rd234;
	or.pred  	%p40, %p39, %p29;
	selp.u64 	%rd235, 1, 0, %p40;
	add.s32 	%r513, %r509, 4;
	cvt.u64.u32 	%rd236, %r513;
	setp.eq.s64 	%p41, %rd6, %rd236;
	or.pred  	%p8, %p41, %p30;
	selp.u64 	%rd237, 1, 0, %p8;
	add.s32 	%r514, %r509, 5;
	cvt.u64.u32 	%rd238, %r514;
	setp.eq.s64 	%p42, %rd6, %rd238;
	or.pred  	%p9, %p42, %p31;
	selp.u64 	%rd239, 1, 0, %p9;
	add.s32 	%r515, %r509, 6;
	cvt.u64.u32 	%rd240, %r515;
	setp.eq.s64 	%p43, %rd6, %rd240;
	or.pred  	%p10, %p43, %p32;
	selp.u64 	%rd241, 1, 0, %p10;
	add.s32 	%r516, %r509, 7;
	cvt.u64.u32 	%rd242, %r516;
	setp.eq.s64 	%p44, %rd6, %rd242;
	or.pred  	%p45, %p44, %p33;
	selp.u64 	%rd243, 1, 0, %p45;
	add.s32 	%r517, %r509, 8;
	cvt.u64.u32 	%rd244, %r517;
	setp.eq.s64 	%p46, %rd6, %rd244;
	or.pred  	%p47, %p46, %p34;
	selp.u64 	%rd245, 1, 0, %p47;
	add.s64 	%rd246, %rd231, %rd229;
	selp.b32 	%r518, 0, %r258, %p6;
	add.s32 	%r519, %r259, %r518;
	add.s64 	%rd247, %rd246, %rd233;
	selp.b32 	%r520, 0, %r519, %p7;
	add.s32 	%r521, %r260, %r520;
	add.s64 	%rd248, %rd247, %rd235;
	selp.b32 	%r522, 0, %r521, %p40;
	add.s32 	%r523, %r261, %r522;
	add.s64 	%rd249, %rd248, %rd237;
	selp.b32 	%r524, 0, %r523, %p8;
	add.s32 	%r525, %r262, %r524;
	add.s64 	%rd250, %rd249, %rd239;
	selp.b32 	%r526, 0, %r525, %p9;
	add.s32 	%r527, %r263, %r526;
	add.s64 	%rd251, %rd250, %rd241;
	selp.b32 	%r528, 0, %r527, %p10;
	add.s32 	%r529, %r264, %r528;
	add.s64 	%rd252, %rd251, %rd243;
	selp.b32 	%r530, 0, %r529, %p45;
	add.s32 	%r531, %r265, %r530;
	add.s64 	%rd253, %rd252, %rd245;
	mov.b64 	{%r390, %r395}, %rd253;
	selp.b32 	%r532, 0, %r531, %p47;
	add.s32 	%r400, %r266, %r532;
	mov.b32 	%r506, 1;
	mov.b32 	%r507, 0;
	mov.b32 	%r508, -1;
	// begin inline asm
	shfl.sync.up.b32 %r389, %r390, %r506, %r507, %r508;
	// end inline asm
	// begin inline asm
	shfl.sync.up.b32 %r394, %r395, %r506, %r507, %r508;
	// end inline asm
	mov.b64 	%rd254, {%r389, %r394};
	// begin inline asm
	shfl.sync.up.b32 %r399, %r400, %r506, %r507, %r508;
	// end inline asm
	// begin inline asm
	shfl.sync.up.b32 %r404, %r405, %r506, %r507, %r508;
	// end inline asm
	setp.eq.s64 	%p48, %rd253, 0;
	selp.b32 	%r533, %r399, 0, %p48;
	setp.lt.s32 	%p49, %r379, 1;
	selp.b64 	%rd255, 0, %rd254, %p49;
	add.s64 	%rd256, %rd255, %rd253;
	mov.b64 	{%r410, %r415}, %rd256;
	selp.b32 	%r534, 0, %r533, %p49;
	add.s32 	%r420, %r534, %r400;
	mov.b32 	%r426, 2;
	// begin inline asm
	shfl.sync.up.b32 %r409, %r410, %r426, %r507, %r508;
	// end inline asm
	// begin inline asm
	shfl.sync.up.b32 %r414, %r415, %r426, %r507, %r508;
	// end inline asm
	mov.b64 	%rd257, {%r409, %r414};
	// begin inline asm
	shfl.sync.up.b32 %r419, %r420, %r426, %r507, %r508;
	// end inline asm
	// begin inline asm
	shfl.sync.up.b32 %r424, %r425, %r426, %r507, %r508;
	// end inline asm
	setp.eq.s64 	%p50, %rd256, 0;
	selp.b32 	%r535, %r419, 0, %p50;
	setp.lt.s32 	%p51, %r379, 2;
	selp.b64 	%rd258, 0, %rd257, %p51;
	add.s64 	%rd259, %rd258, %rd256;
	mov.b64 	{%r430, %r435}, %rd259;
	selp.b32 	%r536, 0, %r535, %p51;
	add.s32 	%r440, %r536, %r420;
	mov.b32 	%r446, 4;
	// begin inline asm
	shfl.sync.up.b32 %r429, %r430, %r446, %r507, %r508;
	// end inline asm
	// begin inline asm
	shfl.sync.up.b32 %r434, %r435, %r446, %r507, %r508;
	// end inline asm
	mov.b64 	%rd260, {%r429, %r434};
	// begin inline asm
	shfl.sync.up.b32 %r439, %r440, %r446, %r507, %r508;
	// end inline asm
	// begin inline asm
	shfl.sync.up.b32 %r444, %r445, %r446, %r507, %r508;
	// end inline asm
	setp.eq.s64 	%p52, %rd259, 0;
	selp.b32 	%r537, %r439, 0, %p52;
	setp.lt.s32 	%p53, %r379, 4;
	selp.b64 	%rd261, 0, %rd260, %p53;
	add.s64 	%rd262, %rd261, %rd259;
	mov.b64 	{%r450, %r455}, %rd262;
	selp.b32 	%r538, 0, %r537, %p53;
	add.s32 	%r460, %r538, %r440;
	mov.b32 	%r466, 8;
	// begin inline asm
	shfl.sync.up.b32 %r449, %r450, %r466, %r507, %r508;
	// end inline asm
	// begin inline asm
	shfl.sync.up.b32 %r454, %r455, %r466, %r507, %r508;
	// end inline asm
	mov.b64 	%rd263, {%r449, %r454};
	// begin inline asm
	shfl.sync.up.b32 %r459, %r460, %r466, %r507, %r508;
	// end inline asm
	// begin inline asm
	shfl.sync.up.b32 %r464, %r465, %r466, %r507, %r508;
	// end inline asm
	setp.eq.s64 	%p54, %rd262, 0;
	selp.b32 	%r539, %r459, 0, %p54;
	setp.lt.s32 	%p55, %r379, 8;
	selp.b64 	%rd264, 0, %rd263, %p55;
	add.s64 	%rd265, %rd264, %rd262;
	mov.b64 	{%r470, %r475}, %rd265;
	selp.b32 	%r540, 0, %r539, %p55;
	add.s32 	%r480, %r540, %r460;
	mov.b32 	%r486, 16;
	// begin inline asm
	shfl.sync.up.b32 %r469, %r470, %r486, %r507, %r508;
	// end inline asm
	// begin inline asm
	shfl.sync.up.b32 %r474, %r475, %r486, %r507, %r508;
	// end inline asm
	mov.b64 	%rd266, {%r469, %r474};
	// begin inline asm
	shfl.sync.up.b32 %r479, %r480, %r486, %r507, %r508;
	// end inline asm
	// begin inline asm
	shfl.sync.up.b32 %r484, %r485, %r486, %r507, %r508;
	// end inline asm
	setp.eq.s64 	%p56, %rd265, 0;
	selp.b32 	%r541, %r479, 0, %p56;
	setp.lt.s32 	%p57, %r379, 16;
	selp.b64 	%rd267, 0, %rd266, %p57;
	add.s64 	%rd148, %rd267, %rd265;
	mov.b64 	{%r490, %r495}, %rd148;
	selp.b32 	%r542, 0, %r541, %p57;
	add.s32 	%r500, %r542, %r480;
	// begin inline asm
	shfl.sync.up.b32 %r489, %r490, %r506, %r507, %r508;
	// end inline asm
	// begin inline asm
	shfl.sync.up.b32 %r494, %r495, %r506, %r507, %r508;
	// end inline asm
	mov.b64 	%rd788, {%r489, %r494};
	// begin inline asm
	shfl.sync.up.b32 %r2023, %r500, %r506, %r507, %r508;
	// end inline asm
	// begin inline asm
	shfl.sync.up.b32 %r504, %r505, %r506, %r507, %r508;
	// end inline asm
	setp.ne.s32 	%p58, %r379, 31;
	@%p58 bra 	$L__BB8_238;
	shl.b32 	%r543, %r244, 4;
	mov.u32 	%r544, _ZN6thrust24THRUST_300001_SM_1000_NS8cuda_cub4core6detail5shmemE;
	add.s32 	%r545, %r544, %r543;
	st.shared.u64 	[%r545], %rd148;
	st.shared.u32 	[%r545+8], %r500;
$L__BB8_238:
	bar.sync 	0;
	ld.shared.u64 	%rd268, [_ZN6thrust24THRUST_300001_SM_1000_NS8cuda_cub4core6detail5shmemE];
	ld.shared.u32 	%r546, [_ZN6thrust24THRUST_300001_SM_1000_NS8cuda_cub4core6detail5shmemE+8];
	ld.shared.u64 	%rd269, [_ZN6thrust24THRUST_300001_SM_1000_NS8cuda_cub4core6detail5shmemE+16];
	ld.shared.u32 	%r547, [_ZN6thrust24THRUST_300001_SM_1000_NS8cuda_cub4core6detail5shmemE+24];
	add.s64 	%rd270, %rd269, %rd268;
	setp.eq.s64 	%p59, %rd269, 0;
	selp.b32 	%r548, %r546, 0, %p59;
	add.s32 	%r549, %r548, %r547;
	setp.eq.s32 	%p60, %r244, 2;
	selp.b64 	%rd271, %rd270, %rd268, %p60;
	selp.b32 	%r550, %r549, %r546, %p60;
	ld.shared.u64 	%rd272, [_ZN6thrust24THRUST_300001_SM_1000_NS8cuda_cub4core6detail5shmemE+32];
	ld.shared.u32 	%r551, [_ZN6thrust24THRUST_300001_SM_1000_NS8cuda_cub4core6detail5shmemE+40];
	add.s64 	%rd273, %rd272, %rd270;
	setp.eq.s64 	%p61, %rd272, 0;
	selp.b32 	%r552, %r549, 0, %p61;
	add.s32 	%r553, %r552, %r551;
	setp.eq.s32 	%p62, %r244, 3;
	selp.b64 	%rd274, %rd273, %rd271, %p62;
	selp.b32 	%r554, %r553, %r550, %p62;
	ld.shared.u64 	%rd275, [_ZN6thrust24THRUST_300001_SM_1000_NS8cuda_cub4core6detail5shmemE+48];
	ld.shared.u32 	%r555, [_ZN6thrust24THRUST_300001_SM_1000_NS8cuda_cub4core6detail5shmemE+56];
	add.s64 	%rd276, %rd275, %rd273;
	setp.eq.s64 	%p63, %rd275, 0;
	selp.b32 	%r556, %r553, 0, %p63;
	add.s32 	%r557, %r556, %r555;
	setp.eq.s32 	%p64, %r244, 4;
	selp.b64 	%rd277, %rd276, %rd274, %p64;
	selp.b32 	%r558, %r557, %r554, %p64;
	ld.shared.u64 	%rd278, [_ZN6thrust24THRUST_300001_SM_1000_NS8cuda_cub4core6detail5shmemE+64];
	ld.shared.u32 	%r559, [_ZN6thrust24THRUST_300001_SM_1000_NS8cuda_cub4core6detail5shmemE+72];
	add.s64 	%rd279, %rd278, %rd276;
	setp.eq.s64 	%p65, %rd278, 0;
	selp.b32 	%r560, %r557, 0, %p65;
	add.s32 	%r561, %r560, %r559;
	setp.eq.s32 	%p66, %r244, 5;
	selp.b64 	%rd280, %rd279, %rd277, %p66;
	selp.b32 	%r562, %r561, %r558, %p66;
	ld.shared.u64 	%rd281, [_ZN6thrust24THRUST_300001_SM_1000_NS8cuda_cub4core6detail5shmemE+80];
	ld.shared.u32 	%r563, [_ZN6thrust24THRUST_300001_SM_1000_NS8cuda_cub4core6detail5shmemE+88];
	add.s64 	%rd282, %rd281, %rd279;
	setp.eq.s64 	%p67, %rd281, 0;
	selp.b32 	%r564, %r561, 0, %p67;
	add.s32 	%r565, %r564, %r563;
	setp.eq.s32 	%p68, %r244, 6;
	selp.b64 	%rd283, %rd282, %rd280, %p68;
	selp.b32 	%r566, %r565, %r562, %p68;
	ld.shared.u64 	%rd284, [_ZN6thrust24THRUST_300001_SM_1000_NS8cuda_cub4core6detail5shmemE+96];
	ld.shared.u32 	%r567, [_ZN6thrust24THRUST_300001_SM_1000_NS8cuda_cub4core6detail5shmemE+104];
	add.s64 	%rd285, %rd284, %rd282;
	setp.eq.s64 	%p69, %rd284, 0;
	selp.b32 	%r568, %r565, 0, %p69;
	add.s32 	%r569, %r568, %r567;
	setp.eq.s32 	%p70, %r244, 7;
	selp.b64 	%rd150, %rd285, %rd283, %p70;
	selp.b32 	%r272, %r569, %r566, %p70;
	ld.shared.u64 	%rd286, [_ZN6thrust24THRUST_300001_SM_1000_NS8cuda_cub4core6detail5shmemE+112];
	ld.shared.u32 	%r570, [_ZN6thrust24THRUST_300001_SM_1000_NS8cuda_cub4core6detail5shmemE+120];
	add.s64 	%rd151, %rd286, %rd285;
	setp.eq.s64 	%p71, %rd286, 0;
	selp.b32 	%r571, %r569, 0, %p71;
	add.s32 	%r273, %r571, %r570;
	setp.lt.u32 	%p72, %r223, 32;
	@%p72 bra 	$L__BB8_240;
	setp.eq.s64 	%p73, %rd788, 0;
	selp.b32 	%r572, %r272, 0, %p73;
	add.s32 	%r573, %r572, %r2023;
	setp.eq.s32 	%p74, %r379, 0;
	selp.b64 	%rd287, 0, %rd788, %p74;
	add.s64 	%rd788, %rd150, %rd287;
	selp.b32 	%r2023, %r272, %r573, %p74;
	bra.uni 	$L__BB8_276;
$L__BB8_240:
	setp.ne.s32 	%p75, %r223, 0;
	mul.wide.u32 	%rd288, %r2, 16;
	add.s64 	%rd153, %rd1, %rd288;
	@%p75 bra 	$L__BB8_242;
	st.shared.u64 	[_ZN6thrust24THRUST_300001_SM_1000_NS8cuda_cub4core6detail5shmemE+200], %rd151;
	st.shared.u32 	[_ZN6thrust24THRUST_300001_SM_1000_NS8cuda_cub4core6detail5shmemE+208], %r273;
	mov.b32 	%r574, 100;
	mov.b64 	%rd290, {%r273, %r574};
	add.s64 	%rd289, %rd153, 512;
	// begin inline asm
	st.relaxed.gpu.v2.u64 [%rd289], {%rd290, %rd151};
	// end inline asm
$L__BB8_242:
	mov.u32 	%r575, %nctaid.x;
	setp.gt.u32 	%p76, %r575, 499;
	@%p76 bra 	$L__BB8_244;
	membar.cta;
	bra.uni 	$L__BB8_245;
$L__BB8_244:
	mov.b32 	%r576, 450;
	// begin inline asm
	nanosleep.u32 %r576;
	// end inline asm
$L__BB8_245:
	mul.wide.u32 	%rd292, %r223, 16;
	xor.b64  	%rd293, %rd292, -16;
	add.s64 	%rd294, %rd153, %rd293;
	add.s64 	%rd154, %rd294, 512;
$L__BB8_246:
	// begin inline asm
	ld.relaxed.gpu.v2.u64 {%rd295, %rd778}, [%rd154];
	// end inline asm
	mov.b64 	{%r2011, %r2016}, %rd295;
	setp.eq.s32 	%p77, %r2016, 99;
	mov.b32 	%r577, -1;
	vote.sync.any.pred 	%p78, %p77, %r577;
	@%p78 bra 	$L__BB8_246;
	setp.eq.s32 	%p79, %r2016, 101;
	mov.b32 	%r599, -1;
	vote.sync.ballot.b32 	%r600, %p79, %r599;
	// begin inline asm
	mov.u32 %r579, %lanemask_ge;
	// end inline asm
	and.b32  	%r601, %r600, %r579;
	or.b32  	%r602, %r601, -2147483648;
	add.s32 	%r603, %r602, -1;
	not.b32 	%r604, %r602;
	and.b32  	%r605, %r604, %r603;
	popc.b32 	%r278, %r605;
	mov.b64 	{%r581, %r586}, %rd778;
	mov.b32 	%r597, 1;
	// begin inline asm
	shfl.sync.down.b32 %r580, %r581, %r597, %r278, %r599;
	// end inline asm
	// begin inline asm
	shfl.sync.down.b32 %r585, %r586, %r597, %r278, %r599;
	// end inline asm
	// begin inline asm
	shfl.sync.down.b32 %r590, %r2011, %r597, %r278, %r599;
	// end inline asm
	// begin inline asm
	shfl.sync.down.b32 %r595, %r596, %r597, %r278, %r599;
	// end inline asm
	setp.ge.s32 	%p81, %r379, %r278;
	@%p81 bra 	$L__BB8_249;
	mov.b64 	%rd298, {%r580, %r585};
	add.s64 	%rd156, %rd778, %rd298;
	setp.eq.s64 	%p82, %rd778, 0;
	selp.b32 	%r606, %r590, 0, %p82;
	add.s32 	%r2011, %r606, %r2011;
	mov.u64 	%rd778, %rd156;
$L__BB8_249:
	mov.b64 	{%r608, %r613}, %rd778;
	mov.b32 	%r624, 2;
	mov.b32 	%r626, -1;
	// begin inline asm
	shfl.sync.down.b32 %r607, %r608, %r624, %r278, %r626;
	// end inline asm
	// begin inline asm
	shfl.sync.down.b32 %r612, %r613, %r624, %r278, %r626;
	// end inline asm
	// begin inline asm
	shfl.sync.down.b32 %r617, %r2011, %r624, %r278, %r626;
	// end inline asm
	// begin inline asm
	shfl.sync.down.b32 %r622, %r623, %r624, %r278, %r626;
	// end inline asm
	add.s32 	%r287, %r379, 2;
	setp.gt.s32 	%p83, %r287, %r278;
	@%p83 bra 	$L__BB8_251;
	mov.b64 	%rd299, {%r607, %r612};
	add.s64 	%rd158, %rd778, %rd299;
	setp.eq.s64 	%p84, %rd778, 0;
	selp.b32 	%r627, %r617, 0, %p84;
	add.s32 	%r2011, %r627, %r2011;
	mov.u64 	%rd778, %rd158;
$L__BB8_251:
	mov.b64 	{%r629, %r634}, %rd778;
	mov.b32 	%r645, 4;
	mov.b32 	%r647, -1;
	// begin inline asm
	shfl.sync.down.b32 %r628, %r629, %r645, %r278, %r647;
	// end inline asm
	// begin inline asm
	shfl.sync.down.b32 %r633, %r634, %r645, %r278, %r647;
	// end inline asm
	// begin inline asm
	shfl.sync.down.b32 %r638, %r2011, %r645, %r278, %r647;
	// end inline asm
	// begin inline asm
	shfl.sync.down.b32 %r643, %r644, %r645, %r278, %r647;
	// end inline asm
	add.s32 	%r293, %r379, 4;
	setp.gt.s32 	%p85, %r293, %r278;
	@%p85 bra 	$L__BB8_253;
	mov.b64 	%rd300, {%r628, %r633};
	add.s64 	%rd160, %rd778, %rd300;
	setp.eq.s64 	%p86, %rd778, 0;
	selp.b32 	%r648, %r638, 0, %p86;
	add.s32 	%r2011, %r648, %r2011;
	mov.u64 	%rd778, %rd160;
$L__BB8_253:
	mov.b64 	{%r650, %r655}, %rd778;
	mov.b32 	%r666, 8;
	mov.b32 	%r668, -1;
	// begin inline asm
	shfl.sync.down.b32 %r649, %r650, %r666, %r278, %r668;
	// end inline asm
	// begin inline asm
	shfl.sync.down.b32 %r654, %r655, %r666, %r278, %r668;
	// end inline asm
	// begin inline asm
	shfl.sync.down.b32 %r659, %r2011, %r666, %r278, %r668;
	// end inline asm
	// begin inline asm
	shfl.sync.down.b32 %r664, %r665, %r666, %r278, %r668;
	// end inline asm
	add.s32 	%r299, %r379, 8;
	setp.gt.s32 	%p87, %r299, %r278;
	@%p87 bra 	$L__BB8_255;
	mov.b64 	%rd301, {%r649, %r654};
	add.s64 	%rd162, %rd778, %rd301;
	setp.eq.s64 	%p88, %rd778, 0;
	selp.b32 	%r669, %r659, 0, %p88;
	add.s32 	%r2011, %r669, %r2011;
	mov.u64 	%rd778, %rd162;
$L__BB8_255:
	mov.b64 	{%r671, %r676}, %rd778;
	mov.b32 	%r687, 16;
	mov.b32 	%r689, -1;
	// begin inline asm
	shfl.sync.down.b32 %r670, %r671, %r687, %r278, %r689;
	// end inline asm
	// begin inline asm
	shfl.sync.down.b32 %r675, %r676, %r687, %r278, %r689;
	// end inline asm
	// begin inline asm
	shfl.sync.down.b32 %r680, %r2011, %r687, %r278, %r689;
	// end inline asm
	// begin inline asm
	shfl.sync.down.b32 %r685, %r686, %r687, %r278, %r689;
	// end inline asm
	add.s32 	%r305, %r379, 16;
	setp.gt.s32 	%p89, %r305, %r278;
	@%p89 bra 	$L__BB8_257;
	mov.b64 	%rd302, {%r670, %r675};
	add.s64 	%rd164, %rd778, %rd302;
	setp.eq.s64 	%p90, %rd778, 0;
	selp.b32 	%r690, %r680, 0, %p90;
	add.s32 	%r2011, %r690, %r2011;
	mov.u64 	%rd778, %rd164;
$L__BB8_257:
	not.b32 	%r691, %r223;
	add.s32 	%r2017, %r2, %r691;
	add.s64 	%rd166, %rd1, 512;
$L__BB8_258:
	setp.ne.s32 	%p91, %r2016, 101;
	mov.b32 	%r692, -1;
	vote.sync.all.pred 	%p92, %p91, %r692;
	not.pred 	%p93, %p92;
	@%p93 bra 	$L__BB8_272;
	mul.wide.s32 	%rd376, %r2017, 16;
	add.s64 	%rd377, %rd166, %rd376;
	add.s64 	%rd375, %rd377, -512;
$L__BB8_260:
	// begin inline asm
	ld.relaxed.gpu.v2.u64 {%rd373, %rd784}, [%rd375];
	// end inline asm
	mov.b64 	{%r2019, %r2016}, %rd373;
	setp.eq.s32 	%p145, %r2016, 99;
	mov.b32 	%r786, -1;
	vote.sync.any.pred 	%p146, %p145, %r786;
	@%p146 bra 	$L__BB8_260;
	setp.eq.s32 	%p147, %r2016, 101;
	mov.b32 	%r807, -1;
	vote.sync.ballot.b32 	%r808, %p147, %r807;
	and.b32  	%r809, %r808, %r579;
	or.b32  	%r810, %r809, -2147483648;
	add.s32 	%r811, %r810, -1;
	not.b32 	%r812, %r810;
	and.b32  	%r813, %r812, %r811;
	popc.b32 	%r314, %r813;
	mov.b64 	{%r789, %r794}, %rd784;
	mov.b32 	%r805, 1;
	// begin inline asm
	shfl.sync.down.b32 %r788, %r789, %r805, %r314, %r807;
	// end inline asm
	// begin inline asm
	shfl.sync.down.b32 %r793, %r794, %r805, %r314, %r807;
	// end inline asm
	// begin inline asm
	shfl.sync.down.b32 %r798, %r2019, %r805, %r314, %r807;
	// end inline asm
	// begin inline asm
	shfl.sync.down.b32 %r803, %r804, %r805, %r314, %r807;
	// end inline asm
	setp.ge.s32 	%p149, %r379, %r314;
	@%p149 bra 	$L__BB8_263;
	mov.b64 	%rd378, {%r788, %r793};
	add.s64 	%rd169, %rd784, %rd378;
	setp.eq.s64 	%p150, %rd784, 0;
	selp.b32 	%r814, %r798, 0, %p150;
	add.s32 	%r2019, %r814, %r2019;
	mov.u64 	%rd784, %rd169;
$L__BB8_263:
	mov.b64 	{%r816, %r821}, %rd784;
	mov.b32 	%r832, 2;
	mov.b32 	%r834, -1;
	// begin inline asm
	shfl.sync.down.b32 %r815, %r816, %r832, %r314, %r834;
	// end inline asm
	// begin inline asm
	shfl.sync.down.b32 %r820, %r821, %r832, %r314, %r834;
	// end inline asm
	// begin inline asm
	shfl.sync.down.b32 %r825, %r2019, %r832, %r314, %r834;
	// end inline asm
	// begin inline asm
	shfl.sync.down.b32 %r830, %r831, %r832, %r314, %r834;
	// end inline asm
	setp.gt.s32 	%p151, %r287, %r314;
	@%p151 bra 	$L__BB8_265;
	mov.b64 	%rd379, {%r815, %r820};
	add.s64 	%rd171, %rd784, %rd379;
	setp.eq.s64 	%p152, %rd784, 0;
	selp.b32 	%r835, %r825, 0, %p152;
	add.s32 	%r2019, %r835, %r2019;
	mov.u64 	%rd784, %rd171;
$L__BB8_265:
	mov.b64 	{%r837, %r842}, %rd784;
	mov.b32 	%r853, 4;
	mov.b32 	%r855, -1;
	// begin inline asm
	shfl.sync.down.b32 %r836, %r837, %r853, %r314, %r855;
	// end inline asm
	// begin inline asm
	shfl.sync.down.b32 %r841, %r842, %r853, %r314, %r855;
	// end inline asm
	// begin inline asm
	shfl.sync.down.b32 %r846, %r2019, %r853, %r314, %r855;
	// end inline asm
	// begin inline asm
	shfl.sync.down.b32 %r851, %r852, %r853, %r314, %r855;
	// end inline asm
	setp.gt.s32 	%p153, %r293, %r314;
	@%p153 bra 	$L__BB8_267;
	mov.b64 	%rd380, {%r836, %r841};
	add.s64 	%rd173, %rd784, %rd380;
	setp.eq.s64 	%p154, %rd784, 0;
	selp.b32 	%r856, %r846, 0, %p154;
	add.s32 	%r2019, %r856, %r2019;
	mov.u64 	%rd784, %rd173;
$L__BB8_267:
	mov.b64 	{%r858, %r863}, %rd784;
	mov.b32 	%r874, 8;
	mov.b32 	%r876, -1;
	// begin inline asm
	shfl.sync.down.b32 %r857, %r858, %r874, %r314, %r876;
	// end inline asm
	// begin inline asm
	shfl.sync.down.b32 %r862, %r863, %r874, %r314, %r876;
	// end inline asm
	// begin inline asm
	shfl.sync.down.b32 %r867, %r2019, %r874, %r314, %r876;
	// end inline asm
	// begin inline asm
	shfl.sync.down.b32 %r872, %r873, %r874, %r314, %r876;
	// end inline asm
	setp.gt.s32 	%p155, %r299, %r314;
	@%p155 bra 	$L__BB8_269;
	mov.b64 	%rd381, {%r857, %r862};
	add.s64 	%rd175, %rd784, %rd381;
	setp.eq.s64 	%p156, %rd784, 0;
	selp.b32 	%r877, %r867, 0, %p156;
	add.s32 	%r2019, %r877, %r2019;
	mov.u64 	%rd784, %rd175;
$L__BB8_269:
	mov.b64 	{%r879, %r884}, %rd784;
	mov.b32 	%r895, 16;
	mov.b32 	%r897, -1;
	// begin inline asm
	shfl.sync.down.b32 %r878, %r879, %r895, %r314, %r897;
	// end inline asm
	// begin inline asm
	shfl.sync.down.b32 %r883, %r884, %r895, %r314, %r897;
	// end inline asm
	// begin inline asm
	shfl.sync.down.b32 %r888, %r2019, %r895, %r314, %r897;
	// end inline asm
	// begin inline asm
	shfl.sync.down.b32 %r893, %r894, %r895, %r314, %r897;
	// end inline asm
	setp.gt.s32 	%p157, %r305, %r314;
	@%p157 bra 	$L__BB8_271;
	mov.b64 	%rd382, {%r878, %r883};
	add.s64 	%rd177, %rd784, %rd382;
	setp.eq.s64 	%p158, %rd784, 0;
	selp.b32 	%r898, %r888, 0, %p158;
	add.s32 	%r2019, %r898, %r2019;
	mov.u64 	%rd784, %rd177;
$L__BB8_271:
	add.s64 	%rd179, %rd784, %rd778;
	setp.eq.s64 	%p159, %rd778, 0;
	selp.b32 	%r899, %r2019, 0, %p159;
	add.s32 	%r2011, %r899, %r2011;
	add.s32 	%r2017, %r2017, -32;
	mov.u64 	%rd778, %rd179;
	bra.uni 	$L__BB8_258;
$L__BB8_272:
	setp.ne.s32 	%p94, %r223, 0;
	@%p94 bra 	$L__BB8_274;
	add.s64 	%rd305, %rd778, %rd151;
	setp.eq.s64 	%p95, %rd151, 0;
	selp.b32 	%r694, %r2011, 0, %p95;
	add.s32 	%r695, %r694, %r273;
	mov.b32 	%r696, 101;
	mov.b64 	%rd304, {%r695, %r696};
	add.s64 	%rd303, %rd153, 512;
	// begin inline asm
	st.relaxed.gpu.v2.u64 [%rd303], {%rd304, %rd305};
	// end inline asm
	st.shared.u64 	[_ZN6thrust24THRUST_300001_SM_1000_NS8cuda_cub4core6detail5shmemE+168], %rd778;
	st.shared.u32 	[_ZN6thrust24THRUST_300001_SM_1000_NS8cuda_cub4core6detail5shmemE+176], %r2011;
	st.shared.u64 	[_ZN6thrust24THRUST_300001_SM_1000_NS8cuda_cub4core6detail5shmemE+184], %rd305;
	st.shared.u32 	[_ZN6thrust24THRUST_300001_SM_1000_NS8cuda_cub4core6detail5shmemE+192], %r695;
$L__BB8_274:
	setp.ne.s32 	%p96, %r379, 0;
	@%p96 bra 	$L__BB8_276;
	st.shared.u64 	[_ZN6thrust24THRUST_300001_SM_1000_NS8cuda_cub4core6detail5shmemE+136], %rd778;
	st.shared.u32 	[_ZN6thrust24THRUST_300001_SM_1000_NS8cuda_cub4core6detail5shmemE+144], %r2011;
	mov.u64 	%rd788, %rd778;
	mov.u32 	%r2023, %r2011;
$L__BB8_276:
	setp.eq.s32 	%p97, %r223, 0;
	bar.sync 	0;
	@%p97 bra 	$L__BB8_278;
	ld.shared.u32 	%r697, [_ZN6thrust24THRUST_300001_SM_1000_NS8cuda_cub4core6detail5shmemE+144];
	ld.shared.u64 	%rd306, [_ZN6thrust24THRUST_300001_SM_1000_NS8cuda_cub4core6detail5shmemE+136];
	add.s64 	%rd181, %rd306, %rd788;
	setp.eq.s64 	%p98, %rd788, 0;
	selp.b32 	%r698, %r697, 0, %p98;
	add.s32 	%r2023, %r698, %r2023;
	mov.u64 	%rd788, %rd181;
$L__BB8_278:
	mul.lo.s32 	%r699, %r223, 9;
	cvt.u64.u32 	%rd307, %r699;
	setp.eq.s64 	%p99, %rd6, %rd307;
	setp.ne.s32 	%p100, %r2009, %r247;
	or.pred  	%p101, %p99, %p100;
	selp.u64 	%rd308, 1, 0, %p101;
	add.s64 	%rd183, %rd788, %rd308;
	selp.b32 	%r700, 0, %r2023, %p101;
	add.s32 	%r345, %r700, %r258;
	selp.u64 	%rd309, 1, 0, %p6;
	add.s64 	%rd310, %rd309, %rd308;
	add.s64 	%rd184, %rd310, %rd788;
	selp.b32 	%r701, 0, %r345, %p6;
	add.s32 	%r346, %r259, %r701;
	selp.u64 	%rd311, 1, 0, %p7;
	add.s64 	%rd185, %rd184, %rd311;
	selp.b32 	%r702, 0, %r346, %p7;
	add.s32 	%r347, %r260, %r702;
	add.s32 	%r703, %r699, 3;
	cvt.u64.u32 	%rd312, %r703;
	setp.eq.s64 	%p102, %rd6, %rd312;
	setp.ne.s32 	%p103, %r249, %r250;
	or.pred  	%p11, %p102, %p103;
	selp.u64 	%rd313, 1, 0, %p11;
	add.s64 	%rd186, %rd185, %rd313;
	selp.b32 	%r704, 0, %r347, %p11;
	add.s32 	%r348, %r261, %r704;
	selp.u64 	%rd314, 1, 0, %p8;
	add.s64 	%rd187, %rd186, %rd314;
	selp.b32 	%r705, 0, %r348, %p8;
	add.s32 	%r349, %r262, %r705;
	selp.u64 	%rd315, 1, 0, %p9;
	add.s64 	%rd188, %rd187, %rd315;
	selp.b32 	%r706, 0, %r349, %p9;
	add.s32 	%r350, %r263, %r706;
	selp.u64 	%rd316, 1, 0, %p10;
	add.s64 	%rd189, %rd188, %rd316;
	selp.b32 	%r707, 0, %r350, %p10;
	add.s32 	%r351, %r264, %r707;
	add.s32 	%r708, %r699, 7;
	cvt.u64.u32 	%rd317, %r708;
	setp.eq.s64 	%p104, %rd6, %rd317;
	setp.ne.s32 	%p105, %r253, %r254;
	or.pred  	%p106, %p104, %p105;
	selp.u64 	%rd318, 1, 0, %p106;
	add.s64 	%rd190, %rd189, %rd318;
	selp.b32 	%r709, 0, %r351, %p106;
	add.s32 	%r352, %r265, %r709;
	ld.shared.u64 	%rd191, [_ZN6thrust24THRUST_300001_SM_1000_NS8cuda_cub4core6detail5shmemE+200];
	ld.shared.u64 	%rd795, [_ZN6thrust24THRUST_300001_SM_1000_NS8cuda_cub4core6detail5shmemE+184];
	ld.shared.u32 	%r353, [_ZN6thrust24THRUST_300001_SM_1000_NS8cuda_cub4core6detail5shmemE+192];
	ld.shared.u64 	%rd193, [_ZN6thrust24THRUST_300001_SM_1000_NS8cuda_cub4core6detail5shmemE+168];
	setp.lt.s64 	%p107, %rd191, 257;
	@%p107 bra 	$L__BB8_304;
	bar.sync 	0;
	mul.lo.s32 	%r713, %r223, 9;
	cvt.u64.u32 	%rd349, %r713;
	setp.ne.s64 	%p123, %rd6, %rd349;
	setp.eq.s32 	%p124, %r2009, %r247;
	and.pred  	%p125, %p123, %p124;
	@%p125 bra 	$L__BB8_281;
	cvt.u32.u64 	%r714, %rd193;
	cvt.u32.u64 	%r715, %rd788;
	sub.s32 	%r716, %r715, %r714;
	shl.b32 	%r717, %r716, 3;
	mov.u32 	%r718, _ZN6thrust24THRUST_300001_SM_1000_NS8cuda_cub4core6detail5shmemE;
	add.s32 	%r719, %r718, %r717;
	st.shared.v2.u32 	[%r719], {%r2009, %r2023};
$L__BB8_281:
	not.pred 	%p126, %p6;
	@%p126 bra 	$L__BB8_283;
	cvt.u32.u64 	%r720, %rd193;
	cvt.u32.u64 	%r721, %rd183;
	sub.s32 	%r722, %r721, %r720;
	shl.b32 	%r723, %r722, 3;
	mov.u32 	%r724, _ZN6thrust24THRUST_300001_SM_1000_NS8cuda_cub4core6detail5shmemE;
	add.s32 	%r725, %r724, %r723;
	st.shared.v2.u32 	[%r725], {%r247, %r345};
$L__BB8_283:
	not.pred 	%p127, %p7;
	@%p127 bra 	$L__BB8_285;
	cvt.u32.u64 	%r726, %rd193;
	cvt.u32.u64 	%r727, %rd184;
	sub.s32 	%r728, %r727, %r726;
	shl.b32 	%r729, %r728, 3;
	mov.u32 	%r730, _ZN6thrust24THRUST_300001_SM_1000_NS8cuda_cub4core6detail5shmemE;
	add.s32 	%r731, %r730, %r729;
	st.shared.v2.u32 	[%r731], {%r248, %r346};
$L__BB8_285:
	not.pred 	%p128, %p11;
	@%p128 bra 	$L__BB8_287;
	cvt.u32.u64 	%r732, %rd193;
	cvt.u32.u64 	%r733, %rd185;
	sub.s32 	%r734, %r733, %r732;
	shl.b32 	%r735, %r734, 3;
	mov.u32 	%r736, _ZN6thrust24THRUST_300001_SM_1000_NS8cuda_cub4core6detail5shmemE;
	add.s32 	%r737, %r736, %r735;
	st.shared.v2.u32 	[%r737], {%r249, %r347};
$L__BB8_287:
	not.pred 	%p129, %p8;
	@%p129 bra 	$L__BB8_289;
	cvt.u32.u64 	%r738, %rd193;
	cvt.u32.u64 	%r739, %rd186;
	sub.s32 	%r740, %r739, %r738;
	shl.b32 	%r741, %r740, 3;
	mov.u32 	%r742, _ZN6thrust24THRUST_300001_SM_1000_NS8cuda_cub4core6detail5shmemE;
	add.s32 	%r743, %r742, %r741;
	st.shared.v2.u32 	[%r743], {%r250, %r348};
$L__BB8_289:
	not.pred 	%p130, %p9;
	@%p130 bra 	$L__BB8_291;
	cvt.u32.u64 	%r744, %rd193;
	cvt.u32.u64 	%r745, %rd187;
	sub.s32 	%r746, %r745, %r744;
	shl.b32 	%r747, %r746, 3;
	mov.u32 	%r748, _ZN6thrust24THRUST_300001_SM_1000_NS8cuda_cub4core6detail5shmemE;
	add.s32 	%r749, %r748, %r747;
	st.shared.v2.u32 	[%r749], {%r251, %r349};
$L__BB8_291:
	not.pred 	%p131, %p10;
	@%p131 bra 	$L__BB8_293;
	cvt.u32.u64 	%r750, %rd193;
	cvt.u32.u64 	%r751, %rd188;
	sub.s32 	%r752, %r751, %r750;
	shl.b32 	%r753, %r752, 3;
	mov.u32 	%r754, _ZN6thrust24THRUST_300001_SM_1000_NS8cuda_cub4core6detail5shmemE;
	add.s32 	%r755, %r754, %r753;
	st.shared.v2.u32 	[%r755], {%r252, %r350};
$L__BB8_293:
	mad.lo.s32 	%r756, %r223, 9, 7;
	cvt.u64.u32 	%rd350, %r756;
	setp.ne.s64 	%p132, %rd6, %rd350;
	setp.eq.s32 	%p133, %r253, %r254;
	and.pred  	%p134, %p132, %p133;
	@%p134 bra 	$L__BB8_295;
	cvt.u32.u64 	%r757, %rd193;
	cvt.u32.u64 	%r758, %rd189;
	sub.s32 	%r759, %r758, %r757;
	shl.b32 	%r760, %r759, 3;
	mov.u32 	%r761, _ZN6thrust24THRUST_300001_SM_1000_NS8cuda_cub4core6detail5shmemE;
	add.s32 	%r762, %r761, %r760;
	st.shared.v2.u32 	[%r762], {%r253, %r351};
$L__BB8_295:
	mad.lo.s32 	%r763, %r223, 9, 8;
	cvt.u64.u32 	%rd351, %r763;
	setp.ne.s64 	%p135, %rd6, %rd351;
	setp.eq.s32 	%p136, %r254, %r255;
	and.pred  	%p137, %p135, %p136;
	@%p137 bra 	$L__BB8_297;
	cvt.u32.u64 	%r764, %rd193;
	cvt.u32.u64 	%r765, %rd190;
	sub.s32 	%r766, %r765, %r764;
	shl.b32 	%r767, %r766, 3;
	mov.u32 	%r768, _ZN6thrust24THRUST_300001_SM_1000_NS8cuda_cub4core6detail5shmemE;
	add.s32 	%r769, %r768, %r767;
	st.shared.v2.u32 	[%r769], {%r254, %r352};
$L__BB8_297:
	bar.sync 	0;
	cvt.u64.u32 	%rd794, %r223;
	setp.le.u64 	%p138, %rd191, %rd794;
	@%p138 bra 	$L__BB8_322;
	not.b64 	%rd352, %rd794;
	add.s64 	%rd195, %rd191, %rd352;
	shr.u64 	%rd353, %rd195, 8;
	add.s64 	%rd354, %rd353, 1;
	and.b64  	%rd790, %rd354, 3;
	and.b64  	%rd355, %rd195, 768;
	setp.eq.s64 	%p139, %rd355, 768;
	@%p139 bra 	$L__BB8_301;
	add.s64 	%rd356, %rd193, %rd794;
	shl.b64 	%rd357, %rd356, 2;
	add.s64 	%rd792, %rd4, %rd357;
	add.s64 	%rd791, %rd3, %rd357;
	shl.b32 	%r770, %r223, 3;
	mov.u32 	%r771, _ZN6thrust24THRUST_300001_SM_1000_NS8cuda_cub4core6detail5shmemE;
	add.s32 	%r2025, %r771, %r770;
	shl.b64 	%rd358, %rd790, 8;
	add.s64 	%rd794, %rd358, %rd794;
$L__BB8_300:
	.pragma "nounroll";
	ld.shared.v2.u32 	{%r772, %r773}, [%r2025];
	st.global.u32 	[%rd791], %r772;
	st.global.u32 	[%rd792], %r773;
	add.s64 	%rd792, %rd792, 1024;
	add.s64 	%rd791, %rd791, 1024;
	add.s32 	%r2025, %r2025, 2048;
	add.s64 	%rd790, %rd790, -1;
	setp.ne.s64 	%p140, %rd790, 0;
	@%p140 bra 	$L__BB8_300;
$L__BB8_301:
	setp.lt.u64 	%p141, %rd195, 768;
	@%p141 bra 	$L__BB8_322;
	mov.u32 	%r776, _ZN6thrust24THRUST_300001_SM_1000_NS8cuda_cub4core6detail5shmemE;
$L__BB8_303:
	cvt.u32.u64 	%r774, %rd794;
	add.s64 	%rd359, %rd794, %rd193;
	shl.b32 	%r775, %r774, 3;
	add.s32 	%r777, %r776, %r775;
	ld.shared.v2.u32 	{%r778, %r779}, [%r777];
	shl.b64 	%rd360, %rd359, 2;
	add.s64 	%rd361, %rd3, %rd360;
	st.global.u32 	[%rd361], %r778;
	add.s64 	%rd362, %rd4, %rd360;
	st.global.u32 	[%rd362], %r779;
	and.b64  	%rd363, %rd794, 4294967295;
	add.s64 	%rd364, %rd193, %rd363;
	ld.shared.v2.u32 	{%r780, %r781}, [%r777+2048];
	shl.b64 	%rd365, %rd364, 2;
	add.s64 	%rd366, %rd3, %rd365;
	st.global.u32 	[%rd366+1024], %r780;
	add.s64 	%rd367, %rd4, %rd365;
	st.global.u32 	[%rd367+1024], %r781;
	ld.shared.v2.u32 	{%r782, %r783}, [%r777+4096];
	st.global.u32 	[%rd366+2048], %r782;
	st.global.u32 	[%rd367+2048], %r783;
	ld.shared.v2.u32 	{%r784, %r785}, [%r777+6144];
	st.global.u32 	[%rd366+3072], %r784;
	st.global.u32 	[%rd367+3072], %r785;
	add.s64 	%rd368, %rd794, 1024;
	and.b64  	%rd794, %rd368, 4294967295;
	setp.gt.u64 	%p142, %rd191, %rd794;
	@%p142 bra 	$L__BB8_303;
	bra.uni 	$L__BB8_322;
$L__BB8_304:
	mul.lo.s32 	%r710, %r223, 9;
	cvt.u64.u32 	%rd319, %r710;
	setp.ne.s64 	%p108, %rd6, %rd319;
	setp.eq.s32 	%p109, %r2009, %r247;
	and.pred  	%p110, %p108, %p109;
	@%p110 bra 	$L__BB8_306;
	shl.b64 	%rd320, %rd788, 2;
	add.s64 	%rd321, %rd3, %rd320;
	st.global.u32 	[%rd321], %r2009;
	add.s64 	%rd322, %rd4, %rd320;
	st.global.u32 	[%rd322], %r2023;
$L__BB8_306:
	not.pred 	%p111, %p6;
	@%p111 bra 	$L__BB8_308;
	shl.b64 	%rd323, %rd183, 2;
	add.s64 	%rd324, %rd3, %rd323;
	st.global.u32 	[%rd324], %r247;
	add.s64 	%rd325, %rd4, %rd323;
	st.global.u32 	[%rd325], %r345;
$L__BB8_308:
	not.pred 	%p112, %p7;
	@%p112 bra 	$L__BB8_310;
	shl.b64 	%rd326, %rd184, 2;
	add.s64 	%rd327, %rd3, %rd326;
	st.global.u32 	[%rd327], %r248;
	add.s64 	%rd328, %rd4, %rd326;
	st.global.u32 	[%rd328], %r346;
$L__BB8_310:
	not.pred 	%p113, %p11;
	@%p113 bra 	$L__BB8_312;
	shl.b64 	%rd329, %rd185, 2;
	add.s64 	%rd330, %rd3, %rd329;
	st.global.u32 	[%rd330], %r249;
	add.s64 	%rd331, %rd4, %rd329;
	st.global.u32 	[%rd331], %r347;
$L__BB8_312:
	not.pred 	%p114, %p8;
	@%p114 bra 	$L__BB8_314;
	shl.b64 	%rd332, %rd186, 2;
	add.s64 	%rd333, %rd3, %rd332;
	st.global.u32 	[%rd333], %r250;
	add.s64 	%rd334, %rd4, %rd332;
	st.global.u32 	[%rd334], %r348;
$L__BB8_314:
	not.pred 	%p115, %p9;
	@%p115 bra 	$L__BB8_316;
	shl.b64 	%rd335, %rd187, 2;
	add.s64 	%rd336, %rd3, %rd335;
	st.global.u32 	[%rd336], %r251;
	add.s64 	%rd337, %rd4, %rd335;
	st.global.u32 	[%rd337], %r349;
$L__BB8_316:
	not.pred 	%p116, %p10;
	@%p116 bra 	$L__BB8_318;
	shl.b64 	%rd338, %rd188, 2;
	add.s64 	%rd339, %rd3, %rd338;
	st.global.u32 	[%rd339], %r252;
	add.s64 	%rd340, %rd4, %rd338;
	st.global.u32 	[%rd340], %r350;
$L__BB8_318:
	mad.lo.s32 	%r711, %r223, 9, 7;
	cvt.u64.u32 	%rd341, %r711;
	setp.ne.s64 	%p117, %rd6, %rd341;
	setp.eq.s32 	%p118, %r253, %r254;
	and.pred  	%p119, %p117, %p118;
	@%p119 bra 	$L__BB8_320;
	shl.b64 	%rd342, %rd189, 2;
	add.s64 	%rd343, %rd3, %rd342;
	st.global.u32 	[%rd343], %r253;
	add.s64 	%rd344, %rd4, %rd342;
	st.global.u32 	[%rd344], %r351;
$L__BB8_320:
	mad.lo.s32 	%r712, %r223, 9, 8;
	cvt.u64.u32 	%rd345, %r712;
	setp.ne.s64 	%p120, %rd6, %rd345;
	setp.eq.s32 	%p121, %r254, %r255;
	and.pred  	%p122, %p120, %p121;
	@%p122 bra 	$L__BB8_322;
	shl.b64 	%rd346, %rd190, 2;
	add.s64 	%rd347, %rd3, %rd346;
	st.global.u32 	[%rd347], %r254;
	add.s64 	%rd348, %rd4, %rd346;
	st.global.u32 	[%rd348], %r352;
$L__BB8_322:
	setp.ne.s32 	%p143, %r223, 255;
	@%p143 bra 	$L__BB8_326;
	setp.ne.s64 	%p144, %rd6, 2304;
	@%p144 bra 	$L__BB8_325;
	shl.b64 	%rd369, %rd795, 2;
	add.s64 	%rd370, %rd3, %rd369;
	st.global.u32 	[%rd370], %r255;
	add.s64 	%rd371, %rd4, %rd369;
	st.global.u32 	[%rd371], %r353;
	add.s64 	%rd795, %rd795, 1;
$L__BB8_325:
	ld.param.u64 	%rd744, [_ZN6thrust24THRUST_300001_SM_1000_NS8cuda_cub4core6detail13_kernel_agentINS1_15__reduce_by_key16ReduceByKeyAgentINS0_10device_ptrIiEENS0_17constant_iteratorIiNS0_11use_defaultESA_EENS0_6detail15normal_iteratorIS8_EESE_N4cuda3std3__48equal_toIiEENSH_4plusIiEEPllEEJS8_SB_SE_SE_SM_N3cub18CUB_300001_SM_100024ReduceByKeyScanTileStateIilLb1EEESJ_SL_llEEEvDpT0__param_4];
	cvta.to.global.u64 	%rd372, %rd744;
	st.global.u64 	[%rd372], %rd795;
$L__BB8_326:
	ret;

}
	// .globl	_ZN3cub18CUB_300001_SM_10006detail11EmptyKernelIvEEvv
.visible .entry _ZN3cub18CUB_300001_SM_10006detail11EmptyKernelIvEEvv()
{


	ret;

}
	// .globl	_ZN3cub18CUB_300001_SM_10006detail8for_each13static_kernelINS2_12policy_hub_t12policy_500_tElN6thrust24THRUST_300001_SM_1000_NS8cuda_cub20__uninitialized_copy7functorINS7_12zip_iteratorIN4cuda3std3__45tupleIJNS7_10device_ptrIiEESH_SH_NSG_IfEESH_SH_EEEEENS7_6detail15normal_iteratorINS7_7pointerINSF_IJiiifiiEEENS8_3tagENS7_11use_defaultESQ_EEEEEEEEvT0_T1_
.visible .entry _ZN3cub18CUB_300001_SM_10006detail8for_each13static_kernelINS2_12policy_hub_t12policy_500_tElN6thrust24THRUST_300001_SM_1000_NS8cuda_cub20__uninitialized_copy7functorINS7_12zip_iteratorIN4cuda3std3__45tupleIJNS7_10device_ptrIiEESH_SH_NSG_IfEESH_SH_EEEEENS7_6detail15normal_iteratorINS7_7pointerINSF_IJiiifiiEEENS8_3tagENS7_11use_defaultESQ_EEEEEEEEvT0_T1_(
	.param .u64 _ZN3cub18CUB_300001_SM_10006detail8for_each13static_kernelINS2_12policy_hub_t12policy_500_tElN6thrust24THRUST_300001_SM_1000_NS8cuda_cub20__uninitialized_copy7functorINS7_12zip_iteratorIN4cuda3std3__45tupleIJNS7_10device_ptrIiEESH_SH_NSG_IfEESH_SH_EEEEENS7_6detail15normal_iteratorINS7_7pointerINSF_IJiiifiiEEENS8_3tagENS7_11use_defaultESQ_EEEEEEEEvT0_T1__param_0,
	.param .align 8 .b8 _ZN3cub18CUB_300001_SM_10006detail8for_each13static_kernelINS2_12policy_hub_t12policy_500_tElN6thrust24THRUST_300001_SM_1000_NS8cuda_cub20__uninitialized_copy7functorINS7_12zip_iteratorIN4cuda3std3__45tupleIJNS7_10device_ptrIiEESH_SH_NSG_IfEESH_SH_EEEEENS7_6detail15normal_iteratorINS7_7pointerINSF_IJiiifiiEEENS8_3tagENS7_11use_defaultESQ_EEEEEEEEvT0_T1__param_1[56]
)
.maxntid 256
{
	.reg .pred 	%p<4>;
	.reg .b32 	%r<26>;
	.reg .b32 	%f<5>;
	.reg .b64 	%rd<58>;

	ld.param.u64 	%rd16, [_ZN3cub18CUB_300001_SM_10006detail8for_each13static_kernelINS2_12policy_hub_t12policy_500_tElN6thrust24THRUST_300001_SM_1000_NS8cuda_cub20__uninitialized_copy7functorINS7_12zip_iteratorIN4cuda3std3__45tupleIJNS7_10device_ptrIiEESH_SH_NSG_IfEESH_SH_EEEEENS7_6detail15normal_iteratorINS7_7pointerINSF_IJiiifiiEEENS8_3tagENS7_11use_defaultESQ_EEEEEEEEvT0_T1__param_1+48];
	ld.param.u64 	%rd15, [_ZN3cub18CUB_300001_SM_10006detail8for_each13static_kernelINS2_12policy_hub_t12policy_500_tElN6thrust24THRUST_300001_SM_1000_NS8cuda_cub20__uninitialized_copy7functorINS7_12zip_iteratorIN4cuda3std3__45tupleIJNS7_10device_ptrIiEESH_SH_NSG_IfEESH_SH_EEEEENS7_6detail15normal_iteratorINS7_7pointerINSF_IJiiifiiEEENS8_3tagENS7_11use_defaultESQ_EEEEEEEEvT0_T1__param_1+40];
	ld.param.u64 	%rd14, [_ZN3cub18CUB_300001_SM_10006detail8for_each13static_kernelINS2_12policy_hub_t12policy_500_tElN6thrust24THRUST_300001_SM_1000_NS8cuda_cub20__uninitialized_copy7functorINS7_12zip_iteratorIN4cuda3std3__45tupleIJNS7_10device_ptrIiEESH_SH_NSG_IfEESH_SH_EEEEENS7_6detail15normal_iteratorINS7_7pointerINSF_IJiiifiiEEENS8_3tagENS7_11use_defaultESQ_EEEEEEEEvT0_T1__param_1+32];
	ld.param.u64 	%rd13, [_ZN3cub18CUB_300001_SM_10006detail8for_each13static_kernelINS2_12policy_hub_t12policy_500_tElN6thrust24THRUST_300001_SM_1000_NS8cuda_cub20__uninitialized_copy7functorINS7_12zip_iteratorIN4cuda3std3__45tupleIJNS7_10device_ptrIiEESH_SH_NSG_IfEESH_SH_EEEEENS7_6detail15normal_iteratorINS7_7pointerINSF_IJiiifiiEEENS8_3tagENS7_11use_defaultESQ_EEEEEEEEvT0_T1__param_1+24];
	ld.param.u64 	%rd12, [_ZN3cub18CUB_300001_SM_10006detail8for_each13static_kernelINS2_12policy_hub_t12policy_500_tElN6thrust24THRUST_300001_SM_1000_NS8cuda_cub20__uninitialized_copy7functorINS7_12zip_iteratorIN4cuda3std3__45tupleIJNS7_10device_ptrIiEESH_SH_NSG_IfEESH_SH_EEEEENS7_6detail15normal_iteratorINS7_7pointerINSF_IJiiifiiEEENS8_3tagENS7_11use_defaultESQ_EEEEEEEEvT0_T1__param_1+16];
	ld.param.u64 	%rd11, [_ZN3cub18CUB_300001_SM_10006detail8for_each13static_kernelINS2_12policy_hub_t12policy_500_tElN6thrust24THRUST_300001_SM_1000_NS8cuda_cub20__uninitialized_copy7functorINS7_12zip_iteratorIN4cuda3std3__45tupleIJNS7_10device_ptrIiEESH_SH_NSG_IfEESH_SH_EEEEENS7_6detail15normal_iteratorINS7_7pointerINSF_IJiiifiiEEENS8_3tagENS7_11use_defaultESQ_EEEEEEEEvT0_T1__param_1+8];
	ld.param.u64 	%rd10, [_ZN3cub18CUB_300001_SM_10006detail8for_each13static_kernelINS2_12policy_hub_t12policy_500_tElN6thrust24THRUST_300001_SM_1000_NS8cuda_cub20__uninitialized_copy7functorINS7_12zip_iteratorIN4cuda3std3__45tupleIJNS7_10device_ptrIiEESH_SH_NSG_IfEESH_SH_EEEEENS7_6detail15normal_iteratorINS7_7pointerINSF_IJiiifiiEEENS8_3tagENS7_11use_defaultESQ_EEEEEEEEvT0_T1__param_1];
	ld.param.u64 	%rd17, [_ZN3cub18CUB_300001_SM_10006detail8for_each13static_kernelINS2_12policy_hub_t12policy_500_tElN6thrust24THRUST_300001_SM_1000_NS8cuda_cub20__uninitialized_copy7functorINS7_12zip_iteratorIN4cuda3std3__45tupleIJNS7_10device_ptrIiEESH_SH_NSG_IfEESH_SH_EEEEENS7_6detail15normal_iteratorINS7_7pointerINSF_IJiiifiiEEENS8_3tagENS7_11use_defaultESQ_EEEEEEEEvT0_T1__param_0];
	mov.u32 	%r1, %ctaid.x;
	mul.wide.u32 	%rd1, %r1, 512;
	sub.s64 	%rd2, %rd17, %rd1;
	setp.lt.s64 	%p1, %rd2, 512;
	@%p1 bra 	$L__BB10_2;
	mov.u32 	%r15, %tid.x;
	cvta.to.global.u64 	%rd41, %rd16;
	cvta.to.global.u64 	%rd42, %rd15;
	cvta.to.global.u64 	%rd43, %rd14;
	cvta.to.global.u64 	%rd44, %rd13;
	cvta.to.global.u64 	%rd45, %rd12;
	cvta.to.global.u64 	%rd46, %rd11;
	cvta.to.global.u64 	%rd47, %rd10;
	cvt.u64.u32 	%rd48, %r15;
	add.s64 	%rd49, %rd1, %rd48;
	shl.b64 	%rd50, %rd49, 2;
	add.s64 	%rd51, %rd47, %rd50;
	add.s64 	%rd52, %rd46, %rd50;
	add.s64 	%rd53, %rd45, %rd50;
	add.s64 	%rd54, %rd44, %rd50;
	add.s64 	%rd55, %rd43, %rd50;
	add.s64 	%rd56, %rd42, %rd50;
	ld.global.u32 	%r16, [%rd51];
	ld.global.u32 	%r17, [%rd52];
	ld.global.u32 	%r18, [%rd53];
	ld.global.f32 	%f3, [%rd54];
	ld.global.u32 	%r19, [%rd55];
	ld.global.u32 	%r20, [%rd56];
	mad.lo.s64 	%rd57, %rd49, 24, %rd41;
	st.global.u32 	[%rd57], %r16;
	st.global.u32 	[%rd57+4], %r17;
	st.global.u32 	[%rd57+8], %r18;
	st.global.f32 	[%rd57+12], %f3;
	st.global.u32 	[%rd57+16], %r19;
	st.global.u32 	[%rd57+20], %r20;
	ld.global.u32 	%r21, [%rd51+1024];
	ld.global.u32 	%r22, [%rd52+1024];
	ld.global.u32 	%r23, [%rd53+1024];
	ld.global.f32 	%f4, [%rd54+1024];
	ld.global.u32 	%r24, [%rd55+1024];
	ld.global.u32 	%r25, [%rd56+1024];
	st.global.u32 	[%rd57+6144], %r21;
	st.global.u32 	[%rd57+6148], %r22;
	st.global.u32 	[%rd57+6152], %r23;
	st.global.f32 	[%rd57+6156], %f4;
	st.global.u32 	[%rd57+6160], %r24;
	st.global.u32 	[%rd57+6164], %r25;
	bra.uni 	$L__BB10_6;
$L__BB10_2:
	cvta.to.global.u64 	%rd3, %rd11;
	cvta.to.global.u64 	%rd4, %rd12;
	cvta.to.global.u64 	%rd5, %rd14;
	cvta.to.global.u64 	%rd6, %rd15;
	cvta.to.global.u64 	%rd7, %rd16;
	mov.u32 	%r2, %tid.x;
	cvt.s64.s32 	%rd8, %rd2;
	cvt.u64.u32 	%rd9, %r2;
	setp.le.s64 	%p2, %rd8, %rd9;
	@%p2 bra 	$L__BB10_4;
	add.s64 	%rd18, %rd1, %rd9;
	cvta.to.global.u64 	%rd19, %rd10;
	shl.b64 	%rd20, %rd18, 2;
	add.s64 	%rd21, %rd19, %rd20;
	add.s64 	%rd22, %rd3, %rd20;
	add.s64 	%rd23, %rd4, %rd20;
	cvta.to.global.u64 	%rd24, %rd13;
	add.s64 	%rd25, %rd24, %rd20;
	add.s64 	%rd26, %rd5, %rd20;
	add.s64 	%rd27, %rd6, %rd20;
	ld.global.u32 	%r3, [%rd21];
	ld.global.u32 	%r4, [%rd22];
	ld.global.u32 	%r5, [%rd23];
	ld.global.f32 	%f1, [%rd25];
	ld.global.u32 	%r6, [%rd26];
	ld.global.u32 	%r7, [%rd27];
	mad.lo.s64 	%rd28, %rd18, 24, %rd7;
	st.global.u32 	[%rd28], %r3;
	st.global.u32 	[%rd28+4], %r4;
	st.global.u32 	[%rd28+8], %r5;
	st.global.f32 	[%rd28+12], %f1;
	st.global.u32 	[%rd28+16], %r6;
	st.global.u32 	[%rd28+20], %r7;
$L__BB10_4:
	cvt.u32.u64 	%r8, %rd9;
	add.s32 	%r9, %r8, 256;
	cvt.u64.u32 	%rd29, %r9;
	setp.le.s64 	%p3, %rd8, %rd29;
	@%p3 bra 	$L__BB10_6;
	add.s64 	%rd30, %rd1, %rd9;
	cvta.to.global.u64 	%rd31, %rd10;
	shl.b64 	%rd32, %rd30, 2;
	add.s64 	%rd33, %rd31, %rd32;
	add.s64 	%rd34, %rd3, %rd32;
	add.s64 	%rd35, %rd4, %rd32;
	cvta.to.global.u64 	%rd36, %rd13;
	add.s64 	%rd37, %rd36, %rd32;
	add.s64 	%rd38, %rd5, %rd32;
	add.s64 	%rd39, %rd6, %rd32;
	ld.global.u32 	%r10, [%rd33+1024];
	ld.global.u32 	%r11, [%rd34+1024];
	ld.global.u32 	%r12, [%rd35+1024];
	ld.global.f32 	%f2, [%rd37+1024];
	ld.global.u32 	%r13, [%rd38+1024];
	ld.global.u32 	%r14, [%rd39+1024];
	mad.lo.s64 	%rd40, %rd30, 24, %rd7;
	st.global.u32 	[%rd40+6144], %r10;
	st.global.u32 	[%rd40+6148], %r11;
	st.global.u32 	[%rd40+6152], %r12;
	st.global.f32 	[%rd40+6156], %f2;
	st.global.u32 	[%rd40+6160], %r13;
	st.global.u32 	[%rd40+6164], %r14;
$L__BB10_6:
	ret;

}
	// .globl	_ZN3cub18CUB_300001_SM_10006detail8for_each13static_kernelINS2_12policy_hub_t12policy_500_tElN6thrust24THRUST_300001_SM_1000_NS8cuda_cub13__swap_ranges6swap_fINS7_12zip_iteratorIN4cuda3std3__45tupleIJNS7_10device_ptrIiEESH_SH_NSG_IfEESH_SH_EEEEENS7_16reverse_iteratorISK_EEEEEEvT0_T1_
.visible .entry _ZN3cub18CUB_300001_SM_10006detail8for_each13static_kernelINS2_12policy_hub_t12policy_500_tElN6thrust24THRUST_300001_SM_1000_NS8cuda_cub13__swap_ranges6swap_fINS7_12zip_iteratorIN4cuda3std3__45tupleIJNS7_10device_ptrIiEESH_SH_NSG_IfEESH_SH_EEEEENS7_16reverse_iteratorISK_EEEEEEvT0_T1_(
	.param .u64 _ZN3cub18CUB_300001_SM_10006detail8for_each13static_kernelINS2_12policy_hub_t12policy_500_tElN6thrust24THRUST_300001_SM_1000_NS8cuda_cub13__swap_ranges6swap_fINS7_12zip_iteratorIN4cuda3std3__45tupleIJNS7_10device_ptrIiEESH_SH_NSG_IfEESH_SH_EEEEENS7_16reverse_iteratorISK_EEEEEEvT0_T1__param_0,
	.param .align 8 .b8 _ZN3cub18CUB_300001_SM_10006detail8for_each13static_kernelINS2_12policy_hub_t12policy_500_tElN6thrust24THRUST_300001_SM_1000_NS8cuda_cub13__swap_ranges6swap_fINS7_12zip_iteratorIN4cuda3std3__45tupleIJNS7_10device_ptrIiEESH_SH_NSG_IfEESH_SH_EEEEENS7_16reverse_iteratorISK_EEEEEEvT0_T1__param_1[96]
)
.maxntid 256
{
	.reg .pred 	%p<4>;
	.reg .b32 	%r<46>;
	.reg .b32 	%f<9>;
	.reg .b64 	%rd<87>;

	ld.param.u64 	%rd27, [_ZN3cub18CUB_300001_SM_10006detail8for_each13static_kernelINS2_12policy_hub_t12policy_500_tElN6thrust24THRUST_300001_SM_1000_NS8cuda_cub13__swap_ranges6swap_fINS7_12zip_iteratorIN4cuda3std3__45tupleIJNS7_10device_ptrIiEESH_SH_NSG_IfEESH_SH_EEEEENS7_16reverse_iteratorISK_EEEEEEvT0_T1__param_1+88];
	ld.param.u64 	%rd26, [_ZN3cub18CUB_300001_SM_10006detail8for_each13static_kernelINS2_12policy_hub_t12policy_500_tElN6thrust24THRUST_300001_SM_1000_NS8cuda_cub13__swap_ranges6swap_fINS7_12zip_iteratorIN4cuda3std3__45tupleIJNS7_10device_ptrIiEESH_SH_NSG_IfEESH_SH_EEEEENS7_16reverse_iteratorISK_EEEEEEvT0_T1__param_1+80];
	ld.param.u64 	%rd25, [_ZN3cub18CUB_300001_SM_10006detail8for_each13static_kernelINS2_12policy_hub_t12policy_500_tElN6thrust24THRUST_300001_SM_1000_NS8cuda_cub13__swap_ranges6swap_fINS7_12zip_iteratorIN4cuda3std3__45tupleIJNS7_10device_ptrIiEESH_SH_NSG_IfEESH_SH_EEEEENS7_16reverse_iteratorISK_EEEEEEvT0_T1__param_1+72];
	ld.param.u64 	%rd24, [_ZN3cub18CUB_300001_SM_10006detail8for_each13static_kernelINS2_12policy_hub_t12policy_500_tElN6thrust24THRUST_300001_SM_1000_NS8cuda_cub13__swap_ranges6swap_fINS7_12zip_iteratorIN4cuda3std3__45tupleIJNS7_10device_ptrIiEESH_SH_NSG_IfEESH_SH_EEEEENS7_16reverse_iteratorISK_EEEEEEvT0_T1__param_1+64];
	ld.param.u64 	%rd23, [_ZN3cub18CUB_300001_SM_10006detail8for_each13static_kernelINS2_12policy_hub_t12policy_500_tElN6thrust24THRUST_300001_SM_1000_NS8cuda_cub13__swap_ranges6swap_fINS7_12zip_iteratorIN4cuda3std3__45tupleIJNS7_10device_ptrIiEESH_SH_NSG_IfEESH_SH_EEEEENS7_16reverse_iteratorISK_EEEEEEvT0_T1__param_1+56];
	ld.param.u64 	%rd22, [_ZN3cub18CUB_300001_SM_10006detail8for_each13static_kernelINS2_12policy_hub_t12policy_500_tElN6thrust24THRUST_300001_SM_1000_NS8cuda_cub13__swap_ranges6swap_fINS7_12zip_iteratorIN4cuda3std3__45tupleIJNS7_10device_ptrIiEESH_SH_NSG_IfEESH_SH_EEEEENS7_16reverse_iteratorISK_EEEEEEvT0_T1__param_1+48];
	ld.param.u64 	%rd21, [_ZN3cub18CUB_300001_SM_10006detail8for_each13static_kernelINS2_12policy_hub_t12policy_500_tElN6thrust24THRUST_300001_SM_1000_NS8cuda_cub13__swap_ranges6swap_fINS7_12zip_iteratorIN4cuda3std3__45tupleIJNS7_10device_ptrIiEESH_SH_NSG_IfEESH_SH_EEEEENS7_16reverse_iteratorISK_EEEEEEvT0_T1__param_1+40];
	ld.param.u64 	%rd20, [_ZN3cub18CUB_300001_SM_10006detail8for_each13static_kernelINS2_12policy_hub_t12policy_500_tElN6thrust24THRUST_300001_SM_1000_NS8cuda_cub13__swap_ranges6swap_fINS7_12zip_iteratorIN4cuda3std3__45tupleIJNS7_10device_ptrIiEESH_SH_NSG_IfEESH_SH_EEEEENS7_16reverse_iteratorISK_EEEEEEvT0_T1__param_1+32];
	ld.param.u64 	%rd19, [_ZN3cub18CUB_300001_SM_10006detail8for_each13static_kernelINS2_12policy_hub_t12policy_500_tElN6thrust24THRUST_300001_SM_1000_NS8cuda_cub13__swap_ranges6swap_fINS7_12zip_iteratorIN4cuda3std3__45tupleIJNS7_10device_ptrIiEESH_SH_NSG_IfEESH_SH_EEEEENS7_16reverse_iteratorISK_EEEEEEvT0_T1__param_1+24];
	ld.param.u64 	%rd18, [_ZN3cub18CUB_300001_SM_10006detail8for_each13static_kernelINS2_12policy_hub_t12policy_500_tElN6thrust24THRUST_300001_SM_1000_NS8cuda_cub13__swap_ranges6swap_fINS7_12zip_iteratorIN4cuda3std3__45tupleIJNS7_10device_ptrIiEESH_SH_NSG_IfEESH_SH_EEEEENS7_16reverse_iteratorISK_EEEEEEvT0_T1__param_1+16];
	ld.param.u64 	%rd17, [_ZN3cub18CUB_300001_SM_10006detail8for_each13static_kernelINS2_12policy_hub_t12policy_500_tElN6thrust24THRUST_300001_SM_1000_NS8cuda_cub13__swap_ranges6swap_fINS7_12zip_iteratorIN4cuda3std3__45tupleIJNS7_10device_ptrIiEESH_SH_NSG_IfEESH_SH_EEEEENS7_16reverse_iteratorISK_EEEEEEvT0_T1__param_1+8];
	ld.param.u64 	%rd16, [_ZN3cub18CUB_300001_SM_10006detail8for_each13static_kernelINS2_12policy_hub_t12policy_500_tElN6thrust24THRUST_300001_SM_1000_NS8cuda_cub13__swap_ranges6swap_fINS7_12zip_iteratorIN4cuda3std3__45tupleIJNS7_10device_ptrIiEESH_SH_NSG_IfEESH_SH_EEEEENS7_16reverse_iteratorISK_EEEEEEvT0_T1__param_1];
	ld.param.u64 	%rd28, [_ZN3cub18CUB_300001_SM_10006detail8for_each13static_kernelINS2_12policy_hub_t12policy_500_tElN6thrust24THRUST_300001_SM_1000_NS8cuda_cub13__swap_ranges6swap_fINS7_12zip_iteratorIN4cuda3std3__45tupleIJNS7_10device_ptrIiEESH_SH_NSG_IfEESH_SH_EEEEENS7_16reverse_iteratorISK_EEEEEEvT0_T1__param_0];
	mov.u32 	%r1, %ctaid.x;
	mul.wide.u32 	%rd1, %r1, 512;
	sub.s64 	%rd2, %rd28, %rd1;
	setp.lt.s64 	%p1, %rd2, 512;
	@%p1 bra 	$L__BB11_2;
	cvta.to.global.u64 	%rd60, %rd27;
	cvta.to.global.u64 	%rd61, %rd26;
	cvta.to.global.u64 	%rd62, %rd25;
	cvta.to.global.u64 	%rd63, %rd24;
	cvta.to.global.u64 	%rd64, %rd23;
	cvta.to.global.u64 	%rd65, %rd22;
	mov.u32 	%r25, %tid.x;
	cvta.to.global.u64 	%rd66, %rd21;
	cvta.to.global.u64 	%rd67, %rd20;
	cvta.to.global.u64 	%rd68, %rd19;
	cvta.to.global.u64 	%rd69, %rd18;
	cvta.to.global.u64 	%rd70, %rd17;
	cvta.to.global.u64 	%rd71, %rd16;
	cvt.u64.u32 	%rd72, %r25;
	add.s64 	%rd73, %rd1, %rd72;
	shl.b64 	%rd74, %rd73, 2;
	add.s64 	%rd75, %rd71, %rd74;
	add.s64 	%rd76, %rd70, %rd74;
	add.s64 	%rd77, %rd69, %rd74;
	add.s64 	%rd78, %rd68, %rd74;
	add.s64 	%rd79, %rd67, %rd74;
	add.s64 	%rd80, %rd66, %rd74;
	ld.global.u32 	%r26, [%rd75];
	ld.global.u32 	%r27, [%rd76];
	ld.global.u32 	%r28, [%rd77];
	ld.global.f32 	%f5, [%rd78];
	ld.global.u32 	%r29, [%rd79];
	ld.global.u32 	%r30, [%rd80];
	sub.s64 	%rd81, %rd65, %rd74;
	sub.s64 	%rd82, %rd64, %rd74;
	sub.s64 	%rd83, %rd63, %rd74;
	sub.s64 	%rd84, %rd62, %rd74;
	sub.s64 	%rd85, %rd61, %rd74;
	sub.s64 	%rd86, %rd60, %rd74;
	ld.global.u32 	%r31, [%rd81+-4];
	ld.global.u32 	%r32, [%rd82+-4];
	ld.global.u32 	%r33, [%rd83+-4];
	ld.global.f32 	%f6, [%rd84+-4];
	ld.global.u32 	%r34, [%rd85+-4];
	ld.global.u32 	%r35, [%rd86+-4];
	st.global.u32 	[%rd75], %r31;
	st.global.u32 	[%rd76], %r32;
	st.global.u32 	[%rd77], %r33;
	st.global.f32 	[%rd78], %f6;
	st.global.u32 	[%rd79], %r34;
	st.global.u32 	[%rd80], %r35;
	st.global.u32 	[%rd81+-4], %r26;
	st.global.u32 	[%rd82+-4], %r27;
	st.global.u32 	[%rd83+-4], %r28;
	st.global.f32 	[%rd84+-4], %f5;
	st.global.u32 	[%rd85+-4], %r29;
	st.global.u32 	[%rd86+-4], %r30;
	ld.global.u32 	%r36, [%rd75+1024];
	ld.global.u32 	%r37, [%rd76+1024];
	ld.global.u32 	%r38, [%rd77+1024];
	ld.global.f32 	%f7, [%rd78+1024];
	ld.global.u32 	%r39, [%rd79+1024];
	ld.global.u32 	%r40, [%rd80+1024];
	ld.global.u32 	%r41, [%rd81+-1028];
	ld.global.u32 	%r42, [%rd82+-1028];
	ld.global.u32 	%r43, [%rd83+-1028];
	ld.global.f32 	%f8, [%rd84+-1028];
	ld.global.u32 	%r44, [%rd85+-1028];
	ld.global.u32 	%r45, [%rd86+-1028];
	st.global.u32 	[%rd75+1024], %r41;
	st.global.u32 	[%rd76+1024], %r42;
	st.global.u32 	[%rd77+1024], %r43;
	st.global.f32 	[%rd78+1024], %f8;
	st.global.u32 	[%rd79+1024], %r44;
	st.global.u32 	[%rd80+1024], %r45;
	st.global.u32 	[%rd81+-1028], %r36;
	st.global.u32 	[%rd82+-1028], %r37;
	st.global.u32 	[%rd83+-1028], %r38;
	st.global.f32 	[%rd84+-1028], %f7;
	st.global.u32 	[%rd85+-1028], %r39;
	st.global.u32 	[%rd86+-1028], %r40;
	bra.uni 	$L__BB11_6;
$L__BB11_2:
	cvta.to.global.u64 	%rd3, %rd17;
	cvta.to.global.u64 	%rd4, %rd18;
	cvta.to.global.u64 	%rd5, %rd19;
	cvta.to.global.u64 	%rd6, %rd20;
	cvta.to.global.u64 	%rd7, %rd21;
	cvta.to.global.u64 	%rd8, %rd22;
	cvta.to.global.u64 	%rd9, %rd23;
	cvta.to.global.u64 	%rd10, %rd24;
	cvta.to.global.u64 	%rd11, %rd25;
	cvta.to.global.u64 	%rd12, %rd26;
	cvta.to.global.u64 	%rd13, %rd27;
	mov.u32 	%r2, %tid.x;
	cvt.s64.s32 	%rd14, %rd2;
	cvt.u64.u32 	%rd15, %r2;
	setp.le.s64 	%p2, %rd14, %rd15;
	@%p2 bra 	$L__BB11_4;
	add.s64 	%rd29, %rd1, %rd15;
	cvta.to.global.u64 	%rd30, %rd16;
	shl.b64 	%rd31, %rd29, 2;
	add.s64 	%rd32, %rd30, %rd31;
	add.s64 	%rd33, %rd3, %rd31;
	add.s64 	%rd34, %rd4, %rd31;
	add.s64 	%rd35, %rd5, %rd31;
	add.s64 	%rd36, %rd6, %rd31;
	add.s64 	%rd37, %rd7, %rd31;
	ld.global.u32 	%r3, [%rd32];
	ld.global.u32 	%r4, [%rd33];
	ld.global.u32 	%r5, [%rd34];
	ld.global.f32 	%f1, [%rd35];
	ld.global.u32 	%r6, [%rd36];
	ld.global.u32 	%r7, [%rd37];
	sub.s64 	%rd38, %rd8, %rd31;
	sub.s64 	%rd39, %rd9, %rd31;
	sub.s64 	%rd40, %rd10, %rd31;
	sub.s64 	%rd41, %rd11, %rd31;
	sub.s64 	%rd42, %rd12, %rd31;
	sub.s64 	%rd43, %rd13, %rd31;
	ld.global.u32 	%r8, [%rd38+-4];
	ld.global.u32 	%r9, [%rd39+-4];
	ld.global.u32 	%r10, [%rd40+-4];
	ld.global.f32 	%f2, [%rd41+-4];
	ld.global.u32 	%r11, [%rd42+-4];
	ld.global.u32 	%r12, [%rd43+-4];
	st.global.u32 	[%rd32], %r8;
	st.global.u32 	[%rd33], %r9;
	st.global.u32 	[%rd34], %r10;
	st.global.f32 	[%rd35], %f2;
	st.global.u32 	[%rd36], %r11;
	st.global.u32 	[%rd37], %r12;
	st.global.u32 	[%rd38+-4], %r3;
	st.global.u32 	[%rd39+-4], %r4;
	st.global.u32 	[%rd40+-4], %r5;
	st.global.f32 	[%rd41+-4], %f1;
	st.global.u32 	[%rd42+-4], %r6;
	st.global.u32 	[%rd43+-4], %r7;
$L__BB11_4:
	cvt.u32.u64 	%r13, %rd15;
	add.s32 	%r14, %r13, 256;
	cvt.u64.u32 	%rd44, %r14;
	setp.le.s64 	%p3, %rd14, %rd44;
	@%p3 bra 	$L__BB11_6;
	add.s64 	%rd45, %rd1, %rd15;
	cvta.to.global.u64 	%rd46, %rd16;
	shl.b64 	%rd47, %rd45, 2;
	add.s64 	%rd48, %rd46, %rd47;
	add.s64 	%rd49, %rd3, %rd47;
	add.s64 	%rd50, %rd4, %rd47;
	add.s64 	%rd51, %rd5, %rd47;
	add.s64 	%rd52, %rd6, %rd47;
	add.s64 	%rd53, %rd7, %rd47;
	ld.global.u32 	%r15, [%rd48+1024];
	ld.global.u32 	%r16, [%rd49+1024];
	ld.global.u32 	%r17, [%rd50+1024];
	ld.global.f32 	%f3, [%rd51+1024];
	ld.global.u32 	%r18, [%rd52+1024];
	ld.global.u32 	%r19, [%rd53+1024];
	sub.s64 	%rd54, %rd8, %rd47;
	sub.s64 	%rd55, %rd9, %rd47;
	sub.s64 	%rd56, %rd10, %rd47;
	sub.s64 	%rd57, %rd11, %rd47;
	sub.s64 	%rd58, %rd12, %rd47;
	sub.s64 	%rd59, %rd13, %rd47;
	ld.global.u32 	%r20, [%rd54+-1028];
	ld.global.u32 	%r21, [%rd55+-1028];
	ld.global.u32 	%r22, [%rd56+-1028];
	ld.global.f32 	%f4, [%rd57+-1028];
	ld.global.u32 	%r23, [%rd58+-1028];
	ld.global.u32 	%r24, [%rd59+-1028];
	st.global.u32 	[%rd48+1024], %r20;
	st.global.u32 	[%rd49+1024], %r21;
	st.global.u32 	[%rd50+1024], %r22;
	st.global.f32 	[%rd51+1024], %f4;
	st.global.u32 	[%rd52+1024], %r23;
	st.global.u32 	[%rd53+1024], %r24;
	st.global.u32 	[%rd54+-1028], %r15;
	st.global.u32 	[%rd55+-1028], %r16;
	st.global.u32 	[%rd56+-1028], %r17;
	st.global.f32 	[%rd57+-1028], %f3;
	st.global.u32 	[%rd58+-1028], %r18;
	st.global.u32 	[%rd59+-1028], %r19;
$L__BB11_6:
	ret;

}
	// .globl	_ZN3cub18CUB_300001_SM_10006detail8for_each13static_kernelINS2_12policy_hub_t12policy_500_tEmN6thrust24THRUST_300001_SM_1000_NS8cuda_cub20__uninitialized_fill7functorINS7_10device_ptrIiEEiEEEEvT0_T1_
.visible .entry _ZN3cub18CUB_300001_SM_10006detail8for_each13static_kernelINS2_12policy_hub_t12policy_500_tEmN6thrust24THRUST_300001_SM_1000_NS8cuda_cub20__uninitialized_fill7functorINS7_10device_ptrIiEEiEEEEvT0_T1_(
	.param .u64 _ZN3cub18CUB_300001_SM_10006detail8for_each13static_kernelINS2_12policy_hub_t12policy_500_tEmN6thrust24THRUST_300001_SM_1000_NS8cuda_cub20__uninitialized_fill7functorINS7_10device_ptrIiEEiEEEEvT0_T1__param_0,
	.param .align 8 .b8 _ZN3cub18CUB_300001_SM_10006detail8for_each13static_kernelINS2_12policy_hub_t12policy_500_tEmN6thrust24THRUST_300001_SM_1000_NS8cuda_cub20__uninitialized_fill7functorINS7_10device_ptrIiEEiEEEEvT0_T1__param_1[16]
)
.maxntid 256
{
	.reg .pred 	%p<4>;
	.reg .b16 	%rs<5>;
	.reg .b32 	%r<12>;
	.reg .b64 	%rd<16>;

	ld.param.u32 	%r3, [_ZN3cub18CUB_300001_SM_10006detail8for_each13static_kernelINS2_12policy_hub_t12policy_500_tEmN6thrust24THRUST_300001_SM_1000_NS8cuda_cub20__uninitialized_fill7functorINS7_10device_ptrIiEEiEEEEvT0_T1__param_1+8];
	ld.param.u64 	%rd4, [_ZN3cub18CUB_300001_SM_10006detail8for_each13static_kernelINS2_12policy_hub_t12policy_500_tEmN6thrust24THRUST_300001_SM_1000_NS8cuda_cub20__uninitialized_fill7functorINS7_10device_ptrIiEEiEEEEvT0_T1__param_1];
	ld.param.u64 	%rd5, [_ZN3cub18CUB_300001_SM_10006detail8for_each13static_kernelINS2_12policy_hub_t12policy_500_tEmN6thrust24THRUST_300001_SM_1000_NS8cuda_cub20__uninitialized_fill7functorINS7_10device_ptrIiEEiEEEEvT0_T1__param_0];
	mov.u32 	%r9, %ctaid.x;
	mul.wide.u32 	%rd1, %r9, 512;
	sub.s64 	%rd2, %rd5, %rd1;
	setp.lt.u64 	%p1, %rd2, 512;
	@%p1 bra 	$L__BB12_2;
	mov.u32 	%r11, %tid.x;
	cvta.to.global.u64 	%rd11, %rd4;
	cvt.u64.u32 	%rd12, %r11;
	add.s64 	%rd13, %rd1, %rd12;
	shl.b64 	%rd14, %rd13, 2;
	add.s64 	%rd15, %rd11, %rd14;
	st.global.u32 	[%rd15], %r3;
	st.global.u32 	[%rd15+1024], %r3;
	bra.uni 	$L__BB12_6;
$L__BB12_2:
	cvta.to.global.u64 	%rd6, %rd4;
	mov.u32 	%r2, %tid.x;
	cvt.u64.u32 	%rd7, %r2;
	setp.le.u64 	%p2, %rd2, %rd7;
	add.s64 	%rd8, %rd1, %rd7;
	shl.b64 	%rd9, %rd8, 2;
	add.s64 	%rd3, %rd6, %rd9;
	@%p2 bra 	$L__BB12_4;
	st.global.u32 	[%rd3], %r3;
$L__BB12_4:
	add.s32 	%r10, %r2, 256;
	cvt.u64.u32 	%rd10, %r10;
	setp.le.u64 	%p3, %rd2, %rd10;
	@%p3 bra 	$L__BB12_6;
	st.global.u32 	[%rd3+1024], %r3;
$L__BB12_6:
	ret;

}
	// .globl	_ZN3cub18CUB_300001_SM_10006detail9transform16transform_kernelINS2_10policy_hubILb1EN4cuda3std3__45tupleIJN6thrust24THRUST_300001_SM_1000_NS12zip_iteratorINS8_IJNSA_10device_ptrIiEESD_NSC_IfEESD_SD_EEEEEEEEE10policy1000EiNS7_10__identityENSA_7pointerINS8_IJiifiiEEENSA_8cuda_cub3tagENSA_11use_defaultESP_EEJSG_EEEvT0_iT1_T2_DpNS2_10kernel_argIT3_EE
.visible .entry _ZN3cub18CUB_300001_SM_10006detail9transform16transform_kernelINS2_10policy_hubILb1EN4cuda3std3__45tupleIJN6thrust24THRUST_300001_SM_1000_NS12zip_iteratorINS8_IJNSA_10device_ptrIiEESD_NSC_IfEESD_SD_EEEEEEEEE10policy1000EiNS7_10__identityENSA_7pointerINS8_IJiifiiEEENSA_8cuda_cub3tagENSA_11use_defaultESP_EEJSG_EEEvT0_iT1_T2_DpNS2_10kernel_argIT3_EE(
	.param .u32 _ZN3cub18CUB_300001_SM_10006detail9transform16transform_kernelINS2_10policy_hubILb1EN4cuda3std3__45tupleIJN6thrust24THRUST_300001_SM_1000_NS12zip_iteratorINS8_IJNSA_10device_ptrIiEESD_NSC_IfEESD_SD_EEEEEEEEE10policy1000EiNS7_10__identityENSA_7pointerINS8_IJiifiiEEENSA_8cuda_cub3tagENSA_11use_defaultESP_EEJSG_EEEvT0_iT1_T2_DpNS2_10kernel_argIT3_EE_param_0,
	.param .u32 _ZN3cub18CUB_300001_SM_10006detail9transform16transform_kernelINS2_10policy_hubILb1EN4cuda3std3__45tupleIJN6thrust24THRUST_300001_SM_1000_NS12zip_iteratorINS8_IJNSA_10device_ptrIiEESD_NSC_IfEESD_SD_EEEEEEEEE10policy1000EiNS7_10__identityENSA_7pointerINS8_IJiifiiEEENSA_8cuda_cub3tagENSA_11use_defaultESP_EEJSG_EEEvT0_iT1_T2_DpNS2_10kernel_argIT3_EE_param_1,
	.param .align 1 .b8 _ZN3cub18CUB_300001_SM_10006detail9transform16transform_kernelINS2_10policy_hubILb1EN4cuda3std3__45tupleIJN6thrust24THRUST_300001_SM_1000_NS12zip_iteratorINS8_IJNSA_10device_ptrIiEESD_NSC_IfEESD_SD_EEEEEEEEE10policy1000EiNS7_10__identityENSA_7pointerINS8_IJiifiiEEENSA_8cuda_cub3tagENSA_11use_defaultESP_EEJSG_EEEvT0_iT1_T2_DpNS2_10kernel_argIT3_EE_param_2[1],
	.param .align 8 .b8 _ZN3cub18CUB_300001_SM_10006detail9transform16transform_kernelINS2_10policy_hubILb1EN4cuda3std3__45tupleIJN6thrust24THRUST_300001_SM_1000_NS12zip_iteratorINS8_IJNSA_10device_ptrIiEESD_NSC_IfEESD_SD_EEEEEEEEE10policy1000EiNS7_10__identityENSA_7pointerINS8_IJiifiiEEENSA_8cuda_cub3tagENSA_11use_defaultESP_EEJSG_EEEvT0_iT1_T2_DpNS2_10kernel_argIT3_EE_param_3[8],
	.param .align 8 .b8 _ZN3cub18CUB_300001_SM_10006detail9transform16transform_kernelINS2_10policy_hubILb1EN4cuda3std3__45tupleIJN6thrust24THRUST_300001_SM_1000_NS12zip_iteratorINS8_IJNSA_10device_ptrIiEESD_NSC_IfEESD_SD_EEEEEEEEE10policy1000EiNS7_10__identityENSA_7pointerINS8_IJiifiiEEENSA_8cuda_cub3tagENSA_11use_defaultESP_EEJSG_EEEvT0_iT1_T2_DpNS2_10kernel_argIT3_EE_param_4[40]
)
.maxntid 128
{
	.reg .pred 	%p<35>;
	.reg .b32 	%r<193>;
	.reg .b32 	%f<31>;
	.reg .b64 	%rd<158>;

	ld.param.u32 	%r38, [_ZN3cub18CUB_300001_SM_10006detail9transform16transform_kernelINS2_10policy_hubILb1EN4cuda3std3__45tupleIJN6thrust24THRUST_300001_SM_1000_NS12zip_iteratorINS8_IJNSA_10device_ptrIiEESD_NSC_IfEESD_SD_EEEEEEEEE10policy1000EiNS7_10__identityENSA_7pointerINS8_IJiifiiEEENSA_8cuda_cub3tagENSA_11use_defaultESP_EEJSG_EEEvT0_iT1_T2_DpNS2_10kernel_argIT3_EE_param_0];
	ld.param.u64 	%rd38, [_ZN3cub18CUB_300001_SM_10006detail9transform16transform_kernelINS2_10policy_hubILb1EN4cuda3std3__45tupleIJN6thrust24THRUST_300001_SM_1000_NS12zip_iteratorINS8_IJNSA_10device_ptrIiEESD_NSC_IfEESD_SD_EEEEEEEEE10policy1000EiNS7_10__identityENSA_7pointerINS8_IJiifiiEEENSA_8cuda_cub3tagENSA_11use_defaultESP_EEJSG_EEEvT0_iT1_T2_DpNS2_10kernel_argIT3_EE_param_4+32];
	ld.param.u64 	%rd37, [_ZN3cub18CUB_300001_SM_10006detail9transform16transform_kernelINS2_10policy_hubILb1EN4cuda3std3__45tupleIJN6thrust24THRUST_300001_SM_1000_NS12zip_iteratorINS8_IJNSA_10device_ptrIiEESD_NSC_IfEESD_SD_EEEEEEEEE10policy1000EiNS7_10__identityENSA_7pointerINS8_IJiifiiEEENSA_8cuda_cub3tagENSA_11use_defaultESP_EEJSG_EEEvT0_iT1_T2_DpNS2_10kernel_argIT3_EE_param_4+24];
	ld.param.u64 	%rd36, [_ZN3cub18CUB_300001_SM_10006detail9transform16transform_kernelINS2_10policy_hubILb1EN4cuda3std3__45tupleIJN6thrust24THRUST_300001_SM_1000_NS12zip_iteratorINS8_IJNSA_10device_ptrIiEESD_NSC_IfEESD_SD_EEEEEEEEE10policy1000EiNS7_10__identityENSA_7pointerINS8_IJiifiiEEENSA_8cuda_cub3tagENSA_11use_defaultESP_EEJSG_EEEvT0_iT1_T2_DpNS2_10kernel_argIT3_EE_param_4+16];
	ld.param.u64 	%rd35, [_ZN3cub18CUB_300001_SM_10006detail9transform16transform_kernelINS2_10policy_hubILb1EN4cuda3std3__45tupleIJN6thrust24THRUST_300001_SM_1000_NS12zip_iteratorINS8_IJNSA_10device_ptrIiEESD_NSC_IfEESD_SD_EEEEEEEEE10policy1000EiNS7_10__identityENSA_7pointerINS8_IJiifiiEEENSA_8cuda_cub3tagENSA_11use_defaultESP_EEJSG_EEEvT0_iT1_T2_DpNS2_10kernel_argIT3_EE_param_4+8];
	ld.param.u64 	%rd34, [_ZN3cub18CUB_300001_SM_10006detail9transform16transform_kernelINS2_10policy_hubILb1EN4cuda3std3__45tupleIJN6thrust24THRUST_300001_SM_1000_NS12zip_iteratorINS8_IJNSA_10device_ptrIiEESD_NSC_IfEESD_SD_EEEEEEEEE10policy1000EiNS7_10__identityENSA_7pointerINS8_IJiifiiEEENSA_8cuda_cub3tagENSA_11use_defaultESP_EEJSG_EEEvT0_iT1_T2_DpNS2_10kernel_argIT3_EE_param_4];
	ld.param.u64 	%rd39, [_ZN3cub18CUB_300001_SM_10006detail9transform16transform_kernelINS2_10policy_hubILb1EN4cuda3std3__45tupleIJN6thrust24THRUST_300001_SM_1000_NS12zip_iteratorINS8_IJNSA_10device_ptrIiEESD_NSC_IfEESD_SD_EEEEEEEEE10policy1000EiNS7_10__identityENSA_7pointerINS8_IJiifiiEEENSA_8cuda_cub3tagENSA_11use_defaultESP_EEJSG_EEEvT0_iT1_T2_DpNS2_10kernel_argIT3_EE_param_3];
	ld.param.u32 	%r37, [_ZN3cub18CUB_300001_SM_10006detail9transform16transform_kernelINS2_10policy_hubILb1EN4cuda3std3__45tupleIJN6thrust24THRUST_300001_SM_1000_NS12zip_iteratorINS8_IJNSA_10device_ptrIiEESD_NSC_IfEESD_SD_EEEEEEEEE10policy1000EiNS7_10__identityENSA_7pointerINS8_IJiifiiEEENSA_8cuda_cub3tagENSA_11use_defaultESP_EEJSG_EEEvT0_iT1_T2_DpNS2_10kernel_argIT3_EE_param_1];
	cvta.to.global.u64 	%rd1, %rd39;
	cvta.to.global.u64 	%rd2, %rd34;
	cvta.to.global.u64 	%rd3, %rd35;
	cvta.to.global.u64 	%rd4, %rd36;
	cvta.to.global.u64 	%rd5, %rd37;
	cvta.to.global.u64 	%rd6, %rd38;
	shl.b32 	%r39, %r37, 7;
	mov.u32 	%r40, %ctaid.x;
	mul.lo.s32 	%r1, %r39, %r40;
	sub.s32 	%r41, %r38, %r1;
	min.s32 	%r2, %r39, %r41;
	mul.wide.s32 	%rd156, %r1, 4;
	add.s64 	%rd7, %rd2, %rd156;
	add.s64 	%rd8, %rd3, %rd156;
	add.s64 	%rd9, %rd4, %rd156;
	add.s64 	%rd10, %rd5, %rd156;
	add.s64 	%rd11, %rd6, %rd156;
	mul.wide.s32 	%rd41, %r1, 20;
	add.s64 	%rd12, %rd1, %rd41;
	setp.gt.s32 	%p1, %r39, %r41;
	@%p1 bra 	$L__BB13_13;
	setp.lt.s32 	%p2, %r37, 1;
	@%p2 bra 	$L__BB13_54;
	mov.u32 	%r3, %tid.x;
	and.b32  	%r4, %r37, 7;
	setp.lt.u32 	%p3, %r37, 8;
	mov.b32 	%r190, 0;
	@%p3 bra 	$L__BB13_5;
	and.b32  	%r190, %r37, 2147483640;
	neg.s32 	%r185, %r190;
	mul.wide.u32 	%rd43, %r3, 20;
	add.s64 	%rd44, %rd41, %rd1;
	add.s64 	%rd45, %rd44, %rd43;
	add.s64 	%rd157, %rd45, 16;
	mul.wide.u32 	%rd46, %r3, 4;
	add.s64 	%rd14, %rd6, %rd46;
	add.s64 	%rd16, %rd4, %rd46;
	add.s64 	%rd17, %rd3, %rd46;
	add.s64 	%rd47, %rd156, 1536;
	add.s64 	%rd18, %rd2, %rd47;
	add.s32 	%r184, %r3, 128;
	add.s64 	%rd19, %rd3, %rd47;
	add.s64 	%rd20, %rd4, %rd47;
	add.s64 	%rd21, %rd5, %rd47;
	add.s64 	%rd22, %rd6, %rd47;
	add.s64 	%rd23, %rd44, 7688;
$L__BB13_4:
	.pragma "nounroll";
	mul.wide.s32 	%rd48, %r184, 4;
	add.s64 	%rd49, %rd18, %rd48;
	add.s64 	%rd50, %rd19, %rd48;
	add.s64 	%rd51, %rd20, %rd48;
	add.s64 	%rd52, %rd21, %rd48;
	add.s64 	%rd53, %rd22, %rd48;
	mul.wide.s32 	%rd54, %r184, 20;
	add.s64 	%rd55, %rd23, %rd54;
	cvta.to.global.u64 	%rd56, %rd34;
	mul.wide.u32 	%rd57, %r3, 4;
	add.s64 	%rd58, %rd56, %rd57;
	add.s64 	%rd59, %rd58, %rd156;
	add.s64 	%rd60, %rd17, %rd156;
	add.s64 	%rd61, %rd16, %rd156;
	cvta.to.global.u64 	%rd62, %rd37;
	add.s64 	%rd63, %rd62, %rd57;
	add.s64 	%rd64, %rd63, %rd156;
	add.s64 	%rd65, %rd14, %rd156;
	ld.global.u32 	%r43, [%rd59];
	ld.global.u32 	%r44, [%rd60];
	ld.global.f32 	%f1, [%rd61];
	ld.global.u32 	%r45, [%rd64];
	ld.global.u32 	%r46, [%rd65];
	st.global.u32 	[%rd157+-16], %r43;
	st.global.u32 	[%rd157+-12], %r44;
	st.global.f32 	[%rd157+-8], %f1;
	st.global.u32 	[%rd157+-4], %r45;
	st.global.u32 	[%rd157], %r46;
	ld.global.u32 	%r47, [%rd49+-1536];
	ld.global.u32 	%r48, [%rd50+-1536];
	ld.global.f32 	%f2, [%rd51+-1536];
	ld.global.u32 	%r49, [%rd52+-1536];
	ld.global.u32 	%r50, [%rd53+-1536];
	st.global.u32 	[%rd55+-7688], %r47;
	st.global.u32 	[%rd55+-7684], %r48;
	st.global.f32 	[%rd55+-7680], %f2;
	st.global.u32 	[%rd55+-7676], %r49;
	st.global.u32 	[%rd55+-7672], %r50;
	ld.global.u32 	%r51, [%rd49+-1024];
	ld.global.u32 	%r52, [%rd50+-1024];
	ld.global.f32 	%f3, [%rd51+-1024];
	ld.global.u32 	%r53, [%rd52+-1024];
	ld.global.u32 	%r54, [%rd53+-1024];
	st.global.u32 	[%rd55+-5128], %r51;
	st.global.u32 	[%rd55+-5124], %r52;
	st.global.f32 	[%rd55+-5120], %f3;
	st.global.u32 	[%rd55+-5116], %r53;
	st.global.u32 	[%rd55+-5112], %r54;
	ld.global.u32 	%r55, [%rd49+-512];
	ld.global.u32 	%r56, [%rd50+-512];
	ld.global.f32 	%f4, [%rd51+-512];
	ld.global.u32 	%r57, [%rd52+-512];
	ld.global.u32 	%r58, [%rd53+-512];
	st.global.u32 	[%rd55+-2568], %r55;
	st.global.u32 	[%rd55+-2564], %r56;
	st.global.f32 	[%rd55+-2560], %f4;
	st.global.u32 	[%rd55+-2556], %r57;
	st.global.u32 	[%rd55+-2552], %r58;
	ld.global.u32 	%r59, [%rd49];
	ld.global.u32 	%r60, [%rd50];
	ld.global.f32 	%f5, [%rd51];
	ld.global.u32 	%r61, [%rd52];
	ld.global.u32 	%r62, [%rd53];
	st.global.u32 	[%rd55+-8], %r59;
	st.global.u32 	[%rd55+-4], %r60;
	st.global.f32 	[%rd55], %f5;
	st.global.u32 	[%rd55+4], %r61;
	st.global.u32 	[%rd55+8], %r62;
	ld.global.u32 	%r63, [%rd49+512];
	ld.global.u32 	%r64, [%rd50+512];
	ld.global.f32 	%f6, [%rd51+512];
	ld.global.u32 	%r65, [%rd52+512];
	ld.global.u32 	%r66, [%rd53+512];
	st.global.u32 	[%rd55+2552], %r63;
	st.global.u32 	[%rd55+2556], %r64;
	st.global.f32 	[%rd55+2560], %f6;
	st.global.u32 	[%rd55+2564], %r65;
	st.global.u32 	[%rd55+2568], %r66;
	ld.global.u32 	%r67, [%rd49+1024];
	ld.global.u32 	%r68, [%rd50+1024];
	ld.global.f32 	%f7, [%rd51+1024];
	ld.global.u32 	%r69, [%rd52+1024];
	ld.global.u32 	%r70, [%rd53+1024];
	st.global.u32 	[%rd55+5112], %r67;
	st.global.u32 	[%rd55+5116], %r68;
	st.global.f32 	[%rd55+5120], %f7;
	st.global.u32 	[%rd55+5124], %r69;
	st.global.u32 	[%rd55+5128], %r70;
	ld.global.u32 	%r71, [%rd49+1536];
	ld.global.u32 	%r72, [%rd50+1536];
	ld.global.f32 	%f8, [%rd51+1536];
	ld.global.u32 	%r73, [%rd52+1536];
	ld.global.u32 	%r74, [%rd53+1536];
	st.global.u32 	[%rd55+7672], %r71;
	st.global.u32 	[%rd55+7676], %r72;
	st.global.f32 	[%rd55+7680], %f8;
	st.global.u32 	[%rd55+7684], %r73;
	st.global.u32 	[%rd55+7688], %r74;
	add.s32 	%r185, %r185, 8;
	add.s64 	%rd157, %rd157, 20480;
	add.s64 	%rd156, %rd156, 4096;
	add.s32 	%r184, %r184, 1024;
	setp.eq.s32 	%p4, %r185, 0;
	@%p4 bra 	$L__BB13_5;
	bra.uni 	$L__BB13_4;
$L__BB13_5:
	setp.eq.s32 	%p5, %r4, 0;
	@%p5 bra 	$L__BB13_54;
	and.b32  	%r32, %r37, 3;
	setp.lt.u32 	%p6, %r4, 4;
	@%p6 bra 	$L__BB13_8;
	shl.b32 	%r75, %r190, 7;
	add.s32 	%r76, %r75, %r3;
	mul.wide.s32 	%rd66, %r76, 4;
	add.s64 	%rd67, %rd7, %rd66;
	add.s64 	%rd68, %rd8, %rd66;
	add.s64 	%rd69, %rd9, %rd66;
	add.s64 	%rd70, %rd10, %rd66;
	add.s64 	%rd71, %rd11, %rd66;
	ld.global.u32 	%r77, [%rd67];
	ld.global.u32 	%r78, [%rd68];
	ld.global.f32 	%f9, [%rd69];
	ld.global.u32 	%r79, [%rd70];
	ld.global.u32 	%r80, [%rd71];
	mul.wide.s32 	%rd72, %r76, 20;
	add.s64 	%rd73, %rd12, %rd72;
	st.global.u32 	[%rd73], %r77;
	st.global.u32 	[%rd73+4], %r78;
	st.global.f32 	[%rd73+8], %f9;
	st.global.u32 	[%rd73+12], %r79;
	st.global.u32 	[%rd73+16], %r80;
	ld.global.u32 	%r81, [%rd67+512];
	ld.global.u32 	%r82, [%rd68+512];
	ld.global.f32 	%f10, [%rd69+512];
	ld.global.u32 	%r83, [%rd70+512];
	ld.global.u32 	%r84, [%rd71+512];
	st.global.u32 	[%rd73+2560], %r81;
	st.global.u32 	[%rd73+2564], %r82;
	st.global.f32 	[%rd73+2568], %f10;
	st.global.u32 	[%rd73+2572], %r83;
	st.global.u32 	[%rd73+2576], %r84;
	ld.global.u32 	%r85, [%rd67+1024];
	ld.global.u32 	%r86, [%rd68+1024];
	ld.global.f32 	%f11, [%rd69+1024];
	ld.global.u32 	%r87, [%rd70+1024];
	ld.global.u32 	%r88, [%rd71+1024];
	st.global.u32 	[%rd73+5120], %r85;
	st.global.u32 	[%rd73+5124], %r86;
	st.global.f32 	[%rd73+5128], %f11;
	st.global.u32 	[%rd73+5132], %r87;
	st.global.u32 	[%rd73+5136], %r88;
	ld.global.u32 	%r89, [%rd67+1536];
	ld.global.u32 	%r90, [%rd68+1536];
	ld.global.f32 	%f12, [%rd69+1536];
	ld.global.u32 	%r91, [%rd70+1536];
	ld.global.u32 	%r92, [%rd71+1536];
	st.global.u32 	[%rd73+7680], %r89;
	st.global.u32 	[%rd73+7684], %r90;
	st.global.f32 	[%rd73+7688], %f12;
	st.global.u32 	[%rd73+7692], %r91;
	st.global.u32 	[%rd73+7696], %r92;
	add.s32 	%r190, %r190, 4;
$L__BB13_8:
	setp.eq.s32 	%p7, %r32, 0;
	@%p7 bra 	$L__BB13_54;
	setp.eq.s32 	%p8, %r32, 1;
	@%p8 bra 	$L__BB13_11;
	shl.b32 	%r93, %r190, 7;
	add.s32 	%r94, %r93, %r3;
	mul.wide.s32 	%rd74, %r94, 4;
	add.s64 	%rd75, %rd7, %rd74;
	add.s64 	%rd76, %rd8, %rd74;
	add.s64 	%rd77, %rd9, %rd74;
	add.s64 	%rd78, %rd10, %rd74;
	add.s64 	%rd79, %rd11, %rd74;
	ld.global.u32 	%r95, [%rd75];
	ld.global.u32 	%r96, [%rd76];
	ld.global.f32 	%f13, [%rd77];
	ld.global.u32 	%r97, [%rd78];
	ld.global.u32 	%r98, [%rd79];
	mul.wide.s32 	%rd80, %r94, 20;
	add.s64 	%rd81, %rd12, %rd80;
	st.global.u32 	[%rd81], %r95;
	st.global.u32 	[%rd81+4], %r96;
	st.global.f32 	[%rd81+8], %f13;
	st.global.u32 	[%rd81+12], %r97;
	st.global.u32 	[%rd81+16], %r98;
	ld.global.u32 	%r99, [%rd75+512];
	ld.global.u32 	%r100, [%rd76+512];
	ld.global.f32 	%f14, [%rd77+512];
	ld.global.u32 	%r101, [%rd78+512];
	ld.global.u32 	%r102, [%rd79+512];
	st.global.u32 	[%rd81+2560], %r99;
	st.global.u32 	[%rd81+2564], %r100;
	st.global.f32 	[%rd81+2568], %f14;
	st.global.u32 	[%rd81+2572], %r101;
	st.global.u32 	[%rd81+2576], %r102;
	add.s32 	%r190, %r190, 2;
$L__BB13_11:
	and.b32  	%r103, %r37, 1;
	setp.eq.b32 	%p9, %r103, 1;
	not.pred 	%p10, %p9;
	@%p10 bra 	$L__BB13_54;
	shl.b32 	%r104, %r190, 7;
	add.s32 	%r105, %r104, %r3;
	mul.wide.s32 	%rd82, %r105, 4;
	add.s64 	%rd83, %rd7, %rd82;
	add.s64 	%rd84, %rd8, %rd82;
	add.s64 	%rd85, %rd9, %rd82;
	add.s64 	%rd86, %rd10, %rd82;
	add.s64 	%rd87, %rd11, %rd82;
	ld.global.u32 	%r106, [%rd83];
	ld.global.u32 	%r107, [%rd84];
	ld.global.f32 	%f15, [%rd85];
	ld.global.u32 	%r108, [%rd86];
	ld.global.u32 	%r109, [%rd87];
	mul.wide.s32 	%rd88, %r105, 20;
	add.s64 	%rd89, %rd12, %rd88;
	st.global.u32 	[%rd89], %r106;
	st.global.u32 	[%rd89+4], %r107;
	st.global.f32 	[%rd89+8], %f15;
	st.global.u32 	[%rd89+12], %r108;
	st.global.u32 	[%rd89+16], %r109;
	bra.uni 	$L__BB13_54;
$L__BB13_13:
	setp.lt.s32 	%p11, %r37, 1;
	@%p11 bra 	$L__BB13_54;
	mov.u32 	%r8, %tid.x;
	and.b32  	%r9, %r37, 7;
	setp.lt.u32 	%p12, %r37, 8;
	mov.b32 	%r187, 0;
	@%p12 bra 	$L__BB13_33;
	and.b32  	%r187, %r37, 2147483640;
	mov.b32 	%r186, 0;
$L__BB13_16:
	.pragma "nounroll";
	shl.b32 	%r112, %r186, 7;
	add.s32 	%r16, %r112, %r8;
	setp.ge.s32 	%p13, %r16, %r2;
	@%p13 bra 	$L__BB13_18;
	mul.wide.u32 	%rd90, %r16, 4;
	add.s64 	%rd91, %rd7, %rd90;
	add.s64 	%rd92, %rd8, %rd90;
	add.s64 	%rd93, %rd9, %rd90;
	add.s64 	%rd94, %rd10, %rd90;
	add.s64 	%rd95, %rd11, %rd90;
	ld.global.u32 	%r113, [%rd91];
	ld.global.u32 	%r114, [%rd92];
	ld.global.f32 	%f16, [%rd93];
	ld.global.u32 	%r115, [%rd94];
	ld.global.u32 	%r116, [%rd95];
	mul.wide.u32 	%rd96, %r16, 20;
	add.s64 	%rd97, %rd12, %rd96;
	st.global.u32 	[%rd97], %r113;
	st.global.u32 	[%rd97+4], %r114;
	st.global.f32 	[%rd97+8], %f16;
	st.global.u32 	[%rd97+12], %r115;
	st.global.u32 	[%rd97+16], %r116;
$L__BB13_18:
	add.s32 	%r117, %r16, 128;
	setp.ge.s32 	%p14, %r117, %r2;
	mul.wide.s32 	%rd98, %r117, 4;
	add.s64 	%rd28, %rd7, %rd98;
	add.s64 	%rd29, %rd8, %rd98;
	add.s64 	%rd30, %rd9, %rd98;
	add.s64 	%rd31, %rd10, %rd98;
	add.s64 	%rd32, %rd11, %rd98;
	mul.wide.s32 	%rd99, %r117, 20;
	add.s64 	%rd33, %rd12, %rd99;
	@%p14 bra 	$L__BB13_20;
	ld.global.u32 	%r118, [%rd28];
	ld.global.u32 	%r119, [%rd29];
	ld.global.f32 	%f17, [%rd30];
	ld.global.u32 	%r120, [%rd31];
	ld.global.u32 	%r121, [%rd32];
	st.global.u32 	[%rd33], %r118;
	st.global.u32 	[%rd33+4], %r119;
	st.global.f32 	[%rd33+8], %f17;
	st.global.u32 	[%rd33+12], %r120;
	st.global.u32 	[%rd33+16], %r121;
$L__BB13_20:
	add.s32 	%r122, %r16, 256;
	setp.ge.s32 	%p15, %r122, %r2;
	@%p15 bra 	$L__BB13_22;
	ld.global.u32 	%r123, [%rd28+512];
	ld.global.u32 	%r124, [%rd29+512];
	ld.global.f32 	%f18, [%rd30+512];
	ld.global.u32 	%r125, [%rd31+512];
	ld.global.u32 	%r126, [%rd32+512];
	st.global.u32 	[%rd33+2560], %r123;
	st.global.u32 	[%rd33+2564], %r124;
	st.global.f32 	[%rd33+2568], %f18;
	st.global.u32 	[%rd33+2572], %r125;
	st.global.u32 	[%rd33+2576], %r126;
$L__BB13_22:
	add.s32 	%r127, %r16, 384;
	setp.ge.s32 	%p16, %r127, %r2;
	@%p16 bra 	$L__BB13_24;
	ld.global.u32 	%r128, [%rd28+1024];
	ld.global.u32 	%r129, [%rd29+1024];
	ld.global.f32 	%f19, [%rd30+1024];
	ld.global.u32 	%r130, [%rd31+1024];
	ld.global.u32 	%r131, [%rd32+1024];
	st.global.u32 	[%rd33+5120], %r128;
	st.global.u32 	[%rd33+5124], %r129;
	st.global.f32 	[%rd33+5128], %f19;
	st.global.u32 	[%rd33+5132], %r130;
	st.global.u32 	[%rd33+5136], %r131;
$L__BB13_24:
	add.s32 	%r132, %r16, 512;
	setp.ge.s32 	%p17, %r132, %r2;
	@%p17 bra 	$L__BB13_26;
	ld.global.u32 	%r133, [%rd28+1536];
	ld.global.u32 	%r134, [%rd29+1536];
	ld.global.f32 	%f20, [%rd30+1536];
	ld.global.u32 	%r135, [%rd31+1536];
	ld.global.u32 	%r136, [%rd32+1536];
	st.global.u32 	[%rd33+7680], %r133;
	st.global.u32 	[%rd33+7684], %r134;
	st.global.f32 	[%rd33+7688], %f20;
	st.global.u32 	[%rd33+7692], %r135;
	st.global.u32 	[%rd33+7696], %r136;
$L__BB13_26:
	add.s32 	%r137, %r16, 640;
	setp.ge.s32 	%p18, %r137, %r2;
	@%p18 bra 	$L__BB13_28;
	ld.global.u32 	%r138, [%rd28+2048];
	ld.global.u32 	%r139, [%rd29+2048];
	ld.global.f32 	%f21, [%rd30+2048];
	ld.global.u32 	%r140, [%rd31+2048];
	ld.global.u32 	%r141, [%rd32+2048];
	st.global.u32 	[%rd33+10240], %r138;
	st.global.u32 	[%rd33+10244], %r139;
	st.global.f32 	[%rd33+10248], %f21;
	st.global.u32 	[%rd33+10252], %r140;
	st.global.u32 	[%rd33+10256], %r141;
$L__BB13_28:
	add.s32 	%r142, %r16, 768;
	setp.ge.s32 	%p19, %r142, %r2;
	@%p19 bra 	$L__BB13_30;
	ld.global.u32 	%r143, [%rd28+2560];
	ld.global.u32 	%r144, [%rd29+2560];
	ld.global.f32 	%f22, [%rd30+2560];
	ld.global.u32 	%r145, [%rd31+2560];
	ld.global.u32 	%r146, [%rd32+2560];
	st.global.u32 	[%rd33+12800], %r143;
	st.global.u32 	[%rd33+12804], %r144;
	st.global.f32 	[%rd33+12808], %f22;
	st.global.u32 	[%rd33+12812], %r145;
	st.global.u32 	[%rd33+12816], %r146;
$L__BB13_30:
	add.s32 	%r147, %r16, 896;
	setp.ge.s32 	%p20, %r147, %r2;
	@%p20 bra 	$L__BB13_32;
	ld.global.u32 	%r148, [%rd28+3072];
	ld.global.u32 	%r149, [%rd29+3072];
	ld.global.f32 	%f23, [%rd30+3072];
	ld.global.u32 	%r150, [%rd31+3072];
	ld.global.u32 	%r151, [%rd32+3072];
	st.global.u32 	[%rd33+15360], %r148;
	st.global.u32 	[%rd33+15364], %r149;
	st.global.f32 	[%rd33+15368], %f23;
	st.global.u32 	[%rd33+15372], %r150;
	st.global.u32 	[%rd33+15376], %r151;
$L__BB13_32:
	add.s32 	%r186, %r186, 8;
	setp.ne.s32 	%p21, %r186, %r187;
	@%p21 bra 	$L__BB13_16;
$L__BB13_33:
	setp.eq.s32 	%p22, %r9, 0;
	@%p22 bra 	$L__BB13_54;
	and.b32  	%r19, %r37, 3;
	setp.lt.u32 	%p23, %r9, 4;
	@%p23 bra 	$L__BB13_44;
	shl.b32 	%r152, %r187, 7;
	add.s32 	%r20, %r152, %r8;
	setp.ge.s32 	%p24, %r20, %r2;
	@%p24 bra 	$L__BB13_37;
	mul.wide.s32 	%rd100, %r20, 4;
	add.s64 	%rd101, %rd7, %rd100;
	add.s64 	%rd102, %rd8, %rd100;
	add.s64 	%rd103, %rd9, %rd100;
	add.s64 	%rd104, %rd10, %rd100;
	add.s64 	%rd105, %rd11, %rd100;
	ld.global.u32 	%r153, [%rd101];
	ld.global.u32 	%r154, [%rd102];
	ld.global.f32 	%f24, [%rd103];
	ld.global.u32 	%r155, [%rd104];
	ld.global.u32 	%r156, [%rd105];
	mul.wide.s32 	%rd106, %r20, 20;
	add.s64 	%rd107, %rd12, %rd106;
	st.global.u32 	[%rd107], %r153;
	st.global.u32 	[%rd107+4], %r154;
	st.global.f32 	[%rd107+8], %f24;
	st.global.u32 	[%rd107+12], %r155;
	st.global.u32 	[%rd107+16], %r156;
$L__BB13_37:
	add.s32 	%r21, %r20, 128;
	setp.ge.s32 	%p25, %r21, %r2;
	@%p25 bra 	$L__BB13_39;
	mul.wide.s32 	%rd108, %r21, 4;
	add.s64 	%rd109, %rd7, %rd108;
	add.s64 	%rd110, %rd8, %rd108;
	add.s64 	%rd111, %rd9, %rd108;
	add.s64 	%rd112, %rd10, %rd108;
	add.s64 	%rd113, %rd11, %rd108;
	ld.global.u32 	%r157, [%rd109];
	ld.global.u32 	%r158, [%rd110];
	ld.global.f32 	%f25, [%rd111];
	ld.global.u32 	%r159, [%rd112];
	ld.global.u32 	%r160, [%rd113];
	mul.wide.s32 	%rd114, %r21, 20;
	add.s64 	%rd115, %rd12, %rd114;
	st.global.u32 	[%rd115], %r157;
	st.global.u32 	[%rd115+4], %r158;
	st.global.f32 	[%rd115+8], %f25;
	st.global.u32 	[%rd115+12], %r159;
	st.global.u32 	[%rd115+16], %r160;
$L__BB13_39:
	add.s32 	%r22, %r20, 256;
	setp.ge.s32 	%p26, %r22, %r2;
	@%p26 bra 	$L__BB13_41;
	mul.wide.s32 	%rd116, %r22, 4;
	add.s64 	%rd117, %rd7, %rd116;
	add.s64 	%rd118, %rd8, %rd116;
	add.s64 	%rd119, %rd9, %rd116;
	add.s64 	%rd120, %rd10, %rd116;
	add.s64 	%rd121, %rd11, %rd116;
	ld.global.u32 	%r161, [%rd117];
	ld.global.u32 	%r162, [%rd118];
	ld.global.f32 	%f26, [%rd119];
	ld.global.u32 	%r163, [%rd120];
	ld.global.u32 	%r164, [%rd121];
	mul.wide.s32 	%rd122, %r22, 20;
	add.s64 	%rd123, %rd12, %rd122;
	st.global.u32 	[%rd123], %r161;
	st.global.u32 	[%rd123+4], %r162;
	st.global.f32 	[%rd123+8], %f26;
	st.global.u32 	[%rd123+12], %r163;
	st.global.u32 	[%rd123+16], %r164;
$L__BB13_41:
	add.s32 	%r23, %r20, 384;
	setp.ge.s32 	%p27, %r23, %r2;
	@%p27 bra 	$L__BB13_43;
	mul.wide.s32 	%rd124, %r23, 4;
	add.s64 	%rd125, %rd7, %rd124;
	add.s64 	%rd126, %rd8, %rd124;
	add.s64 	%rd127, %rd9, %rd124;
	add.s64 	%rd128, %rd10, %rd124;
	add.s64 	%rd129, %rd11, %rd124;
	ld.global.u32 	%r165, [%rd125];
	ld.global.u32 	%r166, [%rd126];
	ld.global.f32 	%f27, [%rd127];
	ld.global.u32 	%r167, [%rd128];
	ld.global.u32 	%r168, [%rd129];
	mul.wide.s32 	%rd130, %r23, 20;
	add.s64 	%rd131, %rd12, %rd130;
	st.global.u32 	[%rd131], %r165;
	st.global.u32 	[%rd131+4], %r166;
	st.global.f32 	[%rd131+8], %f27;
	st.global.u32 	[%rd131+12], %r167;
	st.global.u32 	[%rd131+16], %r168;
$L__BB13_43:
	add.s32 	%r187, %r187, 4;
$L__BB13_44:
	setp.eq.s32 	%p28, %r19, 0;
	@%p28 bra 	$L__BB13_54;
	setp.eq.s32 	%p29, %r19, 1;
	@%p29 bra 	$L__BB13_51;
	shl.b32 	%r169, %r187, 7;
	add.s32 	%r26, %r169, %r8;
	setp.ge.s32 	%p30, %r26, %r2;
	@%p30 bra 	$L__BB13_48;
	mul.wide.s32 	%rd132, %r26, 4;
	add.s64 	%rd133, %rd7, %rd132;
	add.s64 	%rd134, %rd8, %rd132;
	add.s64 	%rd135, %rd9, %rd132;
	add.s64 	%rd136, %rd10, %rd132;
	add.s64 	%rd137, %rd11, %rd132;
	ld.global.u32 	%r170, [%rd133];
	ld.global.u32 	%r171, [%rd134];
	ld.global.f32 	%f28, [%rd135];
	ld.global.u32 	%r172, [%rd136];
	ld.global.u32 	%r173, [%rd137];
	mul.wide.s32 	%rd138, %r26, 20;
	add.s64 	%rd139, %rd12, %rd138;
	st.global.u32 	[%rd139], %r170;
	st.global.u32 	[%rd139+4], %r171;
	st.global.f32 	[%rd139+8], %f28;
	st.global.u32 	[%rd139+12], %r172;
	st.global.u32 	[%rd139+16], %r173;
$L__BB13_48:
	add.s32 	%r27, %r26, 128;
	setp.ge.s32 	%p31, %r27, %r2;
	@%p31 bra 	$L__BB13_50;
	mul.wide.s32 	%rd140, %r27, 4;
	add.s64 	%rd141, %rd7, %rd140;
	add.s64 	%rd142, %rd8, %rd140;
	add.s64 	%rd143, %rd9, %rd140;
	add.s64 	%rd144, %rd10, %rd140;
	add.s64 	%rd145, %rd11, %rd140;
	ld.global.u32 	%r174, [%rd141];
	ld.global.u32 	%r175, [%rd142];
	ld.global.f32 	%f29, [%rd143];
	ld.global.u32 	%r176, [%rd144];
	ld.global.u32 	%r177, [%rd145];
	mul.wide.s32 	%rd146, %r27, 20;
	add.s64 	%rd147, %rd12, %rd146;
	st.global.u32 	[%rd147], %r174;
	st.global.u32 	[%rd147+4], %r175;
	st.global.f32 	[%rd147+8], %f29;
	st.global.u32 	[%rd147+12], %r176;
	st.global.u32 	[%rd147+16], %r177;
$L__BB13_50:
	add.s32 	%r187, %r187, 2;
$L__BB13_51:
	and.b32  	%r178, %r37, 1;
	setp.eq.b32 	%p32, %r178, 1;
	not.pred 	%p33, %p32;
	@%p33 bra 	$L__BB13_54;
	shl.b32 	%r179, %r187, 7;
	add.s32 	%r30, %r179, %r8;
	setp.ge.s32 	%p34, %r30, %r2;
	@%p34 bra 	$L__BB13_54;
	mul.wide.s32 	%rd148, %r30, 4;
	add.s64 	%rd149, %rd7, %rd148;
	add.s64 	%rd150, %rd8, %rd148;
	add.s64 	%rd151, %rd9, %rd148;
	add.s64 	%rd152, %rd10, %rd148;
	add.s64 	%rd153, %rd11, %rd148;
	ld.global.u32 	%r180, [%rd149];
	ld.global.u32 	%r181, [%rd150];
	ld.global.f32 	%f30, [%rd151];
	ld.global.u32 	%r182, [%rd152];
	ld.global.u32 	%r183, [%rd153];
	mul.wide.s32 	%rd154, %r30, 20;
	add.s64 	%rd155, %rd12, %rd154;
	st.global.u32 	[%rd155], %r180;
	st.global.u32 	[%rd155+4], %r181;
	st.global.f32 	[%rd155+8], %f30;
	st.global.u32 	[%rd155+12], %r182;
	st.global.u32 	[%rd155+16], %r183;
$L__BB13_54:
	ret;

}
	// .globl	_ZN3cub18CUB_300001_SM_10006detail9transform16transform_kernelINS2_10policy_hubILb1EN4cuda3std3__45tupleIJN6thrust24THRUST_300001_SM_1000_NS12zip_iteratorINS8_IJNSA_10device_ptrIiEESD_NSC_IfEESD_SD_EEEEEEEEE10policy1000ElNS7_10__identityENSA_7pointerINS8_IJiifiiEEENSA_8cuda_cub3tagENSA_11use_defaultESP_EEJSG_EEEvT0_iT1_T2_DpNS2_10kernel_argIT3_EE
.visible .entry _ZN3cub18CUB_300001_SM_10006detail9transform16transform_kernelINS2_10policy_hubILb1EN4cuda3std3__45tupleIJN6thrust24THRUST_300001_SM_1000_NS12zip_iteratorINS8_IJNSA_10device_ptrIiEESD_NSC_IfEESD_SD_EEEEEEEEE10policy1000ElNS7_10__identityENSA_7pointerINS8_IJiifiiEEENSA_8cuda_cub3tagENSA_11use_defaultESP_EEJSG_EEEvT0_iT1_T2_DpNS2_10kernel_argIT3_EE(
	.param .u64 _ZN3cub18CUB_300001_SM_10006detail9transform16transform_kernelINS2_10policy_hubILb1EN4cuda3std3__45tupleIJN6thrust24THRUST_300001_SM_1000_NS12zip_iteratorINS8_IJNSA_10device_ptrIiEESD_NSC_IfEESD_SD_EEEEEEEEE10policy1000ElNS7_10__identityENSA_7pointerINS8_IJiifiiEEENSA_8cuda_cub3tagENSA_11use_defaultESP_EEJSG_EEEvT0_iT1_T2_DpNS2_10kernel_argIT3_EE_param_0,
	.param .u32 _ZN3cub18CUB_300001_SM_10006detail9transform16transform_kernelINS2_10policy_hubILb1EN4cuda3std3__45tupleIJN6thrust24THRUST_300001_SM_1000_NS12zip_iteratorINS8_IJNSA_10device_ptrIiEESD_NSC_IfEESD_SD_EEEEEEEEE10policy1000ElNS7_10__identityENSA_7pointerINS8_IJiifiiEEENSA_8cuda_cub3tagENSA_11use_defaultESP_EEJSG_EEEvT0_iT1_T2_DpNS2_10kernel_argIT3_EE_param_1,
	.param .align 1 .b8 _ZN3cub18CUB_300001_SM_10006detail9transform16transform_kernelINS2_10policy_hubILb1EN4cuda3std3__45tupleIJN6thrust24THRUST_300001_SM_1000_NS12zip_iteratorINS8_IJNSA_10device_ptrIiEESD_NSC_IfEESD_SD_EEEEEEEEE10policy1000ElNS7_10__identityENSA_7pointerINS8_IJiifiiEEENSA_8cuda_cub3tagENSA_11use_defaultESP_EEJSG_EEEvT0_iT1_T2_DpNS2_10kernel_argIT3_EE_param_2[1],
	.param .align 8 .b8 _ZN3cub18CUB_300001_SM_10006detail9transform16transform_kernelINS2_10policy_hubILb1EN4cuda3std3__45tupleIJN6thrust24THRUST_300001_SM_1000_NS12zip_iteratorINS8_IJNSA_10device_ptrIiEESD_NSC_IfEESD_SD_EEEEEEEEE10policy1000ElNS7_10__identityENSA_7pointerINS8_IJiifiiEEENSA_8cuda_cub3tagENSA_11use_defaultESP_EEJSG_EEEvT0_iT1_T2_DpNS2_10kernel_argIT3_EE_param_3[8],
	.param .align 8 .b8 _ZN3cub18CUB_300001_SM_10006detail9transform16transform_kernelINS2_10policy_hubILb1EN4cuda3std3__45tupleIJN6thrust24THRUST_300001_SM_1000_NS12zip_iteratorINS8_IJNSA_10device_ptrIiEESD_NSC_IfEESD_SD_EEEEEEEEE10policy1000ElNS7_10__identityENSA_7pointerINS8_IJiifiiEEENSA_8cuda_cub3tagENSA_11use_defaultESP_EEJSG_EEEvT0_iT1_T2_DpNS2_10kernel_argIT3_EE_param_4[40]
)
.maxntid 128
{
	.reg .pred 	%p<35>;
	.reg .b32 	%r<190>;
	.reg .b32 	%f<31>;
	.reg .b64 	%rd<162>;

	ld.param.u64 	%rd40, [_ZN3cub18CUB_300001_SM_10006detail9transform16transform_kernelINS2_10policy_hubILb1EN4cuda3std3__45tupleIJN6thrust24THRUST_300001_SM_1000_NS12zip_iteratorINS8_IJNSA_10device_ptrIiEESD_NSC_IfEESD_SD_EEEEEEEEE10policy1000ElNS7_10__identityENSA_7pointerINS8_IJiifiiEEENSA_8cuda_cub3tagENSA_11use_defaultESP_EEJSG_EEEvT0_iT1_T2_DpNS2_10kernel_argIT3_EE_param_0];
	ld.param.u64 	%rd39, [_ZN3cub18CUB_300001_SM_10006detail9transform16transform_kernelINS2_10policy_hubILb1EN4cuda3std3__45tupleIJN6thrust24THRUST_300001_SM_1000_NS12zip_iteratorINS8_IJNSA_10device_ptrIiEESD_NSC_IfEESD_SD_EEEEEEEEE10policy1000ElNS7_10__identityENSA_7pointerINS8_IJiifiiEEENSA_8cuda_cub3tagENSA_11use_defaultESP_EEJSG_EEEvT0_iT1_T2_DpNS2_10kernel_argIT3_EE_param_4+32];
	ld.param.u64 	%rd38, [_ZN3cub18CUB_300001_SM_10006detail9transform16transform_kernelINS2_10policy_hubILb1EN4cuda3std3__45tupleIJN6thrust24THRUST_300001_SM_1000_NS12zip_iteratorINS8_IJNSA_10device_ptrIiEESD_NSC_IfEESD_SD_EEEEEEEEE10policy1000ElNS7_10__identityENSA_7pointerINS8_IJiifiiEEENSA_8cuda_cub3tagENSA_11use_defaultESP_EEJSG_EEEvT0_iT1_T2_DpNS2_10kernel_argIT3_EE_param_4+24];
	ld.param.u64 	%rd37, [_ZN3cub18CUB_300001_SM_10006detail9transform16transform_kernelINS2_10policy_hubILb1EN4cuda3std3__45tupleIJN6thrust24THRUST_300001_SM_1000_NS12zip_iteratorINS8_IJNSA_10device_ptrIiEESD_NSC_IfEESD_SD_EEEEEEEEE10policy1000ElNS7_10__identityENSA_7pointerINS8_IJiifiiEEENSA_8cuda_cub3tagENSA_11use_defaultESP_EEJSG_EEEvT0_iT1_T2_DpNS2_10kernel_argIT3_EE_param_4+16];
	ld.param.u64 	%rd36, [_ZN3cub18CUB_300001_SM_10006detail9transform16transform_kernelINS2_10policy_hubILb1EN4cuda3std3__45tupleIJN6thrust24THRUST_300001_SM_1000_NS12zip_iteratorINS8_IJNSA_10device_ptrIiEESD_NSC_IfEESD_SD_EEEEEEEEE10policy1000ElNS7_10__identityENSA_7pointerINS8_IJiifiiEEENSA_8cuda_cub3tagENSA_11use_defaultESP_EEJSG_EEEvT0_iT1_T2_DpNS2_10kernel_argIT3_EE_param_4+8];
	ld.param.u64 	%rd35, [_ZN3cub18CUB_300001_SM_10006detail9transform16transform_kernelINS2_10policy_hubILb1EN4cuda3std3__45tupleIJN6thrust24THRUST_300001_SM_1000_NS12zip_iteratorINS8_IJNSA_10device_ptrIiEESD_NSC_IfEESD_SD_EEEEEEEEE10policy1000ElNS7_10__identityENSA_7pointerINS8_IJiifiiEEENSA_8cuda_cub3tagENSA_11use_defaultESP_EEJSG_EEEvT0_iT1_T2_DpNS2_10kernel_argIT3_EE_param_4];
	ld.param.u64 	%rd41, [_ZN3cub18CUB_300001_SM_10006detail9transform16transform_kernelINS2_10policy_hubILb1EN4cuda3std3__45tupleIJN6thrust24THRUST_300001_SM_1000_NS12zip_iteratorINS8_IJNSA_10device_ptrIiEESD_NSC_IfEESD_SD_EEEEEEEEE10policy1000ElNS7_10__identityENSA_7pointerINS8_IJiifiiEEENSA_8cuda_cub3tagENSA_11use_defaultESP_EEJSG_EEEvT0_iT1_T2_DpNS2_10kernel_argIT3_EE_param_3];
	ld.param.u32 	%r36, [_ZN3cub18CUB_300001_SM_10006detail9transform16transform_kernelINS2_10policy_hubILb1EN4cuda3std3__45tupleIJN6thrust24THRUST_300001_SM_1000_NS12zip_iteratorINS8_IJNSA_10device_ptrIiEESD_NSC_IfEESD_SD_EEEEEEEEE10policy1000ElNS7_10__identityENSA_7pointerINS8_IJiifiiEEENSA_8cuda_cub3tagENSA_11use_defaultESP_EEJSG_EEEvT0_iT1_T2_DpNS2_10kernel_argIT3_EE_param_1];
	cvta.to.global.u64 	%rd1, %rd41;
	cvta.to.global.u64 	%rd2, %rd35;
	cvta.to.global.u64 	%rd3, %rd36;
	cvta.to.global.u64 	%rd4, %rd37;
	cvta.to.global.u64 	%rd5, %rd38;
	cvta.to.global.u64 	%rd6, %rd39;
	shl.b32 	%r37, %r36, 7;
	mov.u32 	%r38, %ctaid.x;
	cvt.u64.u32 	%rd42, %r38;
	cvt.s64.s32 	%rd43, %r37;
	mul.lo.s64 	%rd7, %rd43, %rd42;
	sub.s64 	%rd44, %rd40, %rd7;
	min.s64 	%rd45, %rd44, %rd43;
	cvt.u32.u64 	%r1, %rd45;
	shl.b64 	%rd160, %rd7, 2;
	add.s64 	%rd8, %rd2, %rd160;
	add.s64 	%rd9, %rd3, %rd160;
	add.s64 	%rd10, %rd4, %rd160;
	add.s64 	%rd11, %rd5, %rd160;
	add.s64 	%rd12, %rd6, %rd160;
	mad.lo.s64 	%rd13, %rd7, 20, %rd1;
	setp.eq.s32 	%p1, %r37, %r1;
	@%p1 bra 	$L__BB14_42;
	setp.lt.s32 	%p2, %r36, 1;
	@%p2 bra 	$L__BB14_54;
	mov.u32 	%r2, %tid.x;
	and.b32  	%r3, %r36, 7;
	setp.lt.u32 	%p3, %r36, 8;
	mov.b32 	%r187, 0;
	@%p3 bra 	$L__BB14_21;
	and.b32  	%r187, %r36, 2147483640;
	mov.b32 	%r183, 0;
$L__BB14_4:
	.pragma "nounroll";
	shl.b32 	%r41, %r183, 7;
	add.s32 	%r15, %r41, %r2;
	setp.ge.s32 	%p4, %r15, %r1;
	@%p4 bra 	$L__BB14_6;
	mul.wide.u32 	%rd47, %r15, 4;
	add.s64 	%rd48, %rd8, %rd47;
	add.s64 	%rd49, %rd9, %rd47;
	add.s64 	%rd50, %rd10, %rd47;
	add.s64 	%rd51, %rd11, %rd47;
	add.s64 	%rd52, %rd12, %rd47;
	ld.global.u32 	%r42, [%rd48];
	ld.global.u32 	%r43, [%rd49];
	ld.global.f32 	%f1, [%rd50];
	ld.global.u32 	%r44, [%rd51];
	ld.global.u32 	%r45, [%rd52];
	mul.wide.u32 	%rd53, %r15, 20;
	add.s64 	%rd54, %rd13, %rd53;
	st.global.u32 	[%rd54], %r42;
	st.global.u32 	[%rd54+4], %r43;
	st.global.f32 	[%rd54+8], %f1;
	st.global.u32 	[%rd54+12], %r44;
	st.global.u32 	[%rd54+16], %r45;
$L__BB14_6:
	add.s32 	%r46, %r15, 128;
	setp.ge.s32 	%p5, %r46, %r1;
	mul.wide.s32 	%rd55, %r46, 4;
	add.s64 	%rd29, %rd8, %rd55;
	add.s64 	%rd30, %rd9, %rd55;
	add.s64 	%rd31, %rd10, %rd55;
	add.s64 	%rd32, %rd11, %rd55;
	add.s64 	%rd33, %rd12, %rd55;
	mul.wide.s32 	%rd56, %r46, 20;
	add.s64 	%rd34, %rd13, %rd56;
	@%p5 bra 	$L__BB14_8;
	ld.global.u32 	%r47, [%rd29];
	ld.global.u32 	%r48, [%rd30];
	ld.global.f32 	%f2, [%rd31];
	ld.global.u32 	%r49, [%rd32];
	ld.global.u32 	%r50, [%rd33];
	st.global.u32 	[%rd34], %r47;
	st.global.u32 	[%rd34+4], %r48;
	st.global.f32 	[%rd34+8], %f2;
	st.global.u32 	[%rd34+12], %r49;
	st.global.u32 	[%rd34+16], %r50;
$L__BB14_8:
	add.s32 	%r51, %r15, 256;
	setp.ge.s32 	%p6, %r51, %r1;
	@%p6 bra 	$L__BB14_10;
	ld.global.u32 	%r52, [%rd29+512];
	ld.global.u32 	%r53, [%rd30+512];
	ld.global.f32 	%f3, [%rd31+512];
	ld.global.u32 	%r54, [%rd32+512];
	ld.global.u32 	%r55, [%rd33+512];
	st.global.u32 	[%rd34+2560], %r52;
	st.global.u32 	[%rd34+2564], %r53;
	st.global.f32 	[%rd34+2568], %f3;
	st.global.u32 	[%rd34+2572], %r54;
	st.global.u32 	[%rd34+2576], %r55;
$L__BB14_10:
	add.s32 	%r56, %r15, 384;
	setp.ge.s32 	%p7, %r56, %r1;
	@%p7 bra 	$L__BB14_12;
	ld.global.u32 	%r57, [%rd29+1024];
	ld.global.u32 	%r58, [%rd30+1024];
	ld.global.f32 	%f4, [%rd31+1024];
	ld.global.u32 	%r59, [%rd32+1024];
	ld.global.u32 	%r60, [%rd33+1024];
	st.global.u32 	[%rd34+5120], %r57;
	st.global.u32 	[%rd34+5124], %r58;
	st.global.f32 	[%rd34+5128], %f4;
	st.global.u32 	[%rd34+5132], %r59;
	st.global.u32 	[%rd34+5136], %r60;
$L__BB14_12:
	add.s32 	%r61, %r15, 512;
	setp.ge.s32 	%p8, %r61, %r1;
	@%p8 bra 	$L__BB14_14;
	ld.global.u32 	%r62, [%rd29+1536];
	ld.global.u32 	%r63, [%rd30+1536];
	ld.global.f32 	%f5, [%rd31+1536];
	ld.global.u32 	%r64, [%rd32+1536];
	ld.global.u32 	%r65, [%rd33+1536];
	st.global.u32 	[%rd34+7680], %r62;
	st.global.u32 	[%rd34+7684], %r63;
	st.global.f32 	[%rd34+7688], %f5;
	st.global.u32 	[%rd34+7692], %r64;
	st.global.u32 	[%rd34+7696], %r65;
$L__BB14_14:
	add.s32 	%r66, %r15, 640;
	setp.ge.s32 	%p9, %r66, %r1;
	@%p9 bra 	$L__BB14_16;
	ld.global.u32 	%r67, [%rd29+2048];
	ld.global.u32 	%r68, [%rd30+2048];
	ld.global.f32 	%f6, [%rd31+2048];
	ld.global.u32 	%r69, [%rd32+2048];
	ld.global.u32 	%r70, [%rd33+2048];
	st.global.u32 	[%rd34+10240], %r67;
	st.global.u32 	[%rd34+10244], %r68;
	st.global.f32 	[%rd34+10248], %f6;
	st.global.u32 	[%rd34+10252], %r69;
	st.global.u32 	[%rd34+10256], %r70;
$L__BB14_16:
	add.s32 	%r71, %r15, 768;
	setp.ge.s32 	%p10, %r71, %r1;
	@%p10 bra 	$L__BB14_18;
	ld.global.u32 	%r72, [%rd29+2560];
	ld.global.u32 	%r73, [%rd30+2560];
	ld.global.f32 	%f7, [%rd31+2560];
	ld.global.u32 	%r74, [%rd32+2560];
	ld.global.u32 	%r75, [%rd33+2560];
	st.global.u32 	[%rd34+12800], %r72;
	st.global.u32 	[%rd34+12804], %r73;
	st.global.f32 	[%rd34+12808], %f7;
	st.global.u32 	[%rd34+12812], %r74;
	st.global.u32 	[%rd34+12816], %r75;
$L__BB14_18:
	add.s32 	%r76, %r15, 896;
	setp.ge.s32 	%p11, %r76, %r1;
	@%p11 bra 	$L__BB14_20;
	ld.global.u32 	%r77, [%rd29+3072];
	ld.global.u32 	%r78, [%rd30+3072];
	ld.global.f32 	%f8, [%rd31+3072];
	ld.global.u32 	%r79, [%rd32+3072];
	ld.global.u32 	%r80, [%rd33+3072];
	st.global.u32 	[%rd34+15360], %r77;
	st.global.u32 	[%rd34+15364], %r78;
	st.global.f32 	[%rd34+15368], %f8;
	st.global.u32 	[%rd34+15372], %r79;
	st.global.u32 	[%rd34+15376], %r80;
$L__BB14_20:
	add.s32 	%r183, %r183, 8;
	setp.eq.s32 	%p12, %r183, %r187;
	@%p12 bra 	$L__BB14_21;
	bra.uni 	$L__BB14_4;
$L__BB14_21:
	setp.eq.s32 	%p13, %r3, 0;
	@%p13 bra 	$L__BB14_54;
	and.b32  	%r24, %r36, 3;
	setp.lt.u32 	%p14, %r3, 4;
	@%p14 bra 	$L__BB14_32;
	shl.b32 	%r81, %r187, 7;
	add.s32 	%r25, %r81, %r2;
	setp.ge.s32 	%p15, %r25, %r1;
	@%p15 bra 	$L__BB14_25;
	mul.wide.s32 	%rd57, %r25, 4;
	add.s64 	%rd58, %rd8, %rd57;
	add.s64 	%rd59, %rd9, %rd57;
	add.s64 	%rd60, %rd10, %rd57;
	add.s64 	%rd61, %rd11, %rd57;
	add.s64 	%rd62, %rd12, %rd57;
	ld.global.u32 	%r82, [%rd58];
	ld.global.u32 	%r83, [%rd59];
	ld.global.f32 	%f9, [%rd60];
	ld.global.u32 	%r84, [%rd61];
	ld.global.u32 	%r85, [%rd62];
	mul.wide.s32 	%rd63, %r25, 20;
	add.s64 	%rd64, %rd13, %rd63;
	st.global.u32 	[%rd64], %r82;
	st.global.u32 	[%rd64+4], %r83;
	st.global.f32 	[%rd64+8], %f9;
	st.global.u32 	[%rd64+12], %r84;
	st.global.u32 	[%rd64+16], %r85;
$L__BB14_25:
	add.s32 	%r26, %r25, 128;
	setp.ge.s32 	%p16, %r26, %r1;
	@%p16 bra 	$L__BB14_27;
	mul.wide.s32 	%rd65, %r26, 4;
	add.s64 	%rd66, %rd8, %rd65;
	add.s64 	%rd67, %rd9, %rd65;
	add.s64 	%rd68, %rd10, %rd65;
	add.s64 	%rd69, %rd11, %rd65;
	add.s64 	%rd70, %rd12, %rd65;
	ld.global.u32 	%r86, [%rd66];
	ld.global.u32 	%r87, [%rd67];
	ld.global.f32 	%f10, [%rd68];
	ld.global.u32 	%r88, [%rd69];
	ld.global.u32 	%r89, [%rd70];
	mul.wide.s32 	%rd71, %r26, 20;
	add.s64 	%rd72, %rd13, %rd71;
	st.global.u32 	[%rd72], %r86;
	st.global.u32 	[%rd72+4], %r87;
	st.global.f32 	[%rd72+8], %f10;
	st.global.u32 	[%rd72+12], %r88;
	st.global.u32 	[%rd72+16], %r89;
$L__BB14_27:
	add.s32 	%r27, %r25, 256;
	setp.ge.s32 	%p17, %r27, %r1;
	@%p17 bra 	$L__BB14_29;
	mul.wide.s32 	%rd73, %r27, 4;
	add.s64 	%rd74, %rd8, %rd73;
	add.s64 	%rd75, %rd9, %rd73;
	add.s64 	%rd76, %rd10, %rd73;
	add.s64 	%rd77, %rd11, %rd73;
	add.s64 	%rd78, %rd12, %rd73;
	ld.global.u32 	%r90, [%rd74];
	ld.global.u32 	%r91, [%rd75];
	ld.global.f32 	%f11, [%rd76];
	ld.global.u32 	%r92, [%rd77];
	ld.global.u32 	%r93, [%rd78];
	mul.wide.s32 	%rd79, %r27, 20;
	add.s64 	%rd80, %rd13, %rd79;
	st.global.u32 	[%rd80], %r90;
	st.global.u32 	[%rd80+4], %r91;
	st.global.f32 	[%rd80+8], %f11;
	st.global.u32 	[%rd80+12], %r92;
	st.global.u32 	[%rd80+16], %r93;
$L__BB14_29:
	add.s32 	%r28, %r25, 384;
	setp.ge.s32 	%p18, %r28, %r1;
	@%p18 bra 	$L__BB14_31;
	mul.wide.s32 	%rd81, %r28, 4;
	add.s64 	%rd82, %rd8, %rd81;
	add.s64 	%rd83, %rd9, %rd81;
	add.s64 	%rd84, %rd10, %rd81;
	add.s64 	%rd85, %rd11, %rd81;
	add.s64 	%rd86, %rd12, %rd81;
	ld.global.u32 	%r94, [%rd82];
	ld.global.u32 	%r95, [%rd83];
	ld.global.f32 	%f12, [%rd84];
	ld.global.u32 	%r96, [%rd85];
	ld.global.u32 	%r97, [%rd86];
	mul.wide.s32 	%rd87, %r28, 20;
	add.s64 	%rd88, %rd13, %rd87;
	st.global.u32 	[%rd88], %r94;
	st.global.u32 	[%rd88+4], %r95;
	st.global.f32 	[%rd88+8], %f12;
	st.global.u32 	[%rd88+12], %r96;
	st.global.u32 	[%rd88+16], %r97;
$L__BB14_31:
	add.s32 	%r187, %r187, 4;
$L__BB14_32:
	setp.eq.s32 	%p19, %r24, 0;
	@%p19 bra 	$L__BB14_54;
	setp.eq.s32 	%p20, %r24, 1;
	@%p20 bra 	$L__BB14_39;
	shl.b32 	%r98, %r187, 7;
	add.s32 	%r31, %r98, %r2;
	setp.ge.s32 	%p21, %r31, %r1;
	@%p21 bra 	$L__BB14_36;
	mul.wide.s32 	%rd89, %r31, 4;
	add.s64 	%rd90, %rd8, %rd89;
	add.s64 	%rd91, %rd9, %rd89;
	add.s64 	%rd92, %rd10, %rd89;
	add.s64 	%rd93, %rd11, %rd89;
	add.s64 	%rd94, %rd12, %rd89;
	ld.global.u32 	%r99, [%rd90];
	ld.global.u32 	%r100, [%rd91];
	ld.global.f32 	%f13, [%rd92];
	ld.global.u32 	%r101, [%rd93];
	ld.global.u32 	%r102, [%rd94];
	mul.wide.s32 	%rd95, %r31, 20;
	add.s64 	%rd96, %rd13, %rd95;
	st.global.u32 	[%rd96], %r99;
	st.global.u32 	[%rd96+4], %r100;
	st.global.f32 	[%rd96+8], %f13;
	st.global.u32 	[%rd96+12], %r101;
	st.global.u32 	[%rd96+16], %r102;
$L__BB14_36:
	add.s32 	%r32, %r31, 128;
	setp.ge.s32 	%p22, %r32, %r1;
	@%p22 bra 	$L__BB14_38;
	mul.wide.s32 	%rd97, %r32, 4;
	add.s64 	%rd98, %rd8, %rd97;
	add.s64 	%rd99, %rd9, %rd97;
	add.s64 	%rd100, %rd10, %rd97;
	add.s64 	%rd101, %rd11, %rd97;
	add.s64 	%rd102, %rd12, %rd97;
	ld.global.u32 	%r103, [%rd98];
	ld.global.u32 	%r104, [%rd99];
	ld.global.f32 	%f14, [%rd100];
	ld.global.u32 	%r105, [%rd101];
	ld.global.u32 	%r106, [%rd102];
	mul.wide.s32 	%rd103, %r32, 20;
	add.s64 	%rd104, %rd13, %rd103;
	st.global.u32 	[%rd104], %r103;
	st.global.u32 	[%rd104+4], %r104;
	st.global.f32 	[%rd104+8], %f14;
	st.global.u32 	[%rd104+12], %r105;
	st.global.u32 	[%rd104+16], %r106;
$L__BB14_38:
	add.s32 	%r187, %r187, 2;
$L__BB14_39:
	and.b32  	%r107, %r36, 1;
	setp.eq.b32 	%p23, %r107, 1;
	not.pred 	%p24, %p23;
	@%p24 bra 	$L__BB14_54;
	shl.b32 	%r108, %r187, 7;
	add.s32 	%r35, %r108, %r2;
	setp.ge.s32 	%p25, %r35, %r1;
	@%p25 bra 	$L__BB14_54;
	mul.wide.s32 	%rd105, %r35, 4;
	add.s64 	%rd106, %rd8, %rd105;
	add.s64 	%rd107, %rd9, %rd105;
	add.s64 	%rd108, %rd10, %rd105;
	add.s64 	%rd109, %rd11, %rd105;
	add.s64 	%rd110, %rd12, %rd105;
	ld.global.u32 	%r109, [%rd106];
	ld.global.u32 	%r110, [%rd107];
	ld.global.f32 	%f15, [%rd108];
	ld.global.u32 	%r111, [%rd109];
	ld.global.u32 	%r112, [%rd110];
	mul.wide.s32 	%rd111, %r35, 20;
	add.s64 	%rd112, %rd13, %rd111;
	st.global.u32 	[%rd112], %r109;
	st.global.u32 	[%rd112+4], %r110;
	st.global.f32 	[%rd112+8], %f15;
	st.global.u32 	[%rd112+12], %r111;
	st.global.u32 	[%rd112+16], %r112;
	bra.uni 	$L__BB14_54;
$L__BB14_42:
	setp.lt.s32 	%p26, %r36, 1;
	@%p26 bra 	$L__BB14_54;
	mov.u32 	%r5, %tid.x;
	and.b32  	%r6, %r36, 7;
	setp.lt.u32 	%p27, %r36, 8;
	mov.b32 	%r185, 0;
	@%p27 bra 	$L__BB14_46;
	and.b32  	%r185, %r36, 2147483640;
	neg.s32 	%r182, %r185;
	mul.wide.u32 	%rd113, %r5, 20;
	add.s64 	%rd115, %rd13, %rd113;
	add.s64 	%rd161, %rd115, 16;
	mul.wide.u32 	%rd116, %r5, 4;
	add.s64 	%rd15, %rd6, %rd116;
	add.s64 	%rd17, %rd4, %rd116;
	add.s64 	%rd18, %rd3, %rd116;
	add.s64 	%rd117, %rd160, 1536;
	add.s64 	%rd19, %rd2, %rd117;
	add.s32 	%r181, %r5, 128;
	add.s64 	%rd20, %rd3, %rd117;
	add.s64 	%rd21, %rd4, %rd117;
	add.s64 	%rd22, %rd5, %rd117;
	add.s64 	%rd23, %rd6, %rd117;
	add.s64 	%rd24, %rd13, 7688;
$L__BB14_45:
	.pragma "nounroll";
	mul.wide.s32 	%rd118, %r181, 4;
	add.s64 	%rd119, %rd19, %rd118;
	add.s64 	%rd120, %rd20, %rd118;
	add.s64 	%rd121, %rd21, %rd118;
	add.s64 	%rd122, %rd22, %rd118;
	add.s64 	%rd123, %rd23, %rd118;
	mul.wide.s32 	%rd124, %r181, 20;
	add.s64 	%rd125, %rd24, %rd124;
	cvta.to.global.u64 	%rd126, %rd35;
	mul.wide.u32 	%rd127, %r5, 4;
	add.s64 	%rd128, %rd126, %rd127;
	add.s64 	%rd129, %rd128, %rd160;
	add.s64 	%rd130, %rd18, %rd160;
	add.s64 	%rd131, %rd17, %rd160;
	cvta.to.global.u64 	%rd132, %rd38;
	add.s64 	%rd133, %rd132, %rd127;
	add.s64 	%rd134, %rd133, %rd160;
	add.s64 	%rd135, %rd15, %rd160;
	ld.global.u32 	%r114, [%rd129];
	ld.global.u32 	%r115, [%rd130];
	ld.global.f32 	%f16, [%rd131];
	ld.global.u32 	%r116, [%rd134];
	ld.global.u32 	%r117, [%rd135];
	st.global.u32 	[%rd161+-16], %r114;
	st.global.u32 	[%rd161+-12], %r115;
	st.global.f32 	[%rd161+-8], %f16;
	st.global.u32 	[%rd161+-4], %r116;
	st.global.u32 	[%rd161], %r117;
	ld.global.u32 	%r118, [%rd119+-1536];
	ld.global.u32 	%r119, [%rd120+-1536];
	ld.global.f32 	%f17, [%rd121+-1536];
	ld.global.u32 	%r120, [%rd122+-1536];
	ld.global.u32 	%r121, [%rd123+-1536];
	st.global.u32 	[%rd125+-7688], %r118;
	st.global.u32 	[%rd125+-7684], %r119;
	st.global.f32 	[%rd125+-7680], %f17;
	st.global.u32 	[%rd125+-7676], %r120;
	st.global.u32 	[%rd125+-7672], %r121;
	ld.global.u32 	%r122, [%rd119+-1024];
	ld.global.u32 	%r123, [%rd120+-1024];
	ld.global.f32 	%f18, [%rd121+-1024];
	ld.global.u32 	%r124, [%rd122+-1024];
	ld.global.u32 	%r125, [%rd123+-1024];
	st.global.u32 	[%rd125+-5128], %r122;
	st.global.u32 	[%rd125+-5124], %r123;
	st.global.f32 	[%rd125+-5120], %f18;
	st.global.u32 	[%rd125+-5116], %r124;
	st.global.u32 	[%rd125+-5112], %r125;
	ld.global.u32 	%r126, [%rd119+-512];
	ld.global.u32 	%r127, [%rd120+-512];
	ld.global.f32 	%f19, [%rd121+-512];
	ld.global.u32 	%r128, [%rd122+-512];
	ld.global.u32 	%r129, [%rd123+-512];
	st.global.u32 	[%rd125+-2568], %r126;
	st.global.u32 	[%rd125+-2564], %r127;
	st.global.f32 	[%rd125+-2560], %f19;
	st.global.u32 	[%rd125+-2556], %r128;
	st.global.u32 	[%rd125+-2552], %r129;
	ld.global.u32 	%r130, [%rd119];
	ld.global.u32 	%r131, [%rd120];
	ld.global.f32 	%f20, [%rd121];
	ld.global.u32 	%r132, [%rd122];
	ld.global.u32 	%r133, [%rd123];
	st.global.u32 	[%rd125+-8], %r130;
	st.global.u32 	[%rd125+-4], %r131;
	st.global.f32 	[%rd125], %f20;
	st.global.u32 	[%rd125+4], %r132;
	st.global.u32 	[%rd125+8], %r133;
	ld.global.u32 	%r134, [%rd119+512];
	ld.global.u32 	%r135, [%rd120+512];
	ld.global.f32 	%f21, [%rd121+512];
	ld.global.u32 	%r136, [%rd122+512];
	ld.global.u32 	%r137, [%rd123+512];
	st.global.u32 	[%rd125+2552], %r134;
	st.global.u32 	[%rd125+2556], %r135;
	st.global.f32 	[%rd125+2560], %f21;
	st.global.u32 	[%rd125+2564], %r136;
	st.global.u32 	[%rd125+2568], %r137;
	ld.global.u32 	%r138, [%rd119+1024];
	ld.global.u32 	%r139, [%rd120+1024];
	ld.global.f32 	%f22, [%rd121+1024];
	ld.global.u32 	%r140, [%rd122+1024];
	ld.global.u32 	%r141, [%rd123+1024];
	st.global.u32 	[%rd125+5112], %r138;
	st.global.u32 	[%rd125+5116], %r139;
	st.global.f32 	[%rd125+5120], %f22;
	st.global.u32 	[%rd125+5124], %r140;
	st.global.u32 	[%rd125+5128], %r141;
	ld.global.u32 	%r142, [%rd119+1536];
	ld.global.u32 	%r143, [%rd120+1536];
	ld.global.f32 	%f23, [%rd121+1536];
	ld.global.u32 	%r144, [%rd122+1536];
	ld.global.u32 	%r145, [%rd123+1536];
	st.global.u32 	[%rd125+7672], %r142;
	st.global.u32 	[%rd125+7676], %r143;
	st.global.f32 	[%rd125+7680], %f23;
	st.global.u32 	[%rd125+7684], %r144;
	st.global.u32 	[%rd125+7688], %r145;
	add.s32 	%r182, %r182, 8;
	add.s64 	%rd161, %rd161, 20480;
	add.s64 	%rd160, %rd160, 4096;
	add.s32 	%r181, %r181, 1024;
	setp.eq.s32 	%p28, %r182, 0;
	@%p28 bra 	$L__BB14_46;
	bra.uni 	$L__BB14_45;
$L__BB14_46:
	setp.eq.s32 	%p29, %r6, 0;
	@%p29 bra 	$L__BB14_54;
	and.b32  	%r18, %r36, 3;
	setp.lt.u32 	%p30, %r6, 4;
	@%p30 bra 	$L__BB14_49;
	shl.b32 	%r146, %r185, 7;
	add.s32 	%r147, %r146, %r5;
	mul.wide.s32 	%rd136, %r147, 4;
	add.s64 	%rd137, %rd8, %rd136;
	add.s64 	%rd138, %rd9, %rd136;
	add.s64 	%rd139, %rd10, %rd136;
	add.s64 	%rd140, %rd11, %rd136;
	add.s64 	%rd141, %rd12, %rd136;
	ld.global.u32 	%r148, [%rd137];
	ld.global.u32 	%r149, [%rd138];
	ld.global.f32 	%f24, [%rd139];
	ld.global.u32 	%r150, [%rd140];
	ld.global.u32 	%r151, [%rd141];
	mul.wide.s32 	%rd142, %r147, 20;
	add.s64 	%rd143, %rd13, %rd142;
	st.global.u32 	[%rd143], %r148;
	st.global.u32 	[%rd143+4], %r149;
	st.global.f32 	[%rd143+8], %f24;
	st.global.u32 	[%rd143+12], %r150;
	st.global.u32 	[%rd143+16], %r151;
	ld.global.u32 	%r152, [%rd137+512];
	ld.global.u32 	%r153, [%rd138+512];
	ld.global.f32 	%f25, [%rd139+512];
	ld.global.u32 	%r154, [%rd140+512];
	ld.global.u32 	%r155, [%rd141+512];
	st.global.u32 	[%rd143+2560], %r152;
	st.global.u32 	[%rd143+2564], %r153;
	st.global.f32 	[%rd143+2568], %f25;
	st.global.u32 	[%rd143+2572], %r154;
	st.global.u32 	[%rd143+2576], %r155;
	ld.global.u32 	%r156, [%rd137+1024];
	ld.global.u32 	%r157, [%rd138+1024];
	ld.global.f32 	%f26, [%rd139+1024];
	ld.global.u32 	%r158, [%rd140+1024];
	ld.global.u32 	%r159, [%rd141+1024];
	st.global.u32 	[%rd143+5120], %r156;
	st.global.u32 	[%rd143+5124], %r157;
	st.global.f32 	[%rd143+5128], %f26;
	st.global.u32 	[%rd143+5132], %r158;
	st.global.u32 	[%rd143+5136], %r159;
	ld.global.u32 	%r160, [%rd137+1536];
	ld.global.u32 	%r161, [%rd138+1536];
	ld.global.f32 	%f27, [%rd139+1536];
	ld.global.u32 	%r162, [%rd140+1536];
	ld.global.u32 	%r163, [%rd141+1536];
	st.global.u32 	[%rd143+7680], %r160;
	st.global.u32 	[%rd143+7684], %r161;
	st.global.f32 	[%rd143+7688], %f27;
	st.global.u32 	[%rd143+7692], %r162;
	st.global.u32 	[%rd143+7696], %r163;
	add.s32 	%r185, %r185, 4;
$L__BB14_49:
	setp.eq.s32 	%p31, %r18, 0;
	@%p31 bra 	$L__BB14_54;
	setp.eq.s32 	%p32, %r18, 1;
	@%p32 bra 	$L__BB14_52;
	shl.b32 	%r164, %r185, 7;
	add.s32 	%r165, %r164, %r5;
	mul.wide.s32 	%rd144, %r165, 4;
	add.s64 	%rd145, %rd8, %rd144;
	add.s64 	%rd146, %rd9, %rd144;
	add.s64 	%rd147, %rd10, %rd144;
	add.s64 	%rd148, %rd11, %rd144;
	add.s64 	%rd149, %rd12, %rd144;
	ld.global.u32 	%r166, [%rd145];
	ld.global.u32 	%r167, [%rd146];
	ld.global.f32 	%f28, [%rd147];
	ld.global.u32 	%r168, [%rd148];
	ld.global.u32 	%r169, [%rd149];
	mul.wide.s32 	%rd150, %r165, 20;
	add.s64 	%rd151, %rd13, %rd150;
	st.global.u32 	[%rd151], %r166;
	st.global.u32 	[%rd151+4], %r167;
	st.global.f32 	[%rd151+8], %f28;
	st.global.u32 	[%rd151+12], %r168;
	st.global.u32 	[%rd151+16], %r169;
	ld.global.u32 	%r170, [%rd145+512];
	ld.global.u32 	%r171, [%rd146+512];
	ld.global.f32 	%f29, [%rd147+512];
	ld.global.u32 	%r172, [%rd148+512];
	ld.global.u32 	%r173, [%rd149+512];
	st.global.u32 	[%rd151+2560], %r170;
	st.global.u32 	[%rd151+2564], %r171;
	st.global.f32 	[%rd151+2568], %f29;
	st.global.u32 	[%rd151+2572], %r172;
	st.global.u32 	[%rd151+2576], %r173;
	add.s32 	%r185, %r185, 2;
$L__BB14_52:
	and.b32  	%r174, %r36, 1;
	setp.eq.b32 	%p33, %r174, 1;
	not.pred 	%p34, %p33;
	@%p34 bra 	$L__BB14_54;
	shl.b32 	%r175, %r185, 7;
	add.s32 	%r176, %r175, %r5;
	mul.wide.s32 	%rd152, %r176, 4;
	add.s64 	%rd153, %rd8, %rd152;
	add.s64 	%rd154, %rd9, %rd152;
	add.s64 	%rd155, %rd10, %rd152;
	add.s64 	%rd156, %rd11, %rd152;
	add.s64 	%rd157, %rd12, %rd152;
	ld.global.u32 	%r177, [%rd153];
	ld.global.u32 	%r178, [%rd154];
	ld.global.f32 	%f30, [%rd155];
	ld.global.u32 	%r179, [%rd156];
	ld.global.u32 	%r180, [%rd157];
	mul.wide.s32 	%rd158, %r176, 20;
	add.s64 	%rd159, %rd13, %rd158;
	st.global.u32 	[%rd159], %r177;
	st.global.u32 	[%rd159+4], %r178;
	st.global.f32 	[%rd159+8], %f30;
	st.global.u32 	[%rd159+12], %r179;
	st.global.u32 	[%rd159+16], %r180;
$L__BB14_54:
	ret;

}
	// .globl	_ZN3cub18CUB_300001_SM_10006detail9transform16transform_kernelINS2_10policy_hubILb1EN4cuda3std3__45tupleIJN6thrust24THRUST_300001_SM_1000_NS6detail15normal_iteratorINSA_7pointerINS8_IJiifiiEEENSA_8cuda_cub3tagENSA_11use_defaultESH_EEEEEEEE10policy1000EiNS7_10__identityENSA_12zip_iteratorINS8_IJNSA_10device_ptrIiEESQ_NSP_IfEESQ_SQ_EEEEEJPSE_EEEvT0_iT1_T2_DpNS2_10kernel_argIT3_EE
.visible .entry _ZN3cub18CUB_300001_SM_10006detail9transform16transform_kernelINS2_10policy_hubILb1EN4cuda3std3__45tupleIJN6thrust24THRUST_300001_SM_1000_NS6detail15normal_iteratorINSA_7pointerINS8_IJiifiiEEENSA_8cuda_cub3tagENSA_11use_defaultESH_EEEEEEEE10policy1000EiNS7_10__identityENSA_12zip_iteratorINS8_IJNSA_10device_ptrIiEESQ_NSP_IfEESQ_SQ_EEEEEJPSE_EEEvT0_iT1_T2_DpNS2_10kernel_argIT3_EE(
	.param .u32 _ZN3cub18CUB_300001_SM_10006detail9transform16transform_kernelINS2_10policy_hubILb1EN4cuda3std3__45tupleIJN6thrust24THRUST_300001_SM_1000_NS6detail15normal_iteratorINSA_7pointerINS8_IJiifiiEEENSA_8cuda_cub3tagENSA_11use_defaultESH_EEEEEEEE10policy1000EiNS7_10__identityENSA_12zip_iteratorINS8_IJNSA_10device_ptrIiEESQ_NSP_IfEESQ_SQ_EEEEEJPSE_EEEvT0_iT1_T2_DpNS2_10kernel_argIT3_EE_param_0,
	.param .u32 _ZN3cub18CUB_300001_SM_10006detail9transform16transform_kernelINS2_10policy_hubILb1EN4cuda3std3__45tupleIJN6thrust24THRUST_300001_SM_1000_NS6detail15normal_iteratorINSA_7pointerINS8_IJiifiiEEENSA_8cuda_cub3tagENSA_11use_defaultESH_EEEEEEEE10policy1000EiNS7_10__identityENSA_12zip_iteratorINS8_IJNSA_10device_ptrIiEESQ_NSP_IfEESQ_SQ_EEEEEJPSE_EEEvT0_iT1_T2_DpNS2_10kernel_argIT3_EE_param_1,
	.param .align 1 .b8 _ZN3cub18CUB_300001_SM_10006detail9transform16transform_kernelINS2_10policy_hubILb1EN4cuda3std3__45tupleIJN6thrust24THRUST_300001_SM_1000_NS6detail15normal_iteratorINSA_7pointerINS8_IJiifiiEEENSA_8cuda_cub3tagENSA_11use_defaultESH_EEEEEEEE10policy1000EiNS7_10__identityENSA_12zip_iteratorINS8_IJNSA_10device_ptrIiEESQ_NSP_IfEESQ_SQ_EEEEEJPSE_EEEvT0_iT1_T2_DpNS2_10kernel_argIT3_EE_param_2[1],
	.param .align 8 .b8 _ZN3cub18CUB_300001_SM_10006detail9transform16transform_kernelINS2_10policy_hubILb1EN4cuda3std3__45tupleIJN6thrust24THRUST_300001_SM_1000_NS6detail15normal_iteratorINSA_7pointerINS8_IJiifiiEEENSA_8cuda_cub3tagENSA_11use_defaultESH_EEEEEEEE10policy1000EiNS7_10__identityENSA_12zip_iteratorINS8_IJNSA_10device_ptrIiEESQ_NSP_IfEESQ_SQ_EEEEEJPSE_EEEvT0_iT1_T2_DpNS2_10kernel_argIT3_EE_param_3[40],
	.param .align 8 .b8 _ZN3cub18CUB_300001_SM_10006detail9transform16transform_kernelINS2_10policy_hubILb1EN4cuda3std3__45tupleIJN6thrust24THRUST_300001_SM_1000_NS6detail15normal_iteratorINSA_7pointerINS8_IJiifiiEEENSA_8cuda_cub3tagENSA_11use_defaultESH_EEEEEEEE10policy1000EiNS7_10__identityENSA_12zip_iteratorINS8_IJNSA_10device_ptrIiEESQ_NSP_IfEESQ_SQ_EEEEEJPSE_EEEvT0_iT1_T2_DpNS2_10kernel_argIT3_EE_param_4[16]
)
.maxntid 128
{
	.reg .pred 	%p<37>;
	.reg .b32 	%r<197>;
	.reg .b32 	%f<31>;
	.reg .b64 	%rd<167>;

	ld.param.u32 	%r43, [_ZN3cub18CUB_300001_SM_10006detail9transform16transform_kernelINS2_10policy_hubILb1EN4cuda3std3__45tupleIJN6thrust24THRUST_300001_SM_1000_NS6detail15normal_iteratorINSA_7pointerINS8_IJiifiiEEENSA_8cuda_cub3tagENSA_11use_defaultESH_EEEEEEEE10policy1000EiNS7_10__identityENSA_12zip_iteratorINS8_IJNSA_10device_ptrIiEESQ_NSP_IfEESQ_SQ_EEEEEJPSE_EEEvT0_iT1_T2_DpNS2_10kernel_argIT3_EE_param_0];
	ld.param.u64 	%rd41, [_ZN3cub18CUB_300001_SM_10006detail9transform16transform_kernelINS2_10policy_hubILb1EN4cuda3std3__45tupleIJN6thrust24THRUST_300001_SM_1000_NS6detail15normal_iteratorINSA_7pointerINS8_IJiifiiEEENSA_8cuda_cub3tagENSA_11use_defaultESH_EEEEEEEE10policy1000EiNS7_10__identityENSA_12zip_iteratorINS8_IJNSA_10device_ptrIiEESQ_NSP_IfEESQ_SQ_EEEEEJPSE_EEEvT0_iT1_T2_DpNS2_10kernel_argIT3_EE_param_4];
	ld.param.u64 	%rd40, [_ZN3cub18CUB_300001_SM_10006detail9transform16transform_kernelINS2_10policy_hubILb1EN4cuda3std3__45tupleIJN6thrust24THRUST_300001_SM_1000_NS6detail15normal_iteratorINSA_7pointerINS8_IJiifiiEEENSA_8cuda_cub3tagENSA_11use_defaultESH_EEEEEEEE10policy1000EiNS7_10__identityENSA_12zip_iteratorINS8_IJNSA_10device_ptrIiEESQ_NSP_IfEESQ_SQ_EEEEEJPSE_EEEvT0_iT1_T2_DpNS2_10kernel_argIT3_EE_param_3+32];
	ld.param.u64 	%rd39, [_ZN3cub18CUB_300001_SM_10006detail9transform16transform_kernelINS2_10policy_hubILb1EN4cuda3std3__45tupleIJN6thrust24THRUST_300001_SM_1000_NS6detail15normal_iteratorINSA_7pointerINS8_IJiifiiEEENSA_8cuda_cub3tagENSA_11use_defaultESH_EEEEEEEE10policy1000EiNS7_10__identityENSA_12zip_iteratorINS8_IJNSA_10device_ptrIiEESQ_NSP_IfEESQ_SQ_EEEEEJPSE_EEEvT0_iT1_T2_DpNS2_10kernel_argIT3_EE_param_3+24];
	ld.param.u64 	%rd38, [_ZN3cub18CUB_300001_SM_10006detail9transform16transform_kernelINS2_10policy_hubILb1EN4cuda3std3__45tupleIJN6thrust24THRUST_300001_SM_1000_NS6detail15normal_iteratorINSA_7pointerINS8_IJiifiiEEENSA_8cuda_cub3tagENSA_11use_defaultESH_EEEEEEEE10policy1000EiNS7_10__identityENSA_12zip_iteratorINS8_IJNSA_10device_ptrIiEESQ_NSP_IfEESQ_SQ_EEEEEJPSE_EEEvT0_iT1_T2_DpNS2_10kernel_argIT3_EE_param_3+16];
	ld.param.u64 	%rd37, [_ZN3cub18CUB_300001_SM_10006detail9transform16transform_kernelINS2_10policy_hubILb1EN4cuda3std3__45tupleIJN6thrust24THRUST_300001_SM_1000_NS6detail15normal_iteratorINSA_7pointerINS8_IJiifiiEEENSA_8cuda_cub3tagENSA_11use_defaultESH_EEEEEEEE10policy1000EiNS7_10__identityENSA_12zip_iteratorINS8_IJNSA_10device_ptrIiEESQ_NSP_IfEESQ_SQ_EEEEEJPSE_EEEvT0_iT1_T2_DpNS2_10kernel_argIT3_EE_param_3+8];
	ld.param.u64 	%rd36, [_ZN3cub18CUB_300001_SM_10006detail9transform16transform_kernelINS2_10policy_hubILb1EN4cuda3std3__45tupleIJN6thrust24THRUST_300001_SM_1000_NS6detail15normal_iteratorINSA_7pointerINS8_IJiifiiEEENSA_8cuda_cub3tagENSA_11use_defaultESH_EEEEEEEE10policy1000EiNS7_10__identityENSA_12zip_iteratorINS8_IJNSA_10device_ptrIiEESQ_NSP_IfEESQ_SQ_EEEEEJPSE_EEEvT0_iT1_T2_DpNS2_10kernel_argIT3_EE_param_3];
	ld.param.u32 	%r42, [_ZN3cub18CUB_300001_SM_10006detail9transform16transform_kernelINS2_10policy_hubILb1EN4cuda3std3__45tupleIJN6thrust24THRUST_300001_SM_1000_NS6detail15normal_iteratorINSA_7pointerINS8_IJiifiiEEENSA_8cuda_cub3tagENSA_11use_defaultESH_EEEEEEEE10policy1000EiNS7_10__identityENSA_12zip_iteratorINS8_IJNSA_10device_ptrIiEESQ_NSP_IfEESQ_SQ_EEEEEJPSE_EEEvT0_iT1_T2_DpNS2_10kernel_argIT3_EE_param_1];
	cvta.to.global.u64 	%rd1, %rd36;
	cvta.to.global.u64 	%rd2, %rd37;
	cvta.to.global.u64 	%rd3, %rd38;
	cvta.to.global.u64 	%rd4, %rd39;
	cvta.to.global.u64 	%rd5, %rd40;
	cvta.to.global.u64 	%rd6, %rd41;
	shl.b32 	%r1, %r42, 7;
	mov.u32 	%r44, %ctaid.x;
	mul.lo.s32 	%r2, %r1, %r44;
	sub.s32 	%r3, %r43, %r2;
	min.s32 	%r4, %r1, %r3;
	mul.lo.s32 	%r5, %r4, 20;
	mov.u32 	%r6, %tid.x;
	shl.b32 	%r187, %r6, 7;
	setp.ge.s32 	%p1, %r187, %r5;
	@%p1 bra 	$L__BB15_3;
	mul.wide.u32 	%rd42, %r6, 128;
	add.s64 	%rd43, %rd6, %rd42;
	mul.wide.s32 	%rd44, %r2, 20;
	add.s64 	%rd164, %rd43, %rd44;
$L__BB15_2:
	.pragma "nounroll";
	// begin inline asm
	prefetch.global.L2 [%rd164];
	// end inline asm
	add.s32 	%r187, %r187, 16384;
	add.s64 	%rd164, %rd164, 16384;
	setp.lt.s32 	%p2, %r187, %r5;
	@%p2 bra 	$L__BB15_2;
$L__BB15_3:
	mul.wide.s32 	%rd46, %r2, 20;
	add.s64 	%rd10, %rd6, %rd46;
	mul.wide.s32 	%rd166, %r2, 4;
	add.s64 	%rd11, %rd1, %rd166;
	add.s64 	%rd12, %rd2, %rd166;
	add.s64 	%rd13, %rd3, %rd166;
	add.s64 	%rd14, %rd4, %rd166;
	add.s64 	%rd15, %rd5, %rd166;
	setp.gt.s32 	%p3, %r1, %r3;
	@%p3 bra 	$L__BB15_16;
	setp.lt.s32 	%p4, %r42, 1;
	@%p4 bra 	$L__BB15_57;
	and.b32  	%r10, %r42, 7;
	setp.lt.u32 	%p5, %r42, 8;
	mov.b32 	%r194, 0;
	@%p5 bra 	$L__BB15_8;
	and.b32  	%r194, %r42, 2147483640;
	neg.s32 	%r189, %r194;
	mul.wide.u32 	%rd48, %r6, 4;
	add.s64 	%rd17, %rd3, %rd48;
	add.s64 	%rd18, %rd2, %rd48;
	mul.wide.u32 	%rd50, %r6, 20;
	add.s64 	%rd51, %rd46, %rd6;
	add.s64 	%rd52, %rd51, %rd50;
	add.s64 	%rd165, %rd52, 8;
	add.s64 	%rd53, %rd166, 1536;
	add.s64 	%rd20, %rd5, %rd53;
	add.s32 	%r188, %r6, 128;
	add.s64 	%rd21, %rd51, 7688;
	add.s64 	%rd22, %rd1, %rd53;
	add.s64 	%rd23, %rd2, %rd53;
	add.s64 	%rd24, %rd3, %rd53;
	add.s64 	%rd25, %rd4, %rd53;
$L__BB15_7:
	.pragma "nounroll";
	mul.wide.s32 	%rd54, %r188, 4;
	add.s64 	%rd55, %rd20, %rd54;
	mul.wide.s32 	%rd56, %r188, 20;
	add.s64 	%rd57, %rd21, %rd56;
	add.s64 	%rd58, %rd22, %rd54;
	add.s64 	%rd59, %rd23, %rd54;
	add.s64 	%rd60, %rd24, %rd54;
	add.s64 	%rd61, %rd25, %rd54;
	cvta.to.global.u64 	%rd62, %rd36;
	mul.wide.u32 	%rd63, %r6, 4;
	add.s64 	%rd64, %rd62, %rd63;
	add.s64 	%rd65, %rd64, %rd166;
	add.s64 	%rd66, %rd18, %rd166;
	add.s64 	%rd67, %rd17, %rd166;
	cvta.to.global.u64 	%rd68, %rd39;
	add.s64 	%rd69, %rd68, %rd63;
	add.s64 	%rd70, %rd69, %rd166;
	cvta.to.global.u64 	%rd71, %rd40;
	add.s64 	%rd72, %rd71, %rd63;
	add.s64 	%rd73, %rd72, %rd166;
	ld.global.u32 	%r46, [%rd165+-8];
	st.global.u32 	[%rd65], %r46;
	ld.global.u32 	%r47, [%rd165+-4];
	st.global.u32 	[%rd66], %r47;
	ld.global.f32 	%f1, [%rd165];
	st.global.f32 	[%rd67], %f1;
	ld.global.u32 	%r48, [%rd165+4];
	st.global.u32 	[%rd70], %r48;
	ld.global.u32 	%r49, [%rd165+8];
	st.global.u32 	[%rd73], %r49;
	ld.global.u32 	%r50, [%rd57+-7688];
	st.global.u32 	[%rd58+-1536], %r50;
	ld.global.u32 	%r51, [%rd57+-7684];
	st.global.u32 	[%rd59+-1536], %r51;
	ld.global.f32 	%f2, [%rd57+-7680];
	st.global.f32 	[%rd60+-1536], %f2;
	ld.global.u32 	%r52, [%rd57+-7676];
	st.global.u32 	[%rd61+-1536], %r52;
	ld.global.u32 	%r53, [%rd57+-7672];
	st.global.u32 	[%rd55+-1536], %r53;
	ld.global.u32 	%r54, [%rd57+-5128];
	st.global.u32 	[%rd58+-1024], %r54;
	ld.global.u32 	%r55, [%rd57+-5124];
	st.global.u32 	[%rd59+-1024], %r55;
	ld.global.f32 	%f3, [%rd57+-5120];
	st.global.f32 	[%rd60+-1024], %f3;
	ld.global.u32 	%r56, [%rd57+-5116];
	st.global.u32 	[%rd61+-1024], %r56;
	ld.global.u32 	%r57, [%rd57+-5112];
	st.global.u32 	[%rd55+-1024], %r57;
	ld.global.u32 	%r58, [%rd57+-2568];
	st.global.u32 	[%rd58+-512], %r58;
	ld.global.u32 	%r59, [%rd57+-2564];
	st.global.u32 	[%rd59+-512], %r59;
	ld.global.f32 	%f4, [%rd57+-2560];
	st.global.f32 	[%rd60+-512], %f4;
	ld.global.u32 	%r60, [%rd57+-2556];
	st.global.u32 	[%rd61+-512], %r60;
	ld.global.u32 	%r61, [%rd57+-2552];
	st.global.u32 	[%rd55+-512], %r61;
	ld.global.u32 	%r62, [%rd57+-8];
	st.global.u32 	[%rd58], %r62;
	ld.global.u32 	%r63, [%rd57+-4];
	st.global.u32 	[%rd59], %r63;
	ld.global.f32 	%f5, [%rd57];
	st.global.f32 	[%rd60], %f5;
	ld.global.u32 	%r64, [%rd57+4];
	st.global.u32 	[%rd61], %r64;
	ld.global.u32 	%r65, [%rd57+8];
	st.global.u32 	[%rd55], %r65;
	ld.global.u32 	%r66, [%rd57+2552];
	st.global.u32 	[%rd58+512], %r66;
	ld.global.u32 	%r67, [%rd57+2556];
	st.global.u32 	[%rd59+512], %r67;
	ld.global.f32 	%f6, [%rd57+2560];
	st.global.f32 	[%rd60+512], %f6;
	ld.global.u32 	%r68, [%rd57+2564];
	st.global.u32 	[%rd61+512], %r68;
	ld.global.u32 	%r69, [%rd57+2568];
	st.global.u32 	[%rd55+512], %r69;
	ld.global.u32 	%r70, [%rd57+5112];
	st.global.u32 	[%rd58+1024], %r70;
	ld.global.u32 	%r71, [%rd57+5116];
	st.global.u32 	[%rd59+1024], %r71;
	ld.global.f32 	%f7, [%rd57+5120];
	st.global.f32 	[%rd60+1024], %f7;
	ld.global.u32 	%r72, [%rd57+5124];
	st.global.u32 	[%rd61+1024], %r72;
	ld.global.u32 	%r73, [%rd57+5128];
	st.global.u32 	[%rd55+1024], %r73;
	ld.global.u32 	%r74, [%rd57+7672];
	st.global.u32 	[%rd58+1536], %r74;
	ld.global.u32 	%r75, [%rd57+7676];
	st.global.u32 	[%rd59+1536], %r75;
	ld.global.f32 	%f8, [%rd57+7680];
	st.global.f32 	[%rd60+1536], %f8;
	ld.global.u32 	%r76, [%rd57+7684];
	st.global.u32 	[%rd61+1536], %r76;
	ld.global.u32 	%r77, [%rd57+7688];
	st.global.u32 	[%rd55+1536], %r77;
	add.s32 	%r189, %r189, 8;
	add.s64 	%rd166, %rd166, 4096;
	add.s64 	%rd165, %rd165, 20480;
	add.s32 	%r188, %r188, 1024;
	setp.eq.s32 	%p6, %r189, 0;
	@%p6 bra 	$L__BB15_8;
	bra.uni 	$L__BB15_7;
$L__BB15_8:
	setp.eq.s32 	%p7, %r10, 0;
	@%p7 bra 	$L__BB15_57;
	and.b32  	%r37, %r42, 3;
	setp.lt.u32 	%p8, %r10, 4;
	@%p8 bra 	$L__BB15_11;
	shl.b32 	%r78, %r194, 7;
	add.s32 	%r79, %r78, %r6;
	mul.wide.s32 	%rd74, %r79, 20;
	add.s64 	%rd75, %rd10, %rd74;
	mul.wide.s32 	%rd76, %r79, 4;
	add.s64 	%rd77, %rd11, %rd76;
	add.s64 	%rd78, %rd12, %rd76;
	add.s64 	%rd79, %rd13, %rd76;
	add.s64 	%rd80, %rd14, %rd76;
	add.s64 	%rd81, %rd15, %rd76;
	ld.global.u32 	%r80, [%rd75];
	st.global.u32 	[%rd77], %r80;
	ld.global.u32 	%r81, [%rd75+4];
	st.global.u32 	[%rd78], %r81;
	ld.global.f32 	%f9, [%rd75+8];
	st.global.f32 	[%rd79], %f9;
	ld.global.u32 	%r82, [%rd75+12];
	st.global.u32 	[%rd80], %r82;
	ld.global.u32 	%r83, [%rd75+16];
	st.global.u32 	[%rd81], %r83;
	ld.global.u32 	%r84, [%rd75+2560];
	st.global.u32 	[%rd77+512], %r84;
	ld.global.u32 	%r85, [%rd75+2564];
	st.global.u32 	[%rd78+512], %r85;
	ld.global.f32 	%f10, [%rd75+2568];
	st.global.f32 	[%rd79+512], %f10;
	ld.global.u32 	%r86, [%rd75+2572];
	st.global.u32 	[%rd80+512], %r86;
	ld.global.u32 	%r87, [%rd75+2576];
	st.global.u32 	[%rd81+512], %r87;
	ld.global.u32 	%r88, [%rd75+5120];
	st.global.u32 	[%rd77+1024], %r88;
	ld.global.u32 	%r89, [%rd75+5124];
	st.global.u32 	[%rd78+1024], %r89;
	ld.global.f32 	%f11, [%rd75+5128];
	st.global.f32 	[%rd79+1024], %f11;
	ld.global.u32 	%r90, [%rd75+5132];
	st.global.u32 	[%rd80+1024], %r90;
	ld.global.u32 	%r91, [%rd75+5136];
	st.global.u32 	[%rd81+1024], %r91;
	ld.global.u32 	%r92, [%rd75+7680];
	st.global.u32 	[%rd77+1536], %r92;
	ld.global.u32 	%r93, [%rd75+7684];
	st.global.u32 	[%rd78+1536], %r93;
	ld.global.f32 	%f12, [%rd75+7688];
	st.global.f32 	[%rd79+1536], %f12;
	ld.global.u32 	%r94, [%rd75+7692];
	st.global.u32 	[%rd80+1536], %r94;
	ld.global.u32 	%r95, [%rd75+7696];
	st.global.u32 	[%rd81+1536], %r95;
	add.s32 	%r194, %r194, 4;
$L__BB15_11:
	setp.eq.s32 	%p9, %r37, 0;
	@%p9 bra 	$L__BB15_57;
	setp.eq.s32 	%p10, %r37, 1;
	@%p10 bra 	$L__BB15_14;
	shl.b32 	%r96, %r194, 7;
	add.s32 	%r97, %r96, %r6;
	mul.wide.s32 	%rd82, %r97, 20;
	add.s64 	%rd83, %rd10, %rd82;
	mul.wide.s32 	%rd84, %r97, 4;
	add.s64 	%rd85, %rd11, %rd84;
	add.s64 	%rd86, %rd12, %rd84;
	add.s64 	%rd87, %rd13, %rd84;
	add.s64 	%rd88, %rd14, %rd84;
	add.s64 	%rd89, %rd15, %rd84;
	ld.global.u32 	%r98, [%rd83];
	st.global.u32 	[%rd85], %r98;
	ld.global.u32 	%r99, [%rd83+4];
	st.global.u32 	[%rd86], %r99;
	ld.global.f32 	%f13, [%rd83+8];
	st.global.f32 	[%rd87], %f13;
	ld.global.u32 	%r100, [%rd83+12];
	st.global.u32 	[%rd88], %r100;
	ld.global.u32 	%r101, [%rd83+16];
	st.global.u32 	[%rd89], %r101;
	ld.global.u32 	%r102, [%rd83+2560];
	st.global.u32 	[%rd85+512], %r102;
	ld.global.u32 	%r103, [%rd83+2564];
	st.global.u32 	[%rd86+512], %r103;
	ld.global.f32 	%f14, [%rd83+2568];
	st.global.f32 	[%rd87+512], %f14;
	ld.global.u32 	%r104, [%rd83+2572];
	st.global.u32 	[%rd88+512], %r104;
	ld.global.u32 	%r105, [%rd83+2576];
	st.global.u32 	[%rd89+512], %r105;
	add.s32 	%r194, %r194, 2;
$L__BB15_14:
	and.b32  	%r106, %r42, 1;
	setp.eq.b32 	%p11, %r106, 1;
	not.pred 	%p12, %p11;
	@%p12 bra 	$L__BB15_57;
	shl.b32 	%r107, %r194, 7;
	add.s32 	%r108, %r107, %r6;
	mul.wide.s32 	%rd90, %r108, 20;
	add.s64 	%rd91, %rd10, %rd90;
	mul.wide.s32 	%rd92, %r108, 4;
	add.s64 	%rd93, %rd11, %rd92;
	add.s64 	%rd94, %rd12, %rd92;
	add.s64 	%rd95, %rd13, %rd92;
	add.s64 	%rd96, %rd14, %rd92;
	add.s64 	%rd97, %rd15, %rd92;
	ld.global.u32 	%r109, [%rd91];
	st.global.u32 	[%rd93], %r109;
	ld.global.u32 	%r110, [%rd91+4];
	st.global.u32 	[%rd94], %r110;
	ld.global.f32 	%f15, [%rd91+8];
	st.global.f32 	[%rd95], %f15;
	ld.global.u32 	%r111, [%rd91+12];
	st.global.u32 	[%rd96], %r111;
	ld.global.u32 	%r112, [%rd91+16];
	st.global.u32 	[%rd97], %r112;
	bra.uni 	$L__BB15_57;
$L__BB15_16:
	setp.lt.s32 	%p13, %r42, 1;
	@%p13 bra 	$L__BB15_57;
	and.b32  	%r14, %r42, 7;
	setp.lt.u32 	%p14, %r42, 8;
	mov.b32 	%r191, 0;
	@%p14 bra 	$L__BB15_36;
	and.b32  	%r191, %r42, 2147483640;
	mov.b32 	%r190, 0;
$L__BB15_19:
	.pragma "nounroll";
	shl.b32 	%r115, %r190, 7;
	add.s32 	%r21, %r115, %r6;
	setp.ge.s32 	%p15, %r21, %r4;
	@%p15 bra 	$L__BB15_21;
	mul.wide.u32 	%rd98, %r21, 20;
	add.s64 	%rd99, %rd10, %rd98;
	mul.wide.u32 	%rd100, %r21, 4;
	add.s64 	%rd101, %rd11, %rd100;
	add.s64 	%rd102, %rd12, %rd100;
	add.s64 	%rd103, %rd13, %rd100;
	add.s64 	%rd104, %rd14, %rd100;
	add.s64 	%rd105, %rd15, %rd100;
	ld.global.u32 	%r116, [%rd99];
	st.global.u32 	[%rd101], %r116;
	ld.global.u32 	%r117, [%rd99+4];
	st.global.u32 	[%rd102], %r117;
	ld.global.f32 	%f16, [%rd99+8];
	st.global.f32 	[%rd103], %f16;
	ld.global.u32 	%r118, [%rd99+12];
	st.global.u32 	[%rd104], %r118;
	ld.global.u32 	%r119, [%rd99+16];
	st.global.u32 	[%rd105], %r119;
$L__BB15_21:
	add.s32 	%r120, %r21, 128;
	setp.ge.s32 	%p16, %r120, %r4;
	mul.wide.s32 	%rd106, %r120, 20;
	add.s64 	%rd30, %rd10, %rd106;
	mul.wide.s32 	%rd107, %r120, 4;
	add.s64 	%rd31, %rd11, %rd107;
	add.s64 	%rd32, %rd12, %rd107;
	add.s64 	%rd33, %rd13, %rd107;
	add.s64 	%rd34, %rd14, %rd107;
	add.s64 	%rd35, %rd15, %rd107;
	@%p16 bra 	$L__BB15_23;
	ld.global.u32 	%r121, [%rd30];
	st.global.u32 	[%rd31], %r121;
	ld.global.u32 	%r122, [%rd30+4];
	st.global.u32 	[%rd32], %r122;
	ld.global.f32 	%f17, [%rd30+8];
	st.global.f32 	[%rd33], %f17;
	ld.global.u32 	%r123, [%rd30+12];
	st.global.u32 	[%rd34], %r123;
	ld.global.u32 	%r124, [%rd30+16];
	st.global.u32 	[%rd35], %r124;
$L__BB15_23:
	add.s32 	%r125, %r21, 256;
	setp.ge.s32 	%p17, %r125, %r4;
	@%p17 bra 	$L__BB15_25;
	ld.global.u32 	%r126, [%rd30+2560];
	st.global.u32 	[%rd31+512], %r126;
	ld.global.u32 	%r127, [%rd30+2564];
	st.global.u32 	[%rd32+512], %r127;
	ld.global.f32 	%f18, [%rd30+2568];
	st.global.f32 	[%rd33+512], %f18;
	ld.global.u32 	%r128, [%rd30+2572];
	st.global.u32 	[%rd34+512], %r128;
	ld.global.u32 	%r129, [%rd30+2576];
	st.global.u32 	[%rd35+512], %r129;
$L__BB15_25:
	add.s32 	%r130, %r21, 384;
	setp.ge.s32 	%p18, %r130, %r4;
	@%p18 bra 	$L__BB15_27;
	ld.global.u32 	%r131, [%rd30+5120];
	st.global.u32 	[%rd31+1024], %r131;
	ld.global.u32 	%r132, [%rd30+5124];
	st.global.u32 	[%rd32+1024], %r132;
	ld.global.f32 	%f19, [%rd30+5128];
	st.global.f32 	[%rd33+1024], %f19;
	ld.global.u32 	%r133, [%rd30+5132];
	st.global.u32 	[%rd34+1024], %r133;
	ld.global.u32 	%r134, [%rd30+5136];
	st.global.u32 	[%rd35+1024], %r134;
$L__BB15_27:
	add.s32 	%r135, %r21, 512;
	setp.ge.s32 	%p19, %r135, %r4;
	@%p19 bra 	$L__BB15_29;
	ld.global.u32 	%r136, [%rd30+7680];
	st.global.u32 	[%rd31+1536], %r136;
	ld.global.u32 	%r137, [%rd30+7684];
	st.global.u32 	[%rd32+1536], %r137;
	ld.global.f32 	%f20, [%rd30+7688];
	st.global.f32 	[%rd33+1536], %f20;
	ld.global.u32 	%r138, [%rd30+7692];
	st.global.u32 	[%rd34+1536], %r138;
	ld.global.u32 	%r139, [%rd30+7696];
	st.global.u32 	[%rd35+1536], %r139;
$L__BB15_29:
	add.s32 	%r140, %r21, 640;
	setp.ge.s32 	%p20, %r140, %r4;
	@%p20 bra 	$L__BB15_31;
	ld.global.u32 	%r141, [%rd30+10240];
	st.global.u32 	[%rd31+2048], %r141;
	ld.global.u32 	%r142, [%rd30+10244];
	st.global.u32 	[%rd32+2048], %r142;
	ld.global.f32 	%f21, [%rd30+10248];
	st.global.f32 	[%rd33+2048], %f21;
	ld.global.u32 	%r143, [%rd30+10252];
	st.global.u32 	[%rd34+2048], %r143;
	ld.global.u32 	%r144, [%rd30+10256];
	st.global.u32 	[%rd35+2048], %r144;
$L__BB15_31:
	add.s32 	%r145, %r21, 768;
	setp.ge.s32 	%p21, %r145, %r4;
	@%p21 bra 	$L__BB15_33;
	ld.global.u32 	%r146, [%rd30+12800];
	st.global.u32 	[%rd31+2560], %r146;
	ld.global.u32 	%r147, [%rd30+12804];
	st.global.u32 	[%rd32+2560], %r147;
	ld.global.f32 	%f22, [%rd30+12808];
	st.global.f32 	[%rd33+2560], %f22;
	ld.global.u32 	%r148, [%rd30+12812];
	st.global.u32 	[%rd34+2560], %r148;
	ld.global.u32 	%r149, [%rd30+12816];
	st.global.u32 	[%rd35+2560], %r149;
$L__BB15_33:
	add.s32 	%r150, %r21, 896;
	setp.ge.s32 	%p22, %r150, %r4;
	@%p22 bra 	$L__BB15_35;
	ld.global.u32 	%r151, [%rd30+15360];
	st.global.u32 	[%rd31+3072], %r151;
	ld.global.u32 	%r152, [%rd30+15364];
	st.global.u32 	[%rd32+3072], %r152;
	ld.global.f32 	%f23, [%rd30+15368];
	st.global.f32 	[%rd33+3072], %f23;
	ld.global.u32 	%r153, [%rd30+15372];
	st.global.u32 	[%rd34+3072], %r153;
	ld.global.u32 	%r154, [%rd30+15376];
	st.global.u32 	[%rd35+3072], %r154;
$L__BB15_35:
	add.s32 	%r190, %r190, 8;
	setp.ne.s32 	%p23, %r190, %r191;
	@%p23 bra 	$L__BB15_19;
$L__BB15_36:
	setp.eq.s32 	%p24, %r14, 0;
	@%p24 bra 	$L__BB15_57;
	and.b32  	%r24, %r42, 3;
	setp.lt.u32 	%p25, %r14, 4;
	@%p25 bra 	$L__BB15_47;
	shl.b32 	%r155, %r191, 7;
	add.s32 	%r25, %r155, %r6;
	setp.ge.s32 	%p26, %r25, %r4;
	@%p26 bra 	$L__BB15_40;
	mul.wide.s32 	%rd108, %r25, 20;
	add.s64 	%rd109, %rd10, %rd108;
	mul.wide.s32 	%rd110, %r25, 4;
	add.s64 	%rd111, %rd11, %rd110;
	add.s64 	%rd112, %rd12, %rd110;
	add.s64 	%rd113, %rd13, %rd110;
	add.s64 	%rd114, %rd14, %rd110;
	add.s64 	%rd115, %rd15, %rd110;
	ld.global.u32 	%r156, [%rd109];
	st.global.u32 	[%rd111], %r156;
	ld.global.u32 	%r157, [%rd109+4];
	st.global.u32 	[%rd112], %r157;
	ld.global.f32 	%f24, [%rd109+8];
	st.global.f32 	[%rd113], %f24;
	ld.global.u32 	%r158, [%rd109+12];
	st.global.u32 	[%rd114], %r158;
	ld.global.u32 	%r159, [%rd109+16];
	st.global.u32 	[%rd115], %r159;
$L__BB15_40:
	add.s32 	%r26, %r25, 128;
	setp.ge.s32 	%p27, %r26, %r4;
	@%p27 bra 	$L__BB15_42;
	mul.wide.s32 	%rd116, %r26, 20;
	add.s64 	%rd117, %rd10, %rd116;
	mul.wide.s32 	%rd118, %r26, 4;
	add.s64 	%rd119, %rd11, %rd118;
	add.s64 	%rd120, %rd12, %rd118;
	add.s64 	%rd121, %rd13, %rd118;
	add.s64 	%rd122, %rd14, %rd118;
	add.s64 	%rd123, %rd15, %rd118;
	ld.global.u32 	%r160, [%rd117];
	st.global.u32 	[%rd119], %r160;
	ld.global.u32 	%r161, [%rd117+4];
	st.global.u32 	[%rd120], %r161;
	ld.global.f32 	%f25, [%rd117+8];
	st.global.f32 	[%rd121], %f25;
	ld.global.u32 	%r162, [%rd117+12];
	st.global.u32 	[%rd122], %r162;
	ld.global.u32 	%r163, [%rd117+16];
	st.global.u32 	[%rd123], %r163;
$L__BB15_42:
	add.s32 	%r27, %r25, 256;
	setp.ge.s32 	%p28, %r27, %r4;
	@%p28 bra 	$L__BB15_44;
	mul.wide.s32 	%rd124, %r27, 20;
	add.s64 	%rd125, %rd10, %rd124;
	mul.wide.s32 	%rd126, %r27, 4;
	add.s64 	%rd127, %rd11, %rd126;
	add.s64 	%rd128, %rd12, %rd126;
	add.s64 	%rd129, %rd13, %rd126;
	add.s64 	%rd130, %rd14, %rd126;
	add.s64 	%rd131, %rd15, %rd126;
	ld.global.u32 	%r164, [%rd125];
	st.global.u32 	[%rd127], %r164;
	ld.global.u32 	%r165, [%rd125+4];
	st.global.u32 	[%rd128], %r165;
	ld.global.f32 	%f26, [%rd125+8];
	st.global.f32 	[%rd129], %f26;
	ld.global.u32 	%r166, [%rd125+12];
	st.global.u32 	[%rd130], %r166;
	ld.global.u32 	%r167, [%rd125+16];
	st.global.u32 	[%rd131], %r167;
$L__BB15_44:
	add.s32 	%r28, %r25, 384;
	setp.ge.s32 	%p29, %r28, %r4;
	@%p29 bra 	$L__BB15_46;
	mul.wide.s32 	%rd132, %r28, 20;
	add.s64 	%rd133, %rd10, %rd132;
	mul.wide.s32 	%rd134, %r28, 4;
	add.s64 	%rd135, %rd11, %rd134;
	add.s64 	%rd136, %rd12, %rd134;
	add.s64 	%rd137, %rd13, %rd134;
	add.s64 	%rd138, %rd14, %rd134;
	add.s64 	%rd139, %rd15, %rd134;
	ld.global.u32 	%r168, [%rd133];
	st.global.u32 	[%rd135], %r168;
	ld.global.u32 	%r169, [%rd133+4];
	st.global.u32 	[%rd136], %r169;
	ld.global.f32 	%f27, [%rd133+8];
	st.global.f32 	[%rd137], %f27;
	ld.global.u32 	%r170, [%rd133+12];
	st.global.u32 	[%rd138], %r170;
	ld.global.u32 	%r171, [%rd133+16];
	st.global.u32 	[%rd139], %r171;
$L__BB15_46:
	add.s32 	%r191, %r191, 4;
$L__BB15_47:
	setp.eq.s32 	%p30, %r24, 0;
	@%p30 bra 	$L__BB15_57;
	setp.eq.s32 	%p31, %r24, 1;
	@%p31 bra 	$L__BB15_54;
	shl.b32 	%r172, %r191, 7;
	add.s32 	%r31, %r172, %r6;
	setp.ge.s32 	%p32, %r31, %r4;
	@%p32 bra 	$L__BB15_51;
	mul.wide.s32 	%rd140, %r31, 20;
	add.s64 	%rd141, %rd10, %rd140;
	mul.wide.s32 	%rd142, %r31, 4;
	add.s64 	%rd143, %rd11, %rd142;
	add.s64 	%rd144, %rd12, %rd142;
	add.s64 	%rd145, %rd13, %rd142;
	add.s64 	%rd146, %rd14, %rd142;
	add.s64 	%rd147, %rd15, %rd142;
	ld.global.u32 	%r173, [%rd141];
	st.global.u32 	[%rd143], %r173;
	ld.global.u32 	%r174, [%rd141+4];
	st.global.u32 	[%rd144], %r174;
	ld.global.f32 	%f28, [%rd141+8];
	st.global.f32 	[%rd145], %f28;
	ld.global.u32 	%r175, [%rd141+12];
	st.global.u32 	[%rd146], %r175;
	ld.global.u32 	%r176, [%rd141+16];
	st.global.u32 	[%rd147], %r176;
$L__BB15_51:
	add.s32 	%r32, %r31, 128;
	setp.ge.s32 	%p33, %r32, %r4;
	@%p33 bra 	$L__BB15_53;
	mul.wide.s32 	%rd148, %r32, 20;
	add.s64 	%rd149, %rd10, %rd148;
	mul.wide.s32 	%rd150, %r32, 4;
	add.s64 	%rd151, %rd11, %rd150;
	add.s64 	%rd152, %rd12, %rd150;
	add.s64 	%rd153, %rd13, %rd150;
	add.s64 	%rd154, %rd14, %rd150;
	add.s64 	%rd155, %rd15, %rd150;
	ld.global.u32 	%r177, [%rd149];
	st.global.u32 	[%rd151], %r177;
	ld.global.u32 	%r178, [%rd149+4];
	st.global.u32 	[%rd152], %r178;
	ld.global.f32 	%f29, [%rd149+8];
	st.global.f32 	[%rd153], %f29;
	ld.global.u32 	%r179, [%rd149+12];
	st.global.u32 	[%rd154], %r179;
	ld.global.u32 	%r180, [%rd149+16];
	st.global.u32 	[%rd155], %r180;
$L__BB15_53:
	add.s32 	%r191, %r191, 2;
$L__BB15_54:
	and.b32  	%r181, %r42, 1;
	setp.eq.b32 	%p34, %r181, 1;
	not.pred 	%p35, %p34;
	@%p35 bra 	$L__BB15_57;
	shl.b32 	%r182, %r191, 7;
	add.s32 	%r35, %r182, %r6;
	setp.ge.s32 	%p36, %r35, %r4;
	@%p36 bra 	$L__BB15_57;
	mul.wide.s32 	%rd156, %r35, 20;
	add.s64 	%rd157, %rd10, %rd156;
	mul.wide.s32 	%rd158, %r35, 4;
	add.s64 	%rd159, %rd11, %rd158;
	add.s64 	%rd160, %rd12, %rd158;
	add.s64 	%rd161, %rd13, %rd158;
	add.s64 	%rd162, %rd14, %rd158;
	add.s64 	%rd163, %rd15, %rd158;
	ld.global.u32 	%r183, [%rd157];
	st.global.u32 	[%rd159], %r183;
	ld.global.u32 	%r184, [%rd157+4];
	st.global.u32 	[%rd160], %r184;
	ld.global.f32 	%f30, [%rd157+8];
	st.global.f32 	[%rd161], %f30;
	ld.global.u32 	%r185, [%rd157+12];
	st.global.u32 	[%rd162], %r185;
	ld.global.u32 	%r186, [%rd157+16];
	st.global.u32 	[%rd163], %r186;
$L__BB15_57:
	ret;

}
	// .globl	_ZN3cub18CUB_300001_SM_10006detail9transform16transform_kernelINS2_10policy_hubILb1EN4cuda3std3__45tupleIJN6thrust24THRUST_300001_SM_1000_NS6detail15normal_iteratorINSA_7pointerINS8_IJiifiiEEENSA_8cuda_cub3tagENSA_11use_defaultESH_EEEEEEEE10policy1000ElNS7_10__identityENSA_12zip_iteratorINS8_IJNSA_10device_ptrIiEESQ_NSP_IfEESQ_SQ_EEEEEJPSE_EEEvT0_iT1_T2_DpNS2_10kernel_argIT3_EE
.visible .entry _ZN3cub18CUB_300001_SM_10006detail9transform16transform_kernelINS2_10policy_hubILb1EN4cuda3std3__45tupleIJN6thrust24THRUST_300001_SM_1000_NS6detail15normal_iteratorINSA_7pointerINS8_IJiifiiEEENSA_8cuda_cub3tagENSA_11use_defaultESH_EEEEEEEE10policy1000ElNS7_10__identityENSA_12zip_iteratorINS8_IJNSA_10device_ptrIiEESQ_NSP_IfEESQ_SQ_EEEEEJPSE_EEEvT0_iT1_T2_DpNS2_10kernel_argIT3_EE(
	.param .u64 _ZN3cub18CUB_300001_SM_10006detail9transform16transform_kernelINS2_10policy_hubILb1EN4cuda3std3__45tupleIJN6thrust24THRUST_300001_SM_1000_NS6detail15normal_iteratorINSA_7pointerINS8_IJiifiiEEENSA_8cuda_cub3tagENSA_11use_defaultESH_EEEEEEEE10policy1000ElNS7_10__identityENSA_12zip_iteratorINS8_IJNSA_10device_ptrIiEESQ_NSP_IfEESQ_SQ_EEEEEJPSE_EEEvT0_iT1_T2_DpNS2_10kernel_argIT3_EE_param_0,
	.param .u32 _ZN3cub18CUB_300001_SM_10006detail9transform16transform_kernelINS2_10policy_hubILb1EN4cuda3std3__45tupleIJN6thrust24THRUST_300001_SM_1000_NS6detail15normal_iteratorINSA_7pointerINS8_IJiifiiEEENSA_8cuda_cub3tagENSA_11use_defaultESH_EEEEEEEE10policy1000ElNS7_10__identityENSA_12zip_iteratorINS8_IJNSA_10device_ptrIiEESQ_NSP_IfEESQ_SQ_EEEEEJPSE_EEEvT0_iT1_T2_DpNS2_10kernel_argIT3_EE_param_1,
	.param .align 1 .b8 _ZN3cub18CUB_300001_SM_10006detail9transform16transform_kernelINS2_10policy_hubILb1EN4cuda3std3__45tupleIJN6thrust24THRUST_300001_SM_1000_NS6detail15normal_iteratorINSA_7pointerINS8_IJiifiiEEENSA_8cuda_cub3tagENSA_11use_defaultESH_EEEEEEEE10policy1000ElNS7_10__identityENSA_12zip_iteratorINS8_IJNSA_10device_ptrIiEESQ_NSP_IfEESQ_SQ_EEEEEJPSE_EEEvT0_iT1_T2_DpNS2_10kernel_argIT3_EE_param_2[1],
	.param .align 8 .b8 _ZN3cub18CUB_300001_SM_10006detail9transform16transform_kernelINS2_10policy_hubILb1EN4cuda3std3__45tupleIJN6thrust24THRUST_300001_SM_1000_NS6detail15normal_iteratorINSA_7pointerINS8_IJiifiiEEENSA_8cuda_cub3tagENSA_11use_defaultESH_EEEEEEEE10policy1000ElNS7_10__identityENSA_12zip_iteratorINS8_IJNSA_10device_ptrIiEESQ_NSP_IfEESQ_SQ_EEEEEJPSE_EEEvT0_iT1_T2_DpNS2_10kernel_argIT3_EE_param_3[40],
	.param .align 8 .b8 _ZN3cub18CUB_300001_SM_10006detail9transform16transform_kernelINS2_10policy_hubILb1EN4cuda3std3__45tupleIJN6thrust24THRUST_300001_SM_1000_NS6detail15normal_iteratorINSA_7pointerINS8_IJiifiiEEENSA_8cuda_cub3tagENSA_11use_defaultESH_EEEEEEEE10policy1000ElNS7_10__identityENSA_12zip_iteratorINS8_IJNSA_10device_ptrIiEESQ_NSP_IfEESQ_SQ_EEEEEJPSE_EEEvT0_iT1_T2_DpNS2_10kernel_argIT3_EE_param_4[16]
)
.maxntid 128
{
	.reg .pred 	%p<37>;
	.reg .b32 	%r<194>;
	.reg .b32 	%f<31>;
	.reg .b64 	%rd<170>;

	ld.param.u64 	%rd42, [_ZN3cub18CUB_300001_SM_10006detail9transform16transform_kernelINS2_10policy_hubILb1EN4cuda3std3__45tupleIJN6thrust24THRUST_300001_SM_1000_NS6detail15normal_iteratorINSA_7pointerINS8_IJiifiiEEENSA_8cuda_cub3tagENSA_11use_defaultESH_EEEEEEEE10policy1000ElNS7_10__identityENSA_12zip_iteratorINS8_IJNSA_10device_ptrIiEESQ_NSP_IfEESQ_SQ_EEEEEJPSE_EEEvT0_iT1_T2_DpNS2_10kernel_argIT3_EE_param_0];
	ld.param.u64 	%rd43, [_ZN3cub18CUB_300001_SM_10006detail9transform16transform_kernelINS2_10policy_hubILb1EN4cuda3std3__45tupleIJN6thrust24THRUST_300001_SM_1000_NS6detail15normal_iteratorINSA_7pointerINS8_IJiifiiEEENSA_8cuda_cub3tagENSA_11use_defaultESH_EEEEEEEE10policy1000ElNS7_10__identityENSA_12zip_iteratorINS8_IJNSA_10device_ptrIiEESQ_NSP_IfEESQ_SQ_EEEEEJPSE_EEEvT0_iT1_T2_DpNS2_10kernel_argIT3_EE_param_4];
	ld.param.u64 	%rd41, [_ZN3cub18CUB_300001_SM_10006detail9transform16transform_kernelINS2_10policy_hubILb1EN4cuda3std3__45tupleIJN6thrust24THRUST_300001_SM_1000_NS6detail15normal_iteratorINSA_7pointerINS8_IJiifiiEEENSA_8cuda_cub3tagENSA_11use_defaultESH_EEEEEEEE10policy1000ElNS7_10__identityENSA_12zip_iteratorINS8_IJNSA_10device_ptrIiEESQ_NSP_IfEESQ_SQ_EEEEEJPSE_EEEvT0_iT1_T2_DpNS2_10kernel_argIT3_EE_param_3+32];
	ld.param.u64 	%rd40, [_ZN3cub18CUB_300001_SM_10006detail9transform16transform_kernelINS2_10policy_hubILb1EN4cuda3std3__45tupleIJN6thrust24THRUST_300001_SM_1000_NS6detail15normal_iteratorINSA_7pointerINS8_IJiifiiEEENSA_8cuda_cub3tagENSA_11use_defaultESH_EEEEEEEE10policy1000ElNS7_10__identityENSA_12zip_iteratorINS8_IJNSA_10device_ptrIiEESQ_NSP_IfEESQ_SQ_EEEEEJPSE_EEEvT0_iT1_T2_DpNS2_10kernel_argIT3_EE_param_3+24];
	ld.param.u64 	%rd39, [_ZN3cub18CUB_300001_SM_10006detail9transform16transform_kernelINS2_10policy_hubILb1EN4cuda3std3__45tupleIJN6thrust24THRUST_300001_SM_1000_NS6detail15normal_iteratorINSA_7pointerINS8_IJiifiiEEENSA_8cuda_cub3tagENSA_11use_defaultESH_EEEEEEEE10policy1000ElNS7_10__identityENSA_12zip_iteratorINS8_IJNSA_10device_ptrIiEESQ_NSP_IfEESQ_SQ_EEEEEJPSE_EEEvT0_iT1_T2_DpNS2_10kernel_argIT3_EE_param_3+16];
	ld.param.u64 	%rd38, [_ZN3cub18CUB_300001_SM_10006detail9transform16transform_kernelINS2_10policy_hubILb1EN4cuda3std3__45tupleIJN6thrust24THRUST_300001_SM_1000_NS6detail15normal_iteratorINSA_7pointerINS8_IJiifiiEEENSA_8cuda_cub3tagENSA_11use_defaultESH_EEEEEEEE10policy1000ElNS7_10__identityENSA_12zip_iteratorINS8_IJNSA_10device_ptrIiEESQ_NSP_IfEESQ_SQ_EEEEEJPSE_EEEvT0_iT1_T2_DpNS2_10kernel_argIT3_EE_param_3+8];
	ld.param.u64 	%rd37, [_ZN3cub18CUB_300001_SM_10006detail9transform16transform_kernelINS2_10policy_hubILb1EN4cuda3std3__45tupleIJN6thrust24THRUST_300001_SM_1000_NS6detail15normal_iteratorINSA_7pointerINS8_IJiifiiEEENSA_8cuda_cub3tagENSA_11use_defaultESH_EEEEEEEE10policy1000ElNS7_10__identityENSA_12zip_iteratorINS8_IJNSA_10device_ptrIiEESQ_NSP_IfEESQ_SQ_EEEEEJPSE_EEEvT0_iT1_T2_DpNS2_10kernel_argIT3_EE_param_3];
	ld.param.u32 	%r40, [_ZN3cub18CUB_300001_SM_10006detail9transform16transform_kernelINS2_10policy_hubILb1EN4cuda3std3__45tupleIJN6thrust24THRUST_300001_SM_1000_NS6detail15normal_iteratorINSA_7pointerINS8_IJiifiiEEENSA_8cuda_cub3tagENSA_11use_defaultESH_EEEEEEEE10policy1000ElNS7_10__identityENSA_12zip_iteratorINS8_IJNSA_10device_ptrIiEESQ_NSP_IfEESQ_SQ_EEEEEJPSE_EEEvT0_iT1_T2_DpNS2_10kernel_argIT3_EE_param_1];
	cvta.to.global.u64 	%rd1, %rd37;
	cvta.to.global.u64 	%rd2, %rd38;
	cvta.to.global.u64 	%rd3, %rd39;
	cvta.to.global.u64 	%rd4, %rd40;
	cvta.to.global.u64 	%rd5, %rd41;
	cvta.to.global.u64 	%rd6, %rd43;
	shl.b32 	%r1, %r40, 7;
	mov.u32 	%r41, %ctaid.x;
	cvt.u64.u32 	%rd44, %r41;
	cvt.s64.s32 	%rd45, %r1;
	mul.lo.s64 	%rd7, %rd45, %rd44;
	sub.s64 	%rd46, %rd42, %rd7;
	min.s64 	%rd47, %rd46, %rd45;
	cvt.u32.u64 	%r2, %rd47;
	mul.lo.s32 	%r3, %r2, 20;
	mov.u32 	%r4, %tid.x;
	shl.b32 	%r184, %r4, 7;
	setp.ge.s32 	%p1, %r184, %r3;
	@%p1 bra 	$L__BB16_3;
	mad.lo.s64 	%rd48, %rd7, 20, %rd6;
	mul.wide.u32 	%rd49, %r4, 128;
	add.s64 	%rd167, %rd48, %rd49;
$L__BB16_2:
	.pragma "nounroll";
	// begin inline asm
	prefetch.global.L2 [%rd167];
	// end inline asm
	add.s32 	%r184, %r184, 16384;
	add.s64 	%rd167, %rd167, 16384;
	setp.lt.s32 	%p2, %r184, %r3;
	@%p2 bra 	$L__BB16_2;
$L__BB16_3:
	mad.lo.s64 	%rd11, %rd7, 20, %rd6;
	shl.b64 	%rd169, %rd7, 2;
	add.s64 	%rd12, %rd1, %rd169;
	add.s64 	%rd13, %rd2, %rd169;
	add.s64 	%rd14, %rd3, %rd169;
	add.s64 	%rd15, %rd4, %rd169;
	add.s64 	%rd16, %rd5, %rd169;
	setp.eq.s32 	%p3, %r1, %r2;
	@%p3 bra 	$L__BB16_45;
	setp.lt.s32 	%p4, %r40, 1;
	@%p4 bra 	$L__BB16_57;
	and.b32  	%r8, %r40, 7;
	setp.lt.u32 	%p5, %r40, 8;
	mov.b32 	%r191, 0;
	@%p5 bra 	$L__BB16_24;
	and.b32  	%r191, %r40, 2147483640;
	mov.b32 	%r187, 0;
$L__BB16_7:
	.pragma "nounroll";
	shl.b32 	%r44, %r187, 7;
	add.s32 	%r19, %r44, %r4;
	setp.ge.s32 	%p6, %r19, %r2;
	@%p6 bra 	$L__BB16_9;
	mul.wide.u32 	%rd52, %r19, 20;
	add.s64 	%rd53, %rd11, %rd52;
	mul.wide.u32 	%rd54, %r19, 4;
	add.s64 	%rd55, %rd12, %rd54;
	add.s64 	%rd56, %rd13, %rd54;
	add.s64 	%rd57, %rd14, %rd54;
	add.s64 	%rd58, %rd15, %rd54;
	add.s64 	%rd59, %rd16, %rd54;
	ld.global.u32 	%r45, [%rd53];
	st.global.u32 	[%rd55], %r45;
	ld.global.u32 	%r46, [%rd53+4];
	st.global.u32 	[%rd56], %r46;
	ld.global.f32 	%f1, [%rd53+8];
	st.global.f32 	[%rd57], %f1;
	ld.global.u32 	%r47, [%rd53+12];
	st.global.u32 	[%rd58], %r47;
	ld.global.u32 	%r48, [%rd53+16];
	st.global.u32 	[%rd59], %r48;
$L__BB16_9:
	add.s32 	%r49, %r19, 128;
	setp.ge.s32 	%p7, %r49, %r2;
	mul.wide.s32 	%rd60, %r49, 20;
	add.s64 	%rd31, %rd11, %rd60;
	mul.wide.s32 	%rd61, %r49, 4;
	add.s64 	%rd32, %rd12, %rd61;
	add.s64 	%rd33, %rd13, %rd61;
	add.s64 	%rd34, %rd14, %rd61;
	add.s64 	%rd35, %rd15, %rd61;
	add.s64 	%rd36, %rd16, %rd61;
	@%p7 bra 	$L__BB16_11;
	ld.global.u32 	%r50, [%rd31];
	st.global.u32 	[%rd32], %r50;
	ld.global.u32 	%r51, [%rd31+4];
	st.global.u32 	[%rd33], %r51;
	ld.global.f32 	%f2, [%rd31+8];
	st.global.f32 	[%rd34], %f2;
	ld.global.u32 	%r52, [%rd31+12];
	st.global.u32 	[%rd35], %r52;
	ld.global.u32 	%r53, [%rd31+16];
	st.global.u32 	[%rd36], %r53;
$L__BB16_11:
	add.s32 	%r54, %r19, 256;
	setp.ge.s32 	%p8, %r54, %r2;
	@%p8 bra 	$L__BB16_13;
	ld.global.u32 	%r55, [%rd31+2560];
	st.global.u32 	[%rd32+512], %r55;
	ld.global.u32 	%r56, [%rd31+2564];
	st.global.u32 	[%rd33+512], %r56;
	ld.global.f32 	%f3, [%rd31+2568];
	st.global.f32 	[%rd34+512], %f3;
	ld.global.u32 	%r57, [%rd31+2572];
	st.global.u32 	[%rd35+512], %r57;
	ld.global.u32 	%r58, [%rd31+2576];
	st.global.u32 	[%rd36+512], %r58;
$L__BB16_13:
	add.s32 	%r59, %r19, 384;
	setp.ge.s32 	%p9, %r59, %r2;
	@%p9 bra 	$L__BB16_15;
	ld.global.u32 	%r60, [%rd31+5120];
	st.global.u32 	[%rd32+1024], %r60;
	ld.global.u32 	%r61, [%rd31+5124];
	st.global.u32 	[%rd33+1024], %r61;
	ld.global.f32 	%f4, [%rd31+5128];
	st.global.f32 	[%rd34+1024], %f4;
	ld.global.u32 	%r62, [%rd31+5132];
	st.global.u32 	[%rd35+1024], %r62;
	ld.global.u32 	%r63, [%rd31+5136];
	st.global.u32 	[%rd36+1024], %r63;
$L__BB16_15:
	add.s32 	%r64, %r19, 512;
	setp.ge.s32 	%p10, %r64, %r2;
	@%p10 bra 	$L__BB16_17;
	ld.global.u32 	%r65, [%rd31+7680];
	st.global.u32 	[%rd32+1536], %r65;
	ld.global.u32 	%r66, [%rd31+7684];
	st.global.u32 	[%rd33+1536], %r66;
	ld.global.f32 	%f5, [%rd31+7688];
	st.global.f32 	[%rd34+1536], %f5;
	ld.global.u32 	%r67, [%rd31+7692];
	st.global.u32 	[%rd35+1536], %r67;
	ld.global.u32 	%r68, [%rd31+7696];
	st.global.u32 	[%rd36+1536], %r68;
$L__BB16_17:
	add.s32 	%r69, %r19, 640;
	setp.ge.s32 	%p11, %r69, %r2;
	@%p11 bra 	$L__BB16_19;
	ld.global.u32 	%r70, [%rd31+10240];
	st.global.u32 	[%rd32+2048], %r70;
	ld.global.u32 	%r71, [%rd31+10244];
	st.global.u32 	[%rd33+2048], %r71;
	ld.global.f32 	%f6, [%rd31+10248];
	st.global.f32 	[%rd34+2048], %f6;
	ld.global.u32 	%r72, [%rd31+10252];
	st.global.u32 	[%rd35+2048], %r72;
	ld.global.u32 	%r73, [%rd31+10256];
	st.global.u32 	[%rd36+2048], %r73;
$L__BB16_19:
	add.s32 	%r74, %r19, 768;
	setp.ge.s32 	%p12, %r74, %r2;
	@%p12 bra 	$L__BB16_21;
	ld.global.u32 	%r75, [%rd31+12800];
	st.global.u32 	[%rd32+2560], %r75;
	ld.global.u32 	%r76, [%rd31+12804];
	st.global.u32 	[%rd33+2560], %r76;
	ld.global.f32 	%f7, [%rd31+12808];
	st.global.f32 	[%rd34+2560], %f7;
	ld.global.u32 	%r77, [%rd31+12812];
	st.global.u32 	[%rd35+2560], %r77;
	ld.global.u32 	%r78, [%rd31+12816];
	st.global.u32 	[%rd36+2560], %r78;
$L__BB16_21:
	add.s32 	%r79, %r19, 896;
	setp.ge.s32 	%p13, %r79, %r2;
	@%p13 bra 	$L__BB16_23;
	ld.global.u32 	%r80, [%rd31+15360];
	st.global.u32 	[%rd32+3072], %r80;
	ld.global.u32 	%r81, [%rd31+15364];
	st.global.u32 	[%rd33+3072], %r81;
	ld.global.f32 	%f8, [%rd31+15368];
	st.global.f32 	[%rd34+3072], %f8;
	ld.global.u32 	%r82, [%rd31+15372];
	st.global.u32 	[%rd35+3072], %r82;
	ld.global.u32 	%r83, [%rd31+15376];
	st.global.u32 	[%rd36+3072], %r83;
$L__BB16_23:
	add.s32 	%r187, %r187, 8;
	setp.eq.s32 	%p14, %r187, %r191;
	@%p14 bra 	$L__BB16_24;
	bra.uni 	$L__BB16_7;
$L__BB16_24:
	setp.eq.s32 	%p15, %r8, 0;
	@%p15 bra 	$L__BB16_57;
	and.b32  	%r28, %r40, 3;
	setp.lt.u32 	%p16, %r8, 4;
	@%p16 bra 	$L__BB16_35;
	shl.b32 	%r84, %r191, 7;
	add.s32 	%r29, %r84, %r4;
	setp.ge.s32 	%p17, %r29, %r2;
	@%p17 bra 	$L__BB16_28;
	mul.wide.s32 	%rd62, %r29, 20;
	add.s64 	%rd63, %rd11, %rd62;
	mul.wide.s32 	%rd64, %r29, 4;
	add.s64 	%rd65, %rd12, %rd64;
	add.s64 	%rd66, %rd13, %rd64;
	add.s64 	%rd67, %rd14, %rd64;
	add.s64 	%rd68, %rd15, %rd64;
	add.s64 	%rd69, %rd16, %rd64;
	ld.global.u32 	%r85, [%rd63];
	st.global.u32 	[%rd65], %r85;
	ld.global.u32 	%r86, [%rd63+4];
	st.global.u32 	[%rd66], %r86;
	ld.global.f32 	%f9, [%rd63+8];
	st.global.f32 	[%rd67], %f9;
	ld.global.u32 	%r87, [%rd63+12];
	st.global.u32 	[%rd68], %r87;
	ld.global.u32 	%r88, [%rd63+16];
	st.global.u32 	[%rd69], %r88;
$L__BB16_28:
	add.s32 	%r30, %r29, 128;
	setp.ge.s32 	%p18, %r30, %r2;
	@%p18 bra 	$L__BB16_30;
	mul.wide.s32 	%rd70, %r30, 20;
	add.s64 	%rd71, %rd11, %rd70;
	mul.wide.s32 	%rd72, %r30, 4;
	add.s64 	%rd73, %rd12, %rd72;
	add.s64 	%rd74, %rd13, %rd72;
	add.s64 	%rd75, %rd14, %rd72;
	add.s64 	%rd76, %rd15, %rd72;
	add.s64 	%rd77, %rd16, %rd72;
	ld.global.u32 	%r89, [%rd71];
	st.global.u32 	[%rd73], %r89;
	ld.global.u32 	%r90, [%rd71+4];
	st.global.u32 	[%rd74], %r90;
	ld.global.f32 	%f10, [%rd71+8];
	st.global.f32 	[%rd75], %f10;
	ld.global.u32 	%r91, [%rd71+12];
	st.global.u32 	[%rd76], %r91;
	ld.global.u32 	%r92, [%rd71+16];
	st.global.u32 	[%rd77], %r92;
$L__BB16_30:
	add.s32 	%r31, %r29, 256;
	setp.ge.s32 	%p19, %r31, %r2;
	@%p19 bra 	$L__BB16_32;
	mul.wide.s32 	%rd78, %r31, 20;
	add.s64 	%rd79, %rd11, %rd78;
	mul.wide.s32 	%rd80, %r31, 4;
	add.s64 	%rd81, %rd12, %rd80;
	add.s64 	%rd82, %rd13, %rd80;
	add.s64 	%rd83, %rd14, %rd80;
	add.s64 	%rd84, %rd15, %rd80;
	add.s64 	%rd85, %rd16, %rd80;
	ld.global.u32 	%r93, [%rd79];
	st.global.u32 	[%rd81], %r93;
	ld.global.u32 	%r94, [%rd79+4];
	st.global.u32 	[%rd82], %r94;
	ld.global.f32 	%f11, [%rd79+8];
	st.global.f32 	[%rd83], %f11;
	ld.global.u32 	%r95, [%rd79+12];
	st.global.u32 	[%rd84], %r95;
	ld.global.u32 	%r96, [%rd79+16];
	st.global.u32 	[%rd85], %r96;
$L__BB16_32:
	add.s32 	%r32, %r29, 384;
	setp.ge.s32 	%p20, %r32, %r2;
	@%p20 bra 	$L__BB16_34;
	mul.wide.s32 	%rd86, %r32, 20;
	add.s64 	%rd87, %rd11, %rd86;
	mul.wide.s32 	%rd88, %r32, 4;
	add.s64 	%rd89, %rd12, %rd88;
	add.s64 	%rd90, %rd13, %rd88;
	add.s64 	%rd91, %rd14, %rd88;
	add.s64 	%rd92, %rd15, %rd88;
	add.s64 	%rd93, %rd16, %rd88;
	ld.global.u32 	%r97, [%rd87];
	st.global.u32 	[%rd89], %r97;
	ld.global.u32 	%r98, [%rd87+4];
	st.global.u32 	[%rd90], %r98;
	ld.global.f32 	%f12, [%rd87+8];
	st.global.f32 	[%rd91], %f12;
	ld.global.u32 	%r99, [%rd87+12];
	st.global.u32 	[%rd92], %r99;
	ld.global.u32 	%r100, [%rd87+16];
	st.global.u32 	[%rd93], %r100;
$L__BB16_34:
	add.s32 	%r191, %r191, 4;
$L__BB16_35:
	setp.eq.s32 	%p21, %r28, 0;
	@%p21 bra 	$L__BB16_57;
	setp.eq.s32 	%p22, %r28, 1;
	@%p22 bra 	$L__BB16_42;
	shl.b32 	%r101, %r191, 7;
	add.s32 	%r35, %r101, %r4;
	setp.ge.s32 	%p23, %r35, %r2;
	@%p23 bra 	$L__BB16_39;
	mul.wide.s32 	%rd94, %r35, 20;
	add.s64 	%rd95, %rd11, %rd94;
	mul.wide.s32 	%rd96, %r35, 4;
	add.s64 	%rd97, %rd12, %rd96;
	add.s64 	%rd98, %rd13, %rd96;
	add.s64 	%rd99, %rd14, %rd96;
	add.s64 	%rd100, %rd15, %rd96;
	add.s64 	%rd101, %rd16, %rd96;
	ld.global.u32 	%r102, [%rd95];
	st.global.u32 	[%rd97], %r102;
	ld.global.u32 	%r103, [%rd95+4];
	st.global.u32 	[%rd98], %r103;
	ld.global.f32 	%f13, [%rd95+8];
	st.global.f32 	[%rd99], %f13;
	ld.global.u32 	%r104, [%rd95+12];
	st.global.u32 	[%rd100], %r104;
	ld.global.u32 	%r105, [%rd95+16];
	st.global.u32 	[%rd101], %r105;
$L__BB16_39:
	add.s32 	%r36, %r35, 128;
	setp.ge.s32 	%p24, %r36, %r2;
	@%p24 bra 	$L__BB16_41;
	mul.wide.s32 	%rd102, %r36, 20;
	add.s64 	%rd103, %rd11, %rd102;
	mul.wide.s32 	%rd104, %r36, 4;
	add.s64 	%rd105, %rd12, %rd104;
	add.s64 	%rd106, %rd13, %rd104;
	add.s64 	%rd107, %rd14, %rd104;
	add.s64 	%rd108, %rd15, %rd104;
	add.s64 	%rd109, %rd16, %rd104;
	ld.global.u32 	%r106, [%rd103];
	st.global.u32 	[%rd105], %r106;
	ld.global.u32 	%r107, [%rd103+4];
	st.global.u32 	[%rd106], %r107;
	ld.global.f32 	%f14, [%rd103+8];
	st.global.f32 	[%rd107], %f14;
	ld.global.u32 	%r108, [%rd103+12];
	st.global.u32 	[%rd108], %r108;
	ld.global.u32 	%r109, [%rd103+16];
	st.global.u32 	[%rd109], %r109;
$L__BB16_41:
	add.s32 	%r191, %r191, 2;
$L__BB16_42:
	and.b32  	%r110, %r40, 1;
	setp.eq.b32 	%p25, %r110, 1;
	not.pred 	%p26, %p25;
	@%p26 bra 	$L__BB16_57;
	shl.b32 	%r111, %r191, 7;
	add.s32 	%r39, %r111, %r4;
	setp.ge.s32 	%p27, %r39, %r2;
	@%p27 bra 	$L__BB16_57;
	mul.wide.s32 	%rd110, %r39, 20;
	add.s64 	%rd111, %rd11, %rd110;
	mul.wide.s32 	%rd112, %r39, 4;
	add.s64 	%rd113, %rd12, %rd112;
	add.s64 	%rd114, %rd13, %rd112;
	add.s64 	%rd115, %rd14, %rd112;
	add.s64 	%rd116, %rd15, %rd112;
	add.s64 	%rd117, %rd16, %rd112;
	ld.global.u32 	%r112, [%rd111];
	st.global.u32 	[%rd113], %r112;
	ld.global.u32 	%r113, [%rd111+4];
	st.global.u32 	[%rd114], %r113;
	ld.global.f32 	%f15, [%rd111+8];
	st.global.f32 	[%rd115], %f15;
	ld.global.u32 	%r114, [%rd111+12];
	st.global.u32 	[%rd116], %r114;
	ld.global.u32 	%r115, [%rd111+16];
	st.global.u32 	[%rd117], %r115;
	bra.uni 	$L__BB16_57;
$L__BB16_45:
	setp.lt.s32 	%p28, %r40, 1;
	@%p28 bra 	$L__BB16_57;
	and.b32  	%r10, %r40, 7;
	setp.lt.u32 	%p29, %r40, 8;
	mov.b32 	%r189, 0;
	@%p29 bra 	$L__BB16_49;
	and.b32  	%r189, %r40, 2147483640;
	neg.s32 	%r186, %r189;
	mul.wide.u32 	%rd118, %r4, 4;
	add.s64 	%rd18, %rd3, %rd118;
	add.s64 	%rd19, %rd2, %rd118;
	mul.wide.u32 	%rd119, %r4, 20;
	add.s64 	%rd121, %rd11, %rd119;
	add.s64 	%rd168, %rd121, 8;
	add.s64 	%rd122, %rd169, 1536;
	add.s64 	%rd21, %rd5, %rd122;
	add.s32 	%r185, %r4, 128;
	add.s64 	%rd22, %rd11, 7688;
	add.s64 	%rd23, %rd1, %rd122;
	add.s64 	%rd24, %rd2, %rd122;
	add.s64 	%rd25, %rd3, %rd122;
	add.s64 	%rd26, %rd4, %rd122;
$L__BB16_48:
	.pragma "nounroll";
	mul.wide.s32 	%rd123, %r185, 4;
	add.s64 	%rd124, %rd21, %rd123;
	mul.wide.s32 	%rd125, %r185, 20;
	add.s64 	%rd126, %rd22, %rd125;
	add.s64 	%rd127, %rd23, %rd123;
	add.s64 	%rd128, %rd24, %rd123;
	add.s64 	%rd129, %rd25, %rd123;
	add.s64 	%rd130, %rd26, %rd123;
	cvta.to.global.u64 	%rd131, %rd37;
	mul.wide.u32 	%rd132, %r4, 4;
	add.s64 	%rd133, %rd131, %rd132;
	add.s64 	%rd134, %rd133, %rd169;
	add.s64 	%rd135, %rd19, %rd169;
	add.s64 	%rd136, %rd18, %rd169;
	cvta.to.global.u64 	%rd137, %rd40;
	add.s64 	%rd138, %rd137, %rd132;
	add.s64 	%rd139, %rd138, %rd169;
	cvta.to.global.u64 	%rd140, %rd41;
	add.s64 	%rd141, %rd140, %rd132;
	add.s64 	%rd142, %rd141, %rd169;
	ld.global.u32 	%r117, [%rd168+-8];
	st.global.u32 	[%rd134], %r117;
	ld.global.u32 	%r118, [%rd168+-4];
	st.global.u32 	[%rd135], %r118;
	ld.global.f32 	%f16, [%rd168];
	st.global.f32 	[%rd136], %f16;
	ld.global.u32 	%r119, [%rd168+4];
	st.global.u32 	[%rd139], %r119;
	ld.global.u32 	%r120, [%rd168+8];
	st.global.u32 	[%rd142], %r120;
	ld.global.u32 	%r121, [%rd126+-7688];
	st.global.u32 	[%rd127+-1536], %r121;
	ld.global.u32 	%r122, [%rd126+-7684];
	st.global.u32 	[%rd128+-1536], %r122;
	ld.global.f32 	%f17, [%rd126+-7680];
	st.global.f32 	[%rd129+-1536], %f17;
	ld.global.u32 	%r123, [%rd126+-7676];
	st.global.u32 	[%rd130+-1536], %r123;
	ld.global.u32 	%r124, [%rd126+-7672];
	st.global.u32 	[%rd124+-1536], %r124;
	ld.global.u32 	%r125, [%rd126+-5128];
	st.global.u32 	[%rd127+-1024], %r125;
	ld.global.u32 	%r126, [%rd126+-5124];
	st.global.u32 	[%rd128+-1024], %r126;
	ld.global.f32 	%f18, [%rd126+-5120];
	st.global.f32 	[%rd129+-1024], %f18;
	ld.global.u32 	%r127, [%rd126+-5116];
	st.global.u32 	[%rd130+-1024], %r127;
	ld.global.u32 	%r128, [%rd126+-5112];
	st.global.u32 	[%rd124+-1024], %r128;
	ld.global.u32 	%r129, [%rd126+-2568];
	st.global.u32 	[%rd127+-512], %r129;
	ld.global.u32 	%r130, [%rd126+-2564];
	st.global.u32 	[%rd128+-512], %r130;
	ld.global.f32 	%f19, [%rd126+-2560];
	st.global.f32 	[%rd129+-512], %f19;
	ld.global.u32 	%r131, [%rd126+-2556];
	st.global.u32 	[%rd130+-512], %r131;
	ld.global.u32 	%r132, [%rd126+-2552];
	st.global.u32 	[%rd124+-512], %r132;
	ld.global.u32 	%r133, [%rd126+-8];
	st.global.u32 	[%rd127], %r133;
	ld.global.u32 	%r134, [%rd126+-4];
	st.global.u32 	[%rd128], %r134;
	ld.global.f32 	%f20, [%rd126];
	st.global.f32 	[%rd129], %f20;
	ld.global.u32 	%r135, [%rd126+4];
	st.global.u32 	[%rd130], %r135;
	ld.global.u32 	%r136, [%rd126+8];
	st.global.u32 	[%rd124], %r136;
	ld.global.u32 	%r137, [%rd126+2552];
	st.global.u32 	[%rd127+512], %r137;
	ld.global.u32 	%r138, [%rd126+2556];
	st.global.u32 	[%rd128+512], %r138;
	ld.global.f32 	%f21, [%rd126+2560];
	st.global.f32 	[%rd129+512], %f21;
	ld.global.u32 	%r139, [%rd126+2564];
	st.global.u32 	[%rd130+512], %r139;
	ld.global.u32 	%r140, [%rd126+2568];
	st.global.u32 	[%rd124+512], %r140;
	ld.global.u32 	%r141, [%rd126+5112];
	st.global.u32 	[%rd127+1024], %r141;
	ld.global.u32 	%r142, [%rd126+5116];
	st.global.u32 	[%rd128+1024], %r142;
	ld.global.f32 	%f22, [%rd126+5120];
	st.global.f32 	[%rd129+1024], %f22;
	ld.global.u32 	%r143, [%rd126+5124];
	st.global.u32 	[%rd130+1024], %r143;
	ld.global.u32 	%r144, [%rd126+5128];
	st.global.u32 	[%rd124+1024], %r144;
	ld.global.u32 	%r145, [%rd126+7672];
	st.global.u32 	[%rd127+1536], %r145;
	ld.global.u32 	%r146, [%rd126+7676];
	st.global.u32 	[%rd128+1536], %r146;
	ld.global.f32 	%f23, [%rd126+7680];
	st.global.f32 	[%rd129+1536], %f23;
	ld.global.u32 	%r147, [%rd126+7684];
	st.global.u32 	[%rd130+1536], %r147;
	ld.global.u32 	%r148, [%rd126+7688];
	st.global.u32 	[%rd124+1536], %r148;
	add.s32 	%r186, %r186, 8;
	add.s64 	%rd169, %rd169, 4096;
	add.s64 	%rd168, %rd168, 20480;
	add.s32 	%r185, %r185, 1024;
	setp.eq.s32 	%p30, %r186, 0;
	@%p30 bra 	$L__BB16_49;
	bra.uni 	$L__BB16_48;
$L__BB16_49:
	setp.eq.s32 	%p31, %r10, 0;
	@%p31 bra 	$L__BB16_57;
	and.b32  	%r22, %r40, 3;
	setp.lt.u32 	%p32, %r10, 4;
	@%p32 bra 	$L__BB16_52;
	shl.b32 	%r149, %r189, 7;
	add.s32 	%r150, %r149, %r4;
	mul.wide.s32 	%rd143, %r150, 20;
	add.s64 	%rd144, %rd11, %rd143;
	mul.wide.s32 	%rd145, %r150, 4;
	add.s64 	%rd146, %rd12, %rd145;
	add.s64 	%rd147, %rd13, %rd145;
	add.s64 	%rd148, %rd14, %rd145;
	add.s64 	%rd149, %rd15, %rd145;
	add.s64 	%rd150, %rd16, %rd145;
	ld.global.u32 	%r151, [%rd144];
	st.global.u32 	[%rd146], %r151;
	ld.global.u32 	%r152, [%rd144+4];
	st.global.u32 	[%rd147], %r152;
	ld.global.f32 	%f24, [%rd144+8];
	st.global.f32 	[%rd148], %f24;
	ld.global.u32 	%r153, [%rd144+12];
	st.global.u32 	[%rd149], %r153;
	ld.global.u32 	%r154, [%rd144+16];
	st.global.u32 	[%rd150], %r154;
	ld.global.u32 	%r155, [%rd144+2560];
	st.global.u32 	[%rd146+512], %r155;
	ld.global.u32 	%r156, [%rd144+2564];
	st.global.u32 	[%rd147+512], %r156;
	ld.global.f32 	%f25, [%rd144+2568];
	st.global.f32 	[%rd148+512], %f25;
	ld.global.u32 	%r157, [%rd144+2572];
	st.global.u32 	[%rd149+512], %r157;
	ld.global.u32 	%r158, [%rd144+2576];
	st.global.u32 	[%rd150+512], %r158;
	ld.global.u32 	%r159, [%rd144+5120];
	st.global.u32 	[%rd146+1024], %r159;
	ld.global.u32 	%r160, [%rd144+5124];
	st.global.u32 	[%rd147+1024], %r160;
	ld.global.f32 	%f26, [%rd144+5128];
	st.global.f32 	[%rd148+1024], %f26;
	ld.global.u32 	%r161, [%rd144+5132];
	st.global.u32 	[%rd149+1024], %r161;
	ld.global.u32 	%r162, [%rd144+5136];
	st.global.u32 	[%rd150+1024], %r162;
	ld.global.u32 	%r163, [%rd144+7680];
	st.global.u32 	[%rd146+1536], %r163;
	ld.global.u32 	%r164, [%rd144+7684];
	st.global.u32 	[%rd147+1536], %r164;
	ld.global.f32 	%f27, [%rd144+7688];
	st.global.f32 	[%rd148+1536], %f27;
	ld.global.u32 	%r165, [%rd144+7692];
	st.global.u32 	[%rd149+1536], %r165;
	ld.global.u32 	%r166, [%rd144+7696];
	st.global.u32 	[%rd150+1536], %r166;
	add.s32 	%r189, %r189, 4;
$L__BB16_52:
	setp.eq.s32 	%p33, %r22, 0;
	@%p33 bra 	$L__BB16_57;
	setp.eq.s32 	%p34, %r22, 1;
	@%p34 bra 	$L__BB16_55;
	shl.b32 	%r167, %r189, 7;
	add.s32 	%r168, %r167, %r4;
	mul.wide.s32 	%rd151, %r168, 20;
	add.s64 	%rd152, %rd11, %rd151;
	mul.wide.s32 	%rd153, %r168, 4;
	add.s64 	%rd154, %rd12, %rd153;
	add.s64 	%rd155, %rd13, %rd153;
	add.s64 	%rd156, %rd14, %rd153;
	add.s64 	%rd157, %rd15, %rd153;
	add.s64 	%rd158, %rd16, %rd153;
	ld.global.u32 	%r169, [%rd152];
	st.global.u32 	[%rd154], %r169;
	ld.global.u32 	%r170, [%rd152+4];
	st.global.u32 	[%rd155], %r170;
	ld.global.f32 	%f28, [%rd152+8];
	st.global.f32 	[%rd156], %f28;
	ld.global.u32 	%r171, [%rd152+12];
	st.global.u32 	[%rd157], %r171;
	ld.global.u32 	%r172, [%rd152+16];
	st.global.u32 	[%rd158], %r172;
	ld.global.u32 	%r173, [%rd152+2560];
	st.global.u32 	[%rd154+512], %r173;
	ld.global.u32 	%r174, [%rd152+2564];
	st.global.u32 	[%rd155+512], %r174;
	ld.global.f32 	%f29, [%rd152+2568];
	st.global.f32 	[%rd156+512], %f29;
	ld.global.u32 	%r175, [%rd152+2572];
	st.global.u32 	[%rd157+512], %r175;
	ld.global.u32 	%r176, [%rd152+2576];
	st.global.u32 	[%rd158+512], %r176;
	add.s32 	%r189, %r189, 2;
$L__BB16_55:
	and.b32  	%r177, %r40, 1;
	setp.eq.b32 	%p35, %r177, 1;
	not.pred 	%p36, %p35;
	@%p36 bra 	$L__BB16_57;
	shl.b32 	%r178, %r189, 7;
	add.s32 	%r179, %r178, %r4;
	mul.wide.s32 	%rd159, %r179, 20;
	add.s64 	%rd160, %rd11, %rd159;
	mul.wide.s32 	%rd161, %r179, 4;
	add.s64 	%rd162, %rd12, %rd161;
	add.s64 	%rd163, %rd13, %rd161;
	add.s64 	%rd164, %rd14, %rd161;
	add.s64 	%rd165, %rd15, %rd161;
	add.s64 	%rd166, %rd16, %rd161;
	ld.global.u32 	%r180, [%rd160];
	st.global.u32 	[%rd162], %r180;
	ld.global.u32 	%r181, [%rd160+4];
	st.global.u32 	[%rd163], %r181;
	ld.global.f32 	%f30, [%rd160+8];
	st.global.f32 	[%rd164], %f30;
	ld.global.u32 	%r182, [%rd160+12];
	st.global.u32 	[%rd165], %r182;
	ld.global.u32 	%r183, [%rd160+16];
	st.global.u32 	[%rd166], %r183;
$L__BB16_57:
	ret;

}
	// .globl	_ZN3cub18CUB_300001_SM_10006detail9transform16transform_kernelINS2_10policy_hubILb1EN4cuda3std3__45tupleIJN6thrust24THRUST_300001_SM_1000_NS6detail15normal_iteratorINSA_10device_ptrIiEEEEEEEE10policy1000EiNS7_10__identityENSA_20permutation_iteratorISF_SF_EEJPiEEEvT0_iT1_T2_DpNS2_10kernel_argIT3_EE
.visible .entry _ZN3cub18CUB_300001_SM_10006detail9transform16transform_kernelINS2_10policy_hubILb1EN4cuda3std3__45tupleIJN6thrust24THRUST_300001_SM_1000_NS6detail15normal_iteratorINSA_10device_ptrIiEEEEEEEE10policy1000EiNS7_10__identityENSA_20permutation_iteratorISF_SF_EEJPiEEEvT0_iT1_T2_DpNS2_10kernel_argIT3_EE(
	.param .u32 _ZN3cub18CUB_300001_SM_10006detail9transform16transform_kernelINS2_10policy_hubILb1EN4cuda3std3__45tupleIJN6thrust24THRUST_300001_SM_1000_NS6detail15normal_iteratorINSA_10device_ptrIiEEEEEEEE10policy1000EiNS7_10__identityENSA_20permutation_iteratorISF_SF_EEJPiEEEvT0_iT1_T2_DpNS2_10kernel_argIT3_EE_param_0,
	.param .u32 _ZN3cub18CUB_300001_SM_10006detail9transform16transform_kernelINS2_10policy_hubILb1EN4cuda3std3__45tupleIJN6thrust24THRUST_300001_SM_1000_NS6detail15normal_iteratorINSA_10device_ptrIiEEEEEEEE10policy1000EiNS7_10__identityENSA_20permutation_iteratorISF_SF_EEJPiEEEvT0_iT1_T2_DpNS2_10kernel_argIT3_EE_param_1,
	.param .align 1 .b8 _ZN3cub18CUB_300001_SM_10006detail9transform16transform_kernelINS2_10policy_hubILb1EN4cuda3std3__45tupleIJN6thrust24THRUST_300001_SM_1000_NS6detail15normal_iteratorINSA_10device_ptrIiEEEEEEEE10policy1000EiNS7_10__identityENSA_20permutation_iteratorISF_SF_EEJPiEEEvT0_iT1_T2_DpNS2_10kernel_argIT3_EE_param_2[1],
	.param .align 8 .b8 _ZN3cub18CUB_300001_SM_10006detail9transform16transform_kernelINS2_10policy_hubILb1EN4cuda3std3__45tupleIJN6thrust24THRUST_300001_SM_1000_NS6detail15normal_iteratorINSA_10device_ptrIiEEEEEEEE10policy1000EiNS7_10__identityENSA_20permutation_iteratorISF_SF_EEJPiEEEvT0_iT1_T2_DpNS2_10kernel_argIT3_EE_param_3[16],
	.param .align 8 .b8 _ZN3cub18CUB_300001_SM_10006detail9transform16transform_kernelINS2_10policy_hubILb1EN4cuda3std3__45tupleIJN6thrust24THRUST_300001_SM_1000_NS6detail15normal_iteratorINSA_10device_ptrIiEEEEEEEE10policy1000EiNS7_10__identityENSA_20permutation_iteratorISF_SF_EEJPiEEEvT0_iT1_T2_DpNS2_10kernel_argIT3_EE_param_4[16]
)
.maxntid 128
{
	.reg .pred 	%p<37>;
	.reg .b32 	%r<172>;
	.reg .b64 	%rd<155>;

	ld.param.u32 	%r50, [_ZN3cub18CUB_300001_SM_10006detail9transform16transform_kernelINS2_10policy_hubILb1EN4cuda3std3__45tupleIJN6thrust24THRUST_300001_SM_1000_NS6detail15normal_iteratorINSA_10device_ptrIiEEEEEEEE10policy1000EiNS7_10__identityENSA_20permutation_iteratorISF_SF_EEJPiEEEvT0_iT1_T2_DpNS2_10kernel_argIT3_EE_param_0];
	ld.param.u64 	%rd16, [_ZN3cub18CUB_300001_SM_10006detail9transform16transform_kernelINS2_10policy_hubILb1EN4cuda3std3__45tupleIJN6thrust24THRUST_300001_SM_1000_NS6detail15normal_iteratorINSA_10device_ptrIiEEEEEEEE10policy1000EiNS7_10__identityENSA_20permutation_iteratorISF_SF_EEJPiEEEvT0_iT1_T2_DpNS2_10kernel_argIT3_EE_param_4];
	ld.param.u64 	%rd17, [_ZN3cub18CUB_300001_SM_10006detail9transform16transform_kernelINS2_10policy_hubILb1EN4cuda3std3__45tupleIJN6thrust24THRUST_300001_SM_1000_NS6detail15normal_iteratorINSA_10device_ptrIiEEEEEEEE10policy1000EiNS7_10__identityENSA_20permutation_iteratorISF_SF_EEJPiEEEvT0_iT1_T2_DpNS2_10kernel_argIT3_EE_param_3+8];
	ld.param.u64 	%rd18, [_ZN3cub18CUB_300001_SM_10006detail9transform16transform_kernelINS2_10policy_hubILb1EN4cuda3std3__45tupleIJN6thrust24THRUST_300001_SM_1000_NS6detail15normal_iteratorINSA_10device_ptrIiEEEEEEEE10policy1000EiNS7_10__identityENSA_20permutation_iteratorISF_SF_EEJPiEEEvT0_iT1_T2_DpNS2_10kernel_argIT3_EE_param_3];
	ld.param.u32 	%r49, [_ZN3cub18CUB_300001_SM_10006detail9transform16transform_kernelINS2_10policy_hubILb1EN4cuda3std3__45tupleIJN6thrust24THRUST_300001_SM_1000_NS6detail15normal_iteratorINSA_10device_ptrIiEEEEEEEE10policy1000EiNS7_10__identityENSA_20permutation_iteratorISF_SF_EEJPiEEEvT0_iT1_T2_DpNS2_10kernel_argIT3_EE_param_1];
	cvta.to.global.u64 	%rd1, %rd18;
	cvta.to.global.u64 	%rd2, %rd17;
	cvta.to.global.u64 	%rd3, %rd16;
	shl.b32 	%r1, %r49, 7;
	mov.u32 	%r51, %ctaid.x;
	mul.lo.s32 	%r2, %r1, %r51;
	sub.s32 	%r3, %r50, %r2;
	min.s32 	%r4, %r1, %r3;
	shl.b32 	%r5, %r4, 2;
	mov.u32 	%r6, %tid.x;
	shl.b32 	%r160, %r6, 7;
	setp.ge.s32 	%p1, %r160, %r5;
	@%p1 bra 	$L__BB17_3;
	mul.wide.u32 	%rd19, %r6, 128;
	add.s64 	%rd20, %rd3, %rd19;
	mul.wide.s32 	%rd21, %r2, 4;
	add.s64 	%rd153, %rd20, %rd21;
$L__BB17_2:
	.pragma "nounroll";
	// begin inline asm
	prefetch.global.L2 [%rd153];
	// end inline asm
	add.s32 	%r160, %r160, 16384;
	add.s64 	%rd153, %rd153, 16384;
	setp.lt.s32 	%p2, %r160, %r5;
	@%p2 bra 	$L__BB17_2;
$L__BB17_3:
	mul.wide.s32 	%rd23, %r2, 4;
	add.s64 	%rd7, %rd3, %rd23;
	add.s64 	%rd8, %rd1, %rd23;
	setp.gt.s32 	%p3, %r1, %r3;
	@%p3 bra 	$L__BB17_17;
	setp.lt.s32 	%p4, %r49, 1;
	@%p4 bra 	$L__BB17_58;
	and.b32  	%r10, %r49, 15;
	setp.lt.u32 	%p5, %r49, 16;
	mov.b32 	%r167, 0;
	@%p5 bra 	$L__BB17_8;
	and.b32  	%r167, %r49, 2147483632;
	neg.s32 	%r162, %r167;
	add.s32 	%r161, %r6, 1152;
	mul.wide.u32 	%rd154, %r6, 4;
$L__BB17_7:
	.pragma "nounroll";
	mul.wide.s32 	%rd24, %r161, 4;
	add.s64 	%rd25, %rd24, 1536;
	add.s64 	%rd26, %rd7, %rd154;
	add.s64 	%rd27, %rd8, %rd154;
	ld.global.u32 	%r53, [%rd27];
	mul.wide.s32 	%rd28, %r53, 4;
	add.s64 	%rd29, %rd2, %rd28;
	ld.global.u32 	%r54, [%rd26];
	st.global.u32 	[%rd29], %r54;
	ld.global.u32 	%r55, [%rd27+512];
	mul.wide.s32 	%rd30, %r55, 4;
	add.s64 	%rd31, %rd2, %rd30;
	ld.global.u32 	%r56, [%rd26+512];
	st.global.u32 	[%rd31], %r56;
	ld.global.u32 	%r57, [%rd27+1024];
	mul.wide.s32 	%rd32, %r57, 4;
	add.s64 	%rd33, %rd2, %rd32;
	ld.global.u32 	%r58, [%rd26+1024];
	st.global.u32 	[%rd33], %r58;
	ld.global.u32 	%r59, [%rd27+1536];
	mul.wide.s32 	%rd34, %r59, 4;
	add.s64 	%rd35, %rd2, %rd34;
	ld.global.u32 	%r60, [%rd26+1536];
	st.global.u32 	[%rd35], %r60;
	ld.global.u32 	%r61, [%rd27+2048];
	mul.wide.s32 	%rd36, %r61, 4;
	add.s64 	%rd37, %rd2, %rd36;
	ld.global.u32 	%r62, [%rd26+2048];
	st.global.u32 	[%rd37], %r62;
	ld.global.u32 	%r63, [%rd27+2560];
	mul.wide.s32 	%rd38, %r63, 4;
	add.s64 	%rd39, %rd2, %rd38;
	ld.global.u32 	%r64, [%rd26+2560];
	st.global.u32 	[%rd39], %r64;
	ld.global.u32 	%r65, [%rd27+3072];
	mul.wide.s32 	%rd40, %r65, 4;
	add.s64 	%rd41, %rd2, %rd40;
	ld.global.u32 	%r66, [%rd26+3072];
	st.global.u32 	[%rd41], %r66;
	ld.global.u32 	%r67, [%rd27+3584];
	mul.wide.s32 	%rd42, %r67, 4;
	add.s64 	%rd43, %rd2, %rd42;
	ld.global.u32 	%r68, [%rd26+3584];
	st.global.u32 	[%rd43], %r68;
	ld.global.u32 	%r69, [%rd27+4096];
	mul.wide.s32 	%rd44, %r69, 4;
	add.s64 	%rd45, %rd2, %rd44;
	ld.global.u32 	%r70, [%rd26+4096];
	st.global.u32 	[%rd45], %r70;
	add.s64 	%rd46, %rd7, %rd25;
	add.s64 	%rd47, %rd8, %rd25;
	ld.global.u32 	%r71, [%rd47+-1536];
	mul.wide.s32 	%rd48, %r71, 4;
	add.s64 	%rd49, %rd2, %rd48;
	ld.global.u32 	%r72, [%rd46+-1536];
	st.global.u32 	[%rd49], %r72;
	ld.global.u32 	%r73, [%rd47+-1024];
	mul.wide.s32 	%rd50, %r73, 4;
	add.s64 	%rd51, %rd2, %rd50;
	ld.global.u32 	%r74, [%rd46+-1024];
	st.global.u32 	[%rd51], %r74;
	ld.global.u32 	%r75, [%rd47+-512];
	mul.wide.s32 	%rd52, %r75, 4;
	add.s64 	%rd53, %rd2, %rd52;
	ld.global.u32 	%r76, [%rd46+-512];
	st.global.u32 	[%rd53], %r76;
	ld.global.u32 	%r77, [%rd47];
	mul.wide.s32 	%rd54, %r77, 4;
	add.s64 	%rd55, %rd2, %rd54;
	ld.global.u32 	%r78, [%rd46];
	st.global.u32 	[%rd55], %r78;
	ld.global.u32 	%r79, [%rd47+512];
	mul.wide.s32 	%rd56, %r79, 4;
	add.s64 	%rd57, %rd2, %rd56;
	ld.global.u32 	%r80, [%rd46+512];
	st.global.u32 	[%rd57], %r80;
	ld.global.u32 	%r81, [%rd47+1024];
	mul.wide.s32 	%rd58, %r81, 4;
	add.s64 	%rd59, %rd2, %rd58;
	ld.global.u32 	%r82, [%rd46+1024];
	st.global.u32 	[%rd59], %r82;
	ld.global.u32 	%r83, [%rd47+1536];
	mul.wide.s32 	%rd60, %r83, 4;
	add.s64 	%rd61, %rd2, %rd60;
	ld.global.u32 	%r84, [%rd46+1536];
	st.global.u32 	[%rd61], %r84;
	add.s32 	%r162, %r162, 16;
	add.s32 	%r161, %r161, 2048;
	add.s64 	%rd154, %rd154, 8192;
	setp.eq.s32 	%p6, %r162, 0;
	@%p6 bra 	$L__BB17_8;
	bra.uni 	$L__BB17_7;
$L__BB17_8:
	setp.eq.s32 	%p7, %r10, 0;
	@%p7 bra 	$L__BB17_58;
	and.b32  	%r37, %r49, 7;
	setp.lt.u32 	%p8, %r10, 8;
	@%p8 bra 	$L__BB17_11;
	shl.b32 	%r85, %r167, 7;
	add.s32 	%r86, %r85, %r6;
	mul.wide.s32 	%rd62, %r86, 4;
	add.s64 	%rd63, %rd7, %rd62;
	add.s64 	%rd64, %rd8, %rd62;
	ld.global.u32 	%r87, [%rd64];
	mul.wide.s32 	%rd65, %r87, 4;
	add.s64 	%rd66, %rd2, %rd65;
	ld.global.u32 	%r88, [%rd63];
	st.global.u32 	[%rd66], %r88;
	ld.global.u32 	%r89, [%rd64+512];
	mul.wide.s32 	%rd67, %r89, 4;
	add.s64 	%rd68, %rd2, %rd67;
	ld.global.u32 	%r90, [%rd63+512];
	st.global.u32 	[%rd68], %r90;
	ld.global.u32 	%r91, [%rd64+1024];
	mul.wide.s32 	%rd69, %r91, 4;
	add.s64 	%rd70, %rd2, %rd69;
	ld.global.u32 	%r92, [%rd63+1024];
	st.global.u32 	[%rd70], %r92;
	ld.global.u32 	%r93, [%rd64+1536];
	mul.wide.s32 	%rd71, %r93, 4;
	add.s64 	%rd72, %rd2, %rd71;
	ld.global.u32 	%r94, [%rd63+1536];
	st.global.u32 	[%rd72], %r94;
	ld.global.u32 	%r95, [%rd64+2048];
	mul.wide.s32 	%rd73, %r95, 4;
	add.s64 	%rd74, %rd2, %rd73;
	ld.global.u32 	%r96, [%rd63+2048];
	st.global.u32 	[%rd74], %r96;
	ld.global.u32 	%r97, [%rd64+2560];
	mul.wide.s32 	%rd75, %r97, 4;
	add.s64 	%rd76, %rd2, %rd75;
	ld.global.u32 	%r98, [%rd63+2560];
	st.global.u32 	[%rd76], %r98;
	ld.global.u32 	%r99, [%rd64+3072];
	mul.wide.s32 	%rd77, %r99, 4;
	add.s64 	%rd78, %rd2, %rd77;
	ld.global.u32 	%r100, [%rd63+3072];
	st.global.u32 	[%rd78], %r100;
	ld.global.u32 	%r101, [%rd64+3584];
	mul.wide.s32 	%rd79, %r101, 4;
	add.s64 	%rd80, %rd2, %rd79;
	ld.global.u32 	%r102, [%rd63+3584];
	st.global.u32 	[%rd80], %r102;
	add.s32 	%r167, %r167, 8;
$L__BB17_11:
	setp.eq.s32 	%p9, %r37, 0;
	@%p9 bra 	$L__BB17_58;
	and.b32  	%r40, %r49, 3;
	setp.lt.u32 	%p10, %r37, 4;
	@%p10 bra 	$L__BB17_14;
	shl.b32 	%r103, %r167, 7;
	add.s32 	%r104, %r103, %r6;
	mul.wide.s32 	%rd81, %r104, 4;
	add.s64 	%rd82, %rd7, %rd81;
	add.s64 	%rd83, %rd8, %rd81;
	ld.global.u32 	%r105, [%rd83];
	mul.wide.s32 	%rd84, %r105, 4;
	add.s64 	%rd85, %rd2, %rd84;
	ld.global.u32 	%r106, [%rd82];
	st.global.u32 	[%rd85], %r106;
	ld.global.u32 	%r107, [%rd83+512];
	mul.wide.s32 	%rd86, %r107, 4;
	add.s64 	%rd87, %rd2, %rd86;
	ld.global.u32 	%r108, [%rd82+512];
	st.global.u32 	[%rd87], %r108;
	ld.global.u32 	%r109, [%rd83+1024];
	mul.wide.s32 	%rd88, %r109, 4;
	add.s64 	%rd89, %rd2, %rd88;
	ld.global.u32 	%r110, [%rd82+1024];
	st.global.u32 	[%rd89], %r110;
	ld.global.u32 	%r111, [%rd83+1536];
	mul.wide.s32 	%rd90, %r111, 4;
	add.s64 	%rd91, %rd2, %rd90;
	ld.global.u32 	%r112, [%rd82+1536];
	st.global.u32 	[%rd91], %r112;
	add.s32 	%r167, %r167, 4;
$L__BB17_14:
	setp.eq.s32 	%p11, %r40, 0;
	@%p11 bra 	$L__BB17_58;
	shl.b32 	%r113, %r167, 7;
	add.s32 	%r171, %r6, %r113;
	neg.s32 	%r170, %r40;
$L__BB17_16:
	.pragma "nounroll";
	mul.wide.s32 	%rd93, %r171, 4;
	add.s64 	%rd94, %rd8, %rd93;
	add.s64 	%rd95, %rd7, %rd93;
	ld.global.u32 	%r114, [%rd94];
	mul.wide.s32 	%rd96, %r114, 4;
	add.s64 	%rd97, %rd2, %rd96;
	ld.global.u32 	%r115, [%rd95];
	st.global.u32 	[%rd97], %r115;
	add.s32 	%r171, %r171, 128;
	add.s32 	%r170, %r170, 1;
	setp.ne.s32 	%p12, %r170, 0;
	@%p12 bra 	$L__BB17_16;
	bra.uni 	$L__BB17_58;
$L__BB17_17:
	setp.lt.s32 	%p13, %r49, 1;
	@%p13 bra 	$L__BB17_58;
	and.b32  	%r14, %r49, 7;
	setp.lt.u32 	%p14, %r49, 8;
	mov.b32 	%r164, 0;
	@%p14 bra 	$L__BB17_37;
	and.b32  	%r164, %r49, 2147483640;
	mov.b32 	%r163, 0;
$L__BB17_20:
	.pragma "nounroll";
	shl.b32 	%r118, %r163, 7;
	add.s32 	%r21, %r118, %r6;
	setp.ge.s32 	%p15, %r21, %r4;
	@%p15 bra 	$L__BB17_22;
	mul.wide.u32 	%rd98, %r21, 4;
	add.s64 	%rd99, %rd7, %rd98;
	add.s64 	%rd100, %rd8, %rd98;
	ld.global.u32 	%r119, [%rd100];
	mul.wide.s32 	%rd101, %r119, 4;
	add.s64 	%rd102, %rd2, %rd101;
	ld.global.u32 	%r120, [%rd99];
	st.global.u32 	[%rd102], %r120;
$L__BB17_22:
	add.s32 	%r121, %r21, 128;
	setp.ge.s32 	%p16, %r121, %r4;
	mul.wide.s32 	%rd103, %r121, 4;
	add.s64 	%rd12, %rd7, %rd103;
	add.s64 	%rd13, %rd8, %rd103;
	@%p16 bra 	$L__BB17_24;
	ld.global.u32 	%r122, [%rd13];
	mul.wide.s32 	%rd104, %r122, 4;
	add.s64 	%rd105, %rd2, %rd104;
	ld.global.u32 	%r123, [%rd12];
	st.global.u32 	[%rd105], %r123;
$L__BB17_24:
	add.s32 	%r124, %r21, 256;
	setp.ge.s32 	%p17, %r124, %r4;
	@%p17 bra 	$L__BB17_26;
	ld.global.u32 	%r125, [%rd13+512];
	mul.wide.s32 	%rd106, %r125, 4;
	add.s64 	%rd107, %rd2, %rd106;
	ld.global.u32 	%r126, [%rd12+512];
	st.global.u32 	[%rd107], %r126;
$L__BB17_26:
	add.s32 	%r127, %r21, 384;
	setp.ge.s32 	%p18, %r127, %r4;
	@%p18 bra 	$L__BB17_28;
	ld.global.u32 	%r128, [%rd13+1024];
	mul.wide.s32 	%rd108, %r128, 4;
	add.s64 	%rd109, %rd2, %rd108;
	ld.global.u32 	%r129, [%rd12+1024];
	st.global.u32 	[%rd109], %r129;
$L__BB17_28:
	add.s32 	%r130, %r21, 512;
	setp.ge.s32 	%p19, %r130, %r4;
	@%p19 bra 	$L__BB17_30;
	ld.global.u32 	%r131, [%rd13+1536];
	mul.wide.s32 	%rd110, %r131, 4;
	add.s64 	%rd111, %rd2, %rd110;
	ld.global.u32 	%r132, [%rd12+1536];
	st.global.u32 	[%rd111], %r132;
$L__BB17_30:
	add.s32 	%r133, %r21, 640;
	setp.ge.s32 	%p20, %r133, %r4;
	@%p20 bra 	$L__BB17_32;
	ld.global.u32 	%r134, [%rd13+2048];
	mul.wide.s32 	%rd112, %r134, 4;
	add.s64 	%rd113, %rd2, %rd112;
	ld.global.u32 	%r135, [%rd12+2048];
	st.global.u32 	[%rd113], %r135;
$L__BB17_32:
	add.s32 	%r136, %r21, 768;
	setp.ge.s32 	%p21, %r136, %r4;
	@%p21 bra 	$L__BB17_34;
	ld.global.u32 	%r137, [%rd13+2560];
	mul.wide.s32 	%rd114, %r137, 4;
	add.s64 	%rd115, %rd2, %rd114;
	ld.global.u32 	%r138, [%rd12+2560];
	st.global.u32 	[%rd115], %r138;
$L__BB17_34:
	add.s32 	%r139, %r21, 896;
	setp.ge.s32 	%p22, %r139, %r4;
	@%p22 bra 	$L__BB17_36;
	ld.global.u32 	%r140, [%rd13+3072];
	mul.wide.s32 	%rd116, %r140, 4;
	add.s64 	%rd117, %rd2, %rd116;
	ld.global.u32 	%r141, [%rd12+3072];
	st.global.u32 	[%rd117], %r141;
$L__BB17_36:
	add.s32 	%r163, %r163, 8;
	setp.ne.s32 	%p23, %r163, %r164;
	@%p23 bra 	$L__BB17_20;
$L__BB17_37:
	setp.eq.s32 	%p24, %r14, 0;
	@%p24 bra 	$L__BB17_58;
	and.b32  	%r24, %r49, 3;
	setp.lt.u32 	%p25, %r14, 4;
	@%p25 bra 	$L__BB17_48;
	shl.b32 	%r142, %r164, 7;
	add.s32 	%r25, %r142, %r6;
	setp.ge.s32 	%p26, %r25, %r4;
	@%p26 bra 	$L__BB17_41;
	mul.wide.s32 	%rd118, %r25, 4;
	add.s64 	%rd119, %rd7, %rd118;
	add.s64 	%rd120, %rd8, %rd118;
	ld.global.u32 	%r143, [%rd120];
	mul.wide.s32 	%rd121, %r143, 4;
	add.s64 	%rd122, %rd2, %rd121;
	ld.global.u32 	%r144, [%rd119];
	st.global.u32 	[%rd122], %r144;
$L__BB17_41:
	add.s32 	%r26, %r25, 128;
	setp.ge.s32 	%p27, %r26, %r4;
	@%p27 bra 	$L__BB17_43;
	mul.wide.s32 	%rd123, %r26, 4;
	add.s64 	%rd124, %rd7, %rd123;
	add.s64 	%rd125, %rd8, %rd123;
	ld.global.u32 	%r145, [%rd125];
	mul.wide.s32 	%rd126, %r145, 4;
	add.s64 	%rd127, %rd2, %rd126;
	ld.global.u32 	%r146, [%rd124];
	st.global.u32 	[%rd127], %r146;
$L__BB17_43:
	add.s32 	%r27, %r25, 256;
	setp.ge.s32 	%p28, %r27, %r4;
	@%p28 bra 	$L__BB17_45;
	mul.wide.s32 	%rd128, %r27, 4;
	add.s64 	%rd129, %rd7, %rd128;
	add.s64 	%rd130, %rd8, %rd128;
	ld.global.u32 	%r147, [%rd130];
	mul.wide.s32 	%rd131, %r147, 4;
	add.s64 	%rd132, %rd2, %rd131;
	ld.global.u32 	%r148, [%rd129];
	st.global.u32 	[%rd132], %r148;
$L__BB17_45:
	add.s32 	%r28, %r25, 384;
	setp.ge.s32 	%p29, %r28, %r4;
	@%p29 bra 	$L__BB17_47;
	mul.wide.s32 	%rd133, %r28, 4;
	add.s64 	%rd134, %rd7, %rd133;
	add.s64 	%rd135, %rd8, %rd133;
	ld.global.u32 	%r149, [%rd135];
	mul.wide.s32 	%rd136, %r149, 4;
	add.s64 	%rd137, %rd2, %rd136;
	ld.global.u32 	%r150, [%rd134];
	st.global.u32 	[%rd137], %r150;
$L__BB17_47:
	add.s32 	%r164, %r164, 4;
$L__BB17_48:
	setp.eq.s32 	%p30, %r24, 0;
	@%p30 bra 	$L__BB17_58;
	setp.eq.s32 	%p31, %r24, 1;
	@%p31 bra 	$L__BB17_55;
	shl.b32 	%r151, %r164, 7;
	add.s32 	%r31, %r151, %r6;
	setp.ge.s32 	%p32, %r31, %r4;
	@%p32 bra 	$L__BB17_52;
	mul.wide.s32 	%rd138, %r31, 4;
	add.s64 	%rd139, %rd7, %rd138;
	add.s64 	%rd140, %rd8, %rd138;
	ld.global.u32 	%r152, [%rd140];
	mul.wide.s32 	%rd141, %r152, 4;
	add.s64 	%rd142, %rd2, %rd141;
	ld.global.u32 	%r153, [%rd139];
	st.global.u32 	[%rd142], %r153;
$L__BB17_52:
	add.s32 	%r32, %r31, 128;
	setp.ge.s32 	%p33, %r32, %r4;
	@%p33 bra 	$L__BB17_54;
	mul.wide.s32 	%rd143, %r32, 4;
	add.s64 	%rd144, %rd7, %rd143;
	add.s64 	%rd145, %rd8, %rd143;
	ld.global.u32 	%r154, [%rd145];
	mul.wide.s32 	%rd146, %r154, 4;
	add.s64 	%rd147, %rd2, %rd146;
	ld.global.u32 	%r155, [%rd144];
	st.global.u32 	[%rd147], %r155;
$L__BB17_54:
	add.s32 	%r164, %r164, 2;
$L__BB17_55:
	and.b32  	%r156, %r49, 1;
	setp.eq.b32 	%p34, %r156, 1;
	not.pred 	%p35, %p34;
	@%p35 bra 	$L__BB17_58;
	shl.b32 	%r157, %r164, 7;
	add.s32 	%r35, %r157, %r6;
	setp.ge.s32 	%p36, %r35, %r4;
	@%p36 bra 	$L__BB17_58;
	mul.wide.s32 	%rd148, %r35, 4;
	add.s64 	%rd149, %rd7, %rd148;
	add.s64 	%rd150, %rd8, %rd148;
	ld.global.u32 	%r158, [%rd150];
	mul.wide.s32 	%rd151, %r158, 4;
	add.s64 	%rd152, %rd2, %rd151;
	ld.global.u32 	%r159, [%rd149];
	st.global.u32 	[%rd152], %r159;
$L__BB17_58:
	ret;

}
	// .globl	_ZN3cub18CUB_300001_SM_10006detail9transform16transform_kernelINS2_10policy_hubILb1EN4cuda3std3__45tupleIJN6thrust24THRUST_300001_SM_1000_NS6detail15normal_iteratorINSA_10device_ptrIiEEEEEEEE10policy1000ElNS7_10__identityENSA_20permutation_iteratorISF_SF_EEJPiEEEvT0_iT1_T2_DpNS2_10kernel_argIT3_EE
.visible .entry _ZN3cub18CUB_300001_SM_10006detail9transform16transform_kernelINS2_10policy_hubILb1EN4cuda3std3__45tupleIJN6thrust24THRUST_300001_SM_1000_NS6detail15normal_iteratorINSA_10device_ptrIiEEEEEEEE10policy1000ElNS7_10__identityENSA_20permutation_iteratorISF_SF_EEJPiEEEvT0_iT1_T2_DpNS2_10kernel_argIT3_EE(
	.param .u64 _ZN3cub18CUB_300001_SM_10006detail9transform16transform_kernelINS2_10policy_hubILb1EN4cuda3std3__45tupleIJN6thrust24THRUST_300001_SM_1000_NS6detail15normal_iteratorINSA_10device_ptrIiEEEEEEEE10policy1000ElNS7_10__identityENSA_20permutation_iteratorISF_SF_EEJPiEEEvT0_iT1_T2_DpNS2_10kernel_argIT3_EE_param_0,
	.param .u32 _ZN3cub18CUB_300001_SM_10006detail9transform16transform_kernelINS2_10policy_hubILb1EN4cuda3std3__45tupleIJN6thrust24THRUST_300001_SM_1000_NS6detail15normal_iteratorINSA_10device_ptrIiEEEEEEEE10policy1000ElNS7_10__identityENSA_20permutation_iteratorISF_SF_EEJPiEEEvT0_iT1_T2_DpNS2_10kernel_argIT3_EE_param_1,
	.param .align 1 .b8 _ZN3cub18CUB_300001_SM_10006detail9transform16transform_kernelINS2_10policy_hubILb1EN4cuda3std3__45tupleIJN6thrust24THRUST_300001_SM_1000_NS6detail15normal_iteratorINSA_10device_ptrIiEEEEEEEE10policy1000ElNS7_10__identityENSA_20permutation_iteratorISF_SF_EEJPiEEEvT0_iT1_T2_DpNS2_10kernel_argIT3_EE_param_2[1],
	.param .align 8 .b8 _ZN3cub18CUB_300001_SM_10006detail9transform16transform_kernelINS2_10policy_hubILb1EN4cuda3std3__45tupleIJN6thrust24THRUST_300001_SM_1000_NS6detail15normal_iteratorINSA_10device_ptrIiEEEEEEEE10policy1000ElNS7_10__identityENSA_20permutation_iteratorISF_SF_EEJPiEEEvT0_iT1_T2_DpNS2_10kernel_argIT3_EE_param_3[16],
	.param .align 8 .b8 _ZN3cub18CUB_300001_SM_10006detail9transform16transform_kernelINS2_10policy_hubILb1EN4cuda3std3__45tupleIJN6thrust24THRUST_300001_SM_1000_NS6detail15normal_iteratorINSA_10device_ptrIiEEEEEEEE10policy1000ElNS7_10__identityENSA_20permutation_iteratorISF_SF_EEJPiEEEvT0_iT1_T2_DpNS2_10kernel_argIT3_EE_param_4[16]
)
.maxntid 128
{
	.reg .pred 	%p<37>;
	.reg .b32 	%r<169>;
	.reg .b64 	%rd<161>;

	ld.param.u64 	%rd17, [_ZN3cub18CUB_300001_SM_10006detail9transform16transform_kernelINS2_10policy_hubILb1EN4cuda3std3__45tupleIJN6thrust24THRUST_300001_SM_1000_NS6detail15normal_iteratorINSA_10device_ptrIiEEEEEEEE10policy1000ElNS7_10__identityENSA_20permutation_iteratorISF_SF_EEJPiEEEvT0_iT1_T2_DpNS2_10kernel_argIT3_EE_param_0];
	ld.param.u64 	%rd18, [_ZN3cub18CUB_300001_SM_10006detail9transform16transform_kernelINS2_10policy_hubILb1EN4cuda3std3__45tupleIJN6thrust24THRUST_300001_SM_1000_NS6detail15normal_iteratorINSA_10device_ptrIiEEEEEEEE10policy1000ElNS7_10__identityENSA_20permutation_iteratorISF_SF_EEJPiEEEvT0_iT1_T2_DpNS2_10kernel_argIT3_EE_param_4];
	ld.param.u64 	%rd19, [_ZN3cub18CUB_300001_SM_10006detail9transform16transform_kernelINS2_10policy_hubILb1EN4cuda3std3__45tupleIJN6thrust24THRUST_300001_SM_1000_NS6detail15normal_iteratorINSA_10device_ptrIiEEEEEEEE10policy1000ElNS7_10__identityENSA_20permutation_iteratorISF_SF_EEJPiEEEvT0_iT1_T2_DpNS2_10kernel_argIT3_EE_param_3+8];
	ld.param.u64 	%rd20, [_ZN3cub18CUB_300001_SM_10006detail9transform16transform_kernelINS2_10policy_hubILb1EN4cuda3std3__45tupleIJN6thrust24THRUST_300001_SM_1000_NS6detail15normal_iteratorINSA_10device_ptrIiEEEEEEEE10policy1000ElNS7_10__identityENSA_20permutation_iteratorISF_SF_EEJPiEEEvT0_iT1_T2_DpNS2_10kernel_argIT3_EE_param_3];
	ld.param.u32 	%r47, [_ZN3cub18CUB_300001_SM_10006detail9transform16transform_kernelINS2_10policy_hubILb1EN4cuda3std3__45tupleIJN6thrust24THRUST_300001_SM_1000_NS6detail15normal_iteratorINSA_10device_ptrIiEEEEEEEE10policy1000ElNS7_10__identityENSA_20permutation_iteratorISF_SF_EEJPiEEEvT0_iT1_T2_DpNS2_10kernel_argIT3_EE_param_1];
	cvta.to.global.u64 	%rd1, %rd20;
	cvta.to.global.u64 	%rd2, %rd19;
	cvta.to.global.u64 	%rd3, %rd18;
	shl.b32 	%r1, %r47, 7;
	mov.u32 	%r48, %ctaid.x;
	cvt.u64.u32 	%rd21, %r48;
	cvt.s64.s32 	%rd22, %r1;
	mul.lo.s64 	%rd4, %rd22, %rd21;
	sub.s64 	%rd23, %rd17, %rd4;
	min.s64 	%rd24, %rd23, %rd22;
	cvt.u32.u64 	%r2, %rd24;
	shl.b32 	%r3, %r2, 2;
	mov.u32 	%r4, %tid.x;
	shl.b32 	%r157, %r4, 7;
	setp.ge.s32 	%p1, %r157, %r3;
	@%p1 bra 	$L__BB18_3;
	shl.b64 	%rd25, %rd4, 2;
	add.s64 	%rd26, %rd3, %rd25;
	mul.wide.u32 	%rd27, %r4, 128;
	add.s64 	%rd159, %rd26, %rd27;
$L__BB18_2:
	.pragma "nounroll";
	// begin inline asm
	prefetch.global.L2 [%rd159];
	// end inline asm
	add.s32 	%r157, %r157, 16384;
	add.s64 	%rd159, %rd159, 16384;
	setp.lt.s32 	%p2, %r157, %r3;
	@%p2 bra 	$L__BB18_2;
$L__BB18_3:
	shl.b64 	%rd29, %rd4, 2;
	add.s64 	%rd8, %rd3, %rd29;
	add.s64 	%rd9, %rd1, %rd29;
	setp.eq.s32 	%p3, %r1, %r2;
	@%p3 bra 	$L__BB18_45;
	setp.lt.s32 	%p4, %r47, 1;
	@%p4 bra 	$L__BB18_58;
	and.b32  	%r8, %r47, 7;
	setp.lt.u32 	%p5, %r47, 8;
	mov.b32 	%r166, 0;
	@%p5 bra 	$L__BB18_24;
	and.b32  	%r166, %r47, 2147483640;
	mov.b32 	%r160, 0;
$L__BB18_7:
	.pragma "nounroll";
	shl.b32 	%r51, %r160, 7;
	add.s32 	%r19, %r51, %r4;
	setp.ge.s32 	%p6, %r19, %r2;
	@%p6 bra 	$L__BB18_9;
	mul.wide.u32 	%rd30, %r19, 4;
	add.s64 	%rd31, %rd8, %rd30;
	add.s64 	%rd32, %rd9, %rd30;
	ld.global.u32 	%r52, [%rd32];
	mul.wide.s32 	%rd33, %r52, 4;
	add.s64 	%rd34, %rd2, %rd33;
	ld.global.u32 	%r53, [%rd31];
	st.global.u32 	[%rd34], %r53;
$L__BB18_9:
	add.s32 	%r54, %r19, 128;
	setp.ge.s32 	%p7, %r54, %r2;
	mul.wide.s32 	%rd35, %r54, 4;
	add.s64 	%rd13, %rd8, %rd35;
	add.s64 	%rd14, %rd9, %rd35;
	@%p7 bra 	$L__BB18_11;
	ld.global.u32 	%r55, [%rd14];
	mul.wide.s32 	%rd36, %r55, 4;
	add.s64 	%rd37, %rd2, %rd36;
	ld.global.u32 	%r56, [%rd13];
	st.global.u32 	[%rd37], %r56;
$L__BB18_11:
	add.s32 	%r57, %r19, 256;
	setp.ge.s32 	%p8, %r57, %r2;
	@%p8 bra 	$L__BB18_13;
	ld.global.u32 	%r58, [%rd14+512];
	mul.wide.s32 	%rd38, %r58, 4;
	add.s64 	%rd39, %rd2, %rd38;
	ld.global.u32 	%r59, [%rd13+512];
	st.global.u32 	[%rd39], %r59;
$L__BB18_13:
	add.s32 	%r60, %r19, 384;
	setp.ge.s32 	%p9, %r60, %r2;
	@%p9 bra 	$L__BB18_15;
	ld.global.u32 	%r61, [%rd14+1024];
	mul.wide.s32 	%rd40, %r61, 4;
	add.s64 	%rd41, %rd2, %rd40;
	ld.global.u32 	%r62, [%rd13+1024];
	st.global.u32 	[%rd41], %r62;
$L__BB18_15:
	add.s32 	%r63, %r19, 512;
	setp.ge.s32 	%p10, %r63, %r2;
	@%p10 bra 	$L__BB18_17;
	ld.global.u32 	%r64, [%rd14+1536];
	mul.wide.s32 	%rd42, %r64, 4;
	add.s64 	%rd43, %rd2, %rd42;
	ld.global.u32 	%r65, [%rd13+1536];
	st.global.u32 	[%rd43], %r65;
$L__BB18_17:
	add.s32 	%r66, %r19, 640;
	setp.ge.s32 	%p11, %r66, %r2;
	@%p11 bra 	$L__BB18_19;
	ld.global.u32 	%r67, [%rd14+2048];
	mul.wide.s32 	%rd44, %r67, 4;
	add.s64 	%rd45, %rd2, %rd44;
	ld.global.u32 	%r68, [%rd13+2048];
	st.global.u32 	[%rd45], %r68;
$L__BB18_19:
	add.s32 	%r69, %r19, 768;
	setp.ge.s32 	%p12, %r69, %r2;
	@%p12 bra 	$L__BB18_21;
	ld.global.u32 	%r70, [%rd14+2560];
	mul.wide.s32 	%rd46, %r70, 4;
	add.s64 	%rd47, %rd2, %rd46;
	ld.global.u32 	%r71, [%rd13+2560];
	st.global.u32 	[%rd47], %r71;
$L__BB18_21:
	add.s32 	%r72, %r19, 896;
	setp.ge.s32 	%p13, %r72, %r2;
	@%p13 bra 	$L__BB18_23;
	ld.global.u32 	%r73, [%rd14+3072];
	mul.wide.s32 	%rd48, %r73, 4;
	add.s64 	%rd49, %rd2, %rd48;
	ld.global.u32 	%r74, [%rd13+3072];
	st.global.u32 	[%rd49], %r74;
$L__BB18_23:
	add.s32 	%r160, %r160, 8;
	setp.eq.s32 	%p14, %r160, %r166;
	@%p14 bra 	$L__BB18_24;
	bra.uni 	$L__BB18_7;
$L__BB18_24:
	setp.eq.s32 	%p15, %r8, 0;
	@%p15 bra 	$L__BB18_58;
	and.b32  	%r35, %r47, 3;
	setp.lt.u32 	%p16, %r8, 4;
	@%p16 bra 	$L__BB18_35;
	shl.b32 	%r75, %r166, 7;
	add.s32 	%r36, %r75, %r4;
	setp.ge.s32 	%p17, %r36, %r2;
	@%p17 bra 	$L__BB18_28;
	mul.wide.s32 	%rd50, %r36, 4;
	add.s64 	%rd51, %rd8, %rd50;
	add.s64 	%rd52, %rd9, %rd50;
	ld.global.u32 	%r76, [%rd52];
	mul.wide.s32 	%rd53, %r76, 4;
	add.s64 	%rd54, %rd2, %rd53;
	ld.global.u32 	%r77, [%rd51];
	st.global.u32 	[%rd54], %r77;
$L__BB18_28:
	add.s32 	%r37, %r36, 128;
	setp.ge.s32 	%p18, %r37, %r2;
	@%p18 bra 	$L__BB18_30;
	mul.wide.s32 	%rd55, %r37, 4;
	add.s64 	%rd56, %rd8, %rd55;
	add.s64 	%rd57, %rd9, %rd55;
	ld.global.u32 	%r78, [%rd57];
	mul.wide.s32 	%rd58, %r78, 4;
	add.s64 	%rd59, %rd2, %rd58;
	ld.global.u32 	%r79, [%rd56];
	st.global.u32 	[%rd59], %r79;
$L__BB18_30:
	add.s32 	%r38, %r36, 256;
	setp.ge.s32 	%p19, %r38, %r2;
	@%p19 bra 	$L__BB18_32;
	mul.wide.s32 	%rd60, %r38, 4;
	add.s64 	%rd61, %rd8, %rd60;
	add.s64 	%rd62, %rd9, %rd60;
	ld.global.u32 	%r80, [%rd62];
	mul.wide.s32 	%rd63, %r80, 4;
	add.s64 	%rd64, %rd2, %rd63;
	ld.global.u32 	%r81, [%rd61];
	st.global.u32 	[%rd64], %r81;
$L__BB18_32:
	add.s32 	%r39, %r36, 384;
	setp.ge.s32 	%p20, %r39, %r2;
	@%p20 bra 	$L__BB18_34;
	mul.wide.s32 	%rd65, %r39, 4;
	add.s64 	%rd66, %rd8, %rd65;
	add.s64 	%rd67, %rd9, %rd65;
	ld.global.u32 	%r82, [%rd67];
	mul.wide.s32 	%rd68, %r82, 4;
	add.s64 	%rd69, %rd2, %rd68;
	ld.global.u32 	%r83, [%rd66];
	st.global.u32 	[%rd69], %r83;
$L__BB18_34:
	add.s32 	%r166, %r166, 4;
$L__BB18_35:
	setp.eq.s32 	%p21, %r35, 0;
	@%p21 bra 	$L__BB18_58;
	setp.eq.s32 	%p22, %r35, 1;
	@%p22 bra 	$L__BB18_42;
	shl.b32 	%r84, %r166, 7;
	add.s32 	%r42, %r84, %r4;
	setp.ge.s32 	%p23, %r42, %r2;
	@%p23 bra 	$L__BB18_39;
	mul.wide.s32 	%rd70, %r42, 4;
	add.s64 	%rd71, %rd8, %rd70;
	add.s64 	%rd72, %rd9, %rd70;
	ld.global.u32 	%r85, [%rd72];
	mul.wide.s32 	%rd73, %r85, 4;
	add.s64 	%rd74, %rd2, %rd73;
	ld.global.u32 	%r86, [%rd71];
	st.global.u32 	[%rd74], %r86;
$L__BB18_39:
	add.s32 	%r43, %r42, 128;
	setp.ge.s32 	%p24, %r43, %r2;
	@%p24 bra 	$L__BB18_41;
	mul.wide.s32 	%rd75, %r43, 4;
	add.s64 	%rd76, %rd8, %rd75;
	add.s64 	%rd77, %rd9, %rd75;
	ld.global.u32 	%r87, [%rd77];
	mul.wide.s32 	%rd78, %r87, 4;
	add.s64 	%rd79, %rd2, %rd78;
	ld.global.u32 	%r88, [%rd76];
	st.global.u32 	[%rd79], %r88;
$L__BB18_41:
	add.s32 	%r166, %r166, 2;
$L__BB18_42:
	and.b32  	%r89, %r47, 1;
	setp.eq.b32 	%p25, %r89, 1;
	not.pred 	%p26, %p25;
	@%p26 bra 	$L__BB18_58;
	shl.b32 	%r90, %r166, 7;
	add.s32 	%r46, %r90, %r4;
	setp.ge.s32 	%p27, %r46, %r2;
	@%p27 bra 	$L__BB18_58;
	mul.wide.s32 	%rd80, %r46, 4;
	add.s64 	%rd81, %rd8, %rd80;
	add.s64 	%rd82, %rd9, %rd80;
	ld.global.u32 	%r91, [%rd82];
	mul.wide.s32 	%rd83, %r91, 4;
	add.s64 	%rd84, %rd2, %rd83;
	ld.global.u32 	%r92, [%rd81];
	st.global.u32 	[%rd84], %r92;
	bra.uni 	$L__BB18_58;
$L__BB18_45:
	setp.lt.s32 	%p28, %r47, 1;
	@%p28 bra 	$L__BB18_58;
	and.b32  	%r10, %r47, 15;
	setp.lt.u32 	%p29, %r47, 16;
	mov.b32 	%r162, 0;
	@%p29 bra 	$L__BB18_49;
	and.b32  	%r162, %r47, 2147483632;
	neg.s32 	%r159, %r162;
	add.s32 	%r158, %r4, 1152;
	mul.wide.u32 	%rd160, %r4, 4;
$L__BB18_48:
	.pragma "nounroll";
	mul.wide.s32 	%rd85, %r158, 4;
	add.s64 	%rd86, %rd85, 1536;
	add.s64 	%rd87, %rd8, %rd160;
	add.s64 	%rd88, %rd9, %rd160;
	ld.global.u32 	%r94, [%rd88];
	mul.wide.s32 	%rd89, %r94, 4;
	add.s64 	%rd90, %rd2, %rd89;
	ld.global.u32 	%r95, [%rd87];
	st.global.u32 	[%rd90], %r95;
	ld.global.u32 	%r96, [%rd88+512];
	mul.wide.s32 	%rd91, %r96, 4;
	add.s64 	%rd92, %rd2, %rd91;
	ld.global.u32 	%r97, [%rd87+512];
	st.global.u32 	[%rd92], %r97;
	ld.global.u32 	%r98, [%rd88+1024];
	mul.wide.s32 	%rd93, %r98, 4;
	add.s64 	%rd94, %rd2, %rd93;
	ld.global.u32 	%r99, [%rd87+1024];
	st.global.u32 	[%rd94], %r99;
	ld.global.u32 	%r100, [%rd88+1536];
	mul.wide.s32 	%rd95, %r100, 4;
	add.s64 	%rd96, %rd2, %rd95;
	ld.global.u32 	%r101, [%rd87+1536];
	st.global.u32 	[%rd96], %r101;
	ld.global.u32 	%r102, [%rd88+2048];
	mul.wide.s32 	%rd97, %r102, 4;
	add.s64 	%rd98, %rd2, %rd97;
	ld.global.u32 	%r103, [%rd87+2048];
	st.global.u32 	[%rd98], %r103;
	ld.global.u32 	%r104, [%rd88+2560];
	mul.wide.s32 	%rd99, %r104, 4;
	add.s64 	%rd100, %rd2, %rd99;
	ld.global.u32 	%r105, [%rd87+2560];
	st.global.u32 	[%rd100], %r105;
	ld.global.u32 	%r106, [%rd88+3072];
	mul.wide.s32 	%rd101, %r106, 4;
	add.s64 	%rd102, %rd2, %rd101;
	ld.global.u32 	%r107, [%rd87+3072];
	st.global.u32 	[%rd102], %r107;
	ld.global.u32 	%r108, [%rd88+3584];
	mul.wide.s32 	%rd103, %r108, 4;
	add.s64 	%rd104, %rd2, %rd103;
	ld.global.u32 	%r109, [%rd87+3584];
	st.global.u32 	[%rd104], %r109;
	ld.global.u32 	%r110, [%rd88+4096];
	mul.wide.s32 	%rd105, %r110, 4;
	add.s64 	%rd106, %rd2, %rd105;
	ld.global.u32 	%r111, [%rd87+4096];
	st.global.u32 	[%rd106], %r111;
	add.s64 	%rd107, %rd8, %rd86;
	add.s64 	%rd108, %rd9, %rd86;
	ld.global.u32 	%r112, [%rd108+-1536];
	mul.wide.s32 	%rd109, %r112, 4;
	add.s64 	%rd110, %rd2, %rd109;
	ld.global.u32 	%r113, [%rd107+-1536];
	st.global.u32 	[%rd110], %r113;
	ld.global.u32 	%r114, [%rd108+-1024];
	mul.wide.s32 	%rd111, %r114, 4;
	add.s64 	%rd112, %rd2, %rd111;
	ld.global.u32 	%r115, [%rd107+-1024];
	st.global.u32 	[%rd112], %r115;
	ld.global.u32 	%r116, [%rd108+-512];
	mul.wide.s32 	%rd113, %r116, 4;
	add.s64 	%rd114, %rd2, %rd113;
	ld.global.u32 	%r117, [%rd107+-512];
	st.global.u32 	[%rd114], %r117;
	ld.global.u32 	%r118, [%rd108];
	mul.wide.s32 	%rd115, %r118, 4;
	add.s64 	%rd116, %rd2, %rd115;
	ld.global.u32 	%r119, [%rd107];
	st.global.u32 	[%rd116], %r119;
	ld.global.u32 	%r120, [%rd108+512];
	mul.wide.s32 	%rd117, %r120, 4;
	add.s64 	%rd118, %rd2, %rd117;
	ld.global.u32 	%r121, [%rd107+512];
	st.global.u32 	[%rd118], %r121;
	ld.global.u32 	%r122, [%rd108+1024];
	mul.wide.s32 	%rd119, %r122, 4;
	add.s64 	%rd120, %rd2, %rd119;
	ld.global.u32 	%r123, [%rd107+1024];
	st.global.u32 	[%rd120], %r123;
	ld.global.u32 	%r124, [%rd108+1536];
	mul.wide.s32 	%rd121, %r124, 4;
	add.s64 	%rd122, %rd2, %rd121;
	ld.global.u32 	%r125, [%rd107+1536];
	st.global.u32 	[%rd122], %r125;
	add.s32 	%r159, %r159, 16;
	add.s32 	%r158, %r158, 2048;
	add.s64 	%rd160, %rd160, 8192;
	setp.eq.s32 	%p30, %r159, 0;
	@%p30 bra 	$L__BB18_49;
	bra.uni 	$L__BB18_48;
$L__BB18_49:
	setp.eq.s32 	%p31, %r10, 0;
	@%p31 bra 	$L__BB18_58;
	and.b32  	%r22, %r47, 7;
	setp.lt.u32 	%p32, %r10, 8;
	@%p32 bra 	$L__BB18_52;
	shl.b32 	%r126, %r162, 7;
	add.s32 	%r127, %r126, %r4;
	mul.wide.s32 	%rd123, %r127, 4;
	add.s64 	%rd124, %rd8, %rd123;
	add.s64 	%rd125, %rd9, %rd123;
	ld.global.u32 	%r128, [%rd125];
	mul.wide.s32 	%rd126, %r128, 4;
	add.s64 	%rd127, %rd2, %rd126;
	ld.global.u32 	%r129, [%rd124];
	st.global.u32 	[%rd127], %r129;
	ld.global.u32 	%r130, [%rd125+512];
	mul.wide.s32 	%rd128, %r130, 4;
	add.s64 	%rd129, %rd2, %rd128;
	ld.global.u32 	%r131, [%rd124+512];
	st.global.u32 	[%rd129], %r131;
	ld.global.u32 	%r132, [%rd125+1024];
	mul.wide.s32 	%rd130, %r132, 4;
	add.s64 	%rd131, %rd2, %rd130;
	ld.global.u32 	%r133, [%rd124+1024];
	st.global.u32 	[%rd131], %r133;
	ld.global.u32 	%r134, [%rd125+1536];
	mul.wide.s32 	%rd132, %r134, 4;
	add.s64 	%rd133, %rd2, %rd132;
	ld.global.u32 	%r135, [%rd124+1536];
	st.global.u32 	[%rd133], %r135;
	ld.global.u32 	%r136, [%rd125+2048];
	mul.wide.s32 	%rd134, %r136, 4;
	add.s64 	%rd135, %rd2, %rd134;
	ld.global.u32 	%r137, [%rd124+2048];
	st.global.u32 	[%rd135], %r137;
	ld.global.u32 	%r138, [%rd125+2560];
	mul.wide.s32 	%rd136, %r138, 4;
	add.s64 	%rd137, %rd2, %rd136;
	ld.global.u32 	%r139, [%rd124+2560];
	st.global.u32 	[%rd137], %r139;
	ld.global.u32 	%r140, [%rd125+3072];
	mul.wide.s32 	%rd138, %r140, 4;
	add.s64 	%rd139, %rd2, %rd138;
	ld.global.u32 	%r141, [%rd124+3072];
	st.global.u32 	[%rd139], %r141;
	ld.global.u32 	%r142, [%rd125+3584];
	mul.wide.s32 	%rd140, %r142, 4;
	add.s64 	%rd141, %rd2, %rd140;
	ld.global.u32 	%r143, [%rd124+3584];
	st.global.u32 	[%rd141], %r143;
	add.s32 	%r162, %r162, 8;
$L__BB18_52:
	setp.eq.s32 	%p33, %r22, 0;
	@%p33 bra 	$L__BB18_58;
	and.b32  	%r25, %r47, 3;
	setp.lt.u32 	%p34, %r22, 4;
	@%p34 bra 	$L__BB18_55;
	shl.b32 	%r144, %r162, 7;
	add.s32 	%r145, %r144, %r4;
	mul.wide.s32 	%rd142, %r145, 4;
	add.s64 	%rd143, %rd8, %rd142;
	add.s64 	%rd144, %rd9, %rd142;
	ld.global.u32 	%r146, [%rd144];
	mul.wide.s32 	%rd145, %r146, 4;
	add.s64 	%rd146, %rd2, %rd145;
	ld.global.u32 	%r147, [%rd143];
	st.global.u32 	[%rd146], %r147;
	ld.global.u32 	%r148, [%rd144+512];
	mul.wide.s32 	%rd147, %r148, 4;
	add.s64 	%rd148, %rd2, %rd147;
	ld.global.u32 	%r149, [%rd143+512];
	st.global.u32 	[%rd148], %r149;
	ld.global.u32 	%r150, [%rd144+1024];
	mul.wide.s32 	%rd149, %r150, 4;
	add.s64 	%rd150, %rd2, %rd149;
	ld.global.u32 	%r151, [%rd143+1024];
	st.global.u32 	[%rd150], %r151;
	ld.global.u32 	%r152, [%rd144+1536];
	mul.wide.s32 	%rd151, %r152, 4;
	add.s64 	%rd152, %rd2, %rd151;
	ld.global.u32 	%r153, [%rd143+1536];
	st.global.u32 	[%rd152], %r153;
	add.s32 	%r162, %r162, 4;
$L__BB18_55:
	setp.eq.s32 	%p35, %r25, 0;
	@%p35 bra 	$L__BB18_58;
	shl.b32 	%r154, %r162, 7;
	add.s32 	%r165, %r4, %r154;
	neg.s32 	%r164, %r25;
$L__BB18_57:
	.pragma "nounroll";
	mul.wide.s32 	%rd154, %r165, 4;
	add.s64 	%rd155, %rd9, %rd154;
	add.s64 	%rd156, %rd8, %rd154;
	ld.global.u32 	%r155, [%rd155];
	mul.wide.s32 	%rd157, %r155, 4;
	add.s64 	%rd158, %rd2, %rd157;
	ld.global.u32 	%r156, [%rd156];
	st.global.u32 	[%rd158], %r156;
	add.s32 	%r165, %r165, 128;
	add.s32 	%r164, %r164, 1;
	setp.eq.s32 	%p36, %r164, 0;
	@%p36 bra 	$L__BB18_58;
	bra.uni 	$L__BB18_57;
$L__BB18_58:
	ret;

}
	// .globl	_ZN3cub18CUB_300001_SM_10006detail4scan23DeviceCompactInitKernelINS0_13ScanTileStateIiLb1EEEPiEEvT_iT0_
.visible .entry _ZN3cub18CUB_300001_SM_10006detail4scan23DeviceCompactInitKernelINS0_13ScanTileStateIiLb1EEEPiEEvT_iT0_(
	.param .align 8 .b8 _ZN3cub18CUB_300001_SM_10006detail4scan23DeviceCompactInitKernelINS0_13ScanTileStateIiLb1EEEPiEEvT_iT0__param_0[8],
	.param .u32 _ZN3cub18CUB_300001_SM_10006detail4scan23DeviceCompactInitKernelINS0_13ScanTileStateIiLb1EEEPiEEvT_iT0__param_1,
	.param .u64 .ptr .align 1 _ZN3cub18CUB_300001_SM_10006detail4scan23DeviceCompactInitKernelINS0_13ScanTileStateIiLb1EEEPiEEvT_iT0__param_2
)
{
	.reg .pred 	%p<6>;
	.reg .b32 	%r<12>;
	.reg .b64 	%rd<9>;

	ld.param.u64 	%rd3, [_ZN3cub18CUB_300001_SM_10006detail4scan23DeviceCompactInitKernelINS0_13ScanTileStateIiLb1EEEPiEEvT_iT0__param_0];
	ld.param.u32 	%r4, [_ZN3cub18CUB_300001_SM_10006detail4scan23DeviceCompactInitKernelINS0_13ScanTileStateIiLb1EEEPiEEvT_iT0__param_1];
	ld.param.u64 	%rd2, [_ZN3cub18CUB_300001_SM_10006detail4scan23DeviceCompactInitKernelINS0_13ScanTileStateIiLb1EEEPiEEvT_iT0__param_2];
	cvta.to.global.u64 	%rd1, %rd3;
	mov.u32 	%r1, %ctaid.x;
	mov.u32 	%r5, %ntid.x;
	mov.u32 	%r2, %tid.x;
	mad.lo.s32 	%r3, %r1, %r5, %r2;
	setp.ge.s32 	%p1, %r3, %r4;
	@%p1 bra 	$L__BB19_2;
	mul.wide.s32 	%rd4, %r3, 8;
	add.s64 	%rd5, %rd1, %rd4;
	mov.b32 	%r6, 0;
	mov.b32 	%r7, 99;
	st.global.v2.u32 	[%rd5+256], {%r7, %r6};
$L__BB19_2:
	setp.ne.s32 	%p2, %r1, 0;
	setp.gt.u32 	%p3, %r2, 31;
	or.pred  	%p4, %p2, %p3;
	@%p4 bra 	$L__BB19_4;
	mul.wide.u32 	%rd6, %r2, 8;
	add.s64 	%rd7, %rd1, %rd6;
	mov.b32 	%r9, 0;
	st.global.v2.u32 	[%rd7], {%r9, %r9};
$L__BB19_4:
	or.b32  	%r10, %r1, %r2;
	setp.ne.s32 	%p5, %r10, 0;
	@%p5 bra 	$L__BB19_6;
	cvta.to.global.u64 	%rd8, %rd2;
	mov.b32 	%r11, 0;
	st.global.u32 	[%rd8], %r11;
$L__BB19_6:
	ret;

}
	// .globl	_ZN3cub18CUB_300001_SM_10006detail4scan23DeviceCompactInitKernelINS0_13ScanTileStateIiLb1EEEPlEEvT_iT0_
.visible .entry _ZN3cub18CUB_300001_SM_10006detail4scan23DeviceCompactInitKernelINS0_13ScanTileStateIiLb1EEEPlEEvT_iT0_(
	.param .align 8 .b8 _ZN3cub18CUB_300001_SM_10006detail4scan23DeviceCompactInitKernelINS0_13ScanTileStateIiLb1EEEPlEEvT_iT0__param_0[8],
	.param .u32 _ZN3cub18CUB_300001_SM_10006detail4scan23DeviceCompactInitKernelINS0_13ScanTileStateIiLb1EEEPlEEvT_iT0__param_1,
	.param .u64 .ptr .align 1 _ZN3cub18CUB_300001_SM_10006detail4scan23DeviceCompactInitKernelINS0_13ScanTileStateIiLb1EEEPlEEvT_iT0__param_2
)
{
	.reg .pred 	%p<6>;
	.reg .b32 	%r<11>;
	.reg .b64 	%rd<10>;

	ld.param.u64 	%rd3, [_ZN3cub18CUB_300001_SM_10006detail4scan23DeviceCompactInitKernelINS0_13ScanTileStateIiLb1EEEPlEEvT_iT0__param_0];
	ld.param.u32 	%r4, [_ZN3cub18CUB_300001_SM_10006detail4scan23DeviceCompactInitKernelINS0_13ScanTileStateIiLb1EEEPlEEvT_iT0__param_1];
	ld.param.u64 	%rd2, [_ZN3cub18CUB_300001_SM_10006detail4scan23DeviceCompactInitKernelINS0_13ScanTileStateIiLb1EEEPlEEvT_iT0__param_2];
	cvta.to.global.u64 	%rd1, %rd3;
	mov.u32 	%r1, %ctaid.x;
	mov.u32 	%r5, %ntid.x;
	mov.u32 	%r2, %tid.x;
	mad.lo.s32 	%r3, %r1, %r5, %r2;
	setp.ge.s32 	%p1, %r3, %r4;
	@%p1 bra 	$L__BB20_2;
	mul.wide.s32 	%rd4, %r3, 8;
	add.s64 	%rd5, %rd1, %rd4;
	mov.b32 	%r6, 0;
	mov.b32 	%r7, 99;
	st.global.v2.u32 	[%rd5+256], {%r7, %r6};
$L__BB20_2:
	setp.ne.s32 	%p2, %r1, 0;
	setp.gt.u32 	%p3, %r2, 31;
	or.pred  	%p4, %p2, %p3;
	@%p4 bra 	$L__BB20_4;
	mul.wide.u32 	%rd6, %r2, 8;
	add.s64 	%rd7, %rd1, %rd6;
	mov.b32 	%r9, 0;
	st.global.v2.u32 	[%rd7], {%r9, %r9};
$L__BB20_4:
	or.b32  	%r10, %r1, %r2;
	setp.ne.s32 	%p5, %r10, 0;
	@%p5 bra 	$L__BB20_6;
	cvta.to.global.u64 	%rd8, %rd2;
	mov.b64 	%rd9, 0;
	st.global.u64 	[%rd8], %rd9;
$L__BB20_6:
	ret;

}
	// .globl	_ZN3cub18CUB_300001_SM_10006detail4scan20DeviceScanInitKernelINS0_13ScanTileStateIiLb1EEEEEvT_i
.visible .entry _ZN3cub18CUB_300001_SM_10006detail4scan20DeviceScanInitKernelINS0_13ScanTileStateIiLb1EEEEEvT_i(
	.param .align 8 .b8 _ZN3cub18CUB_300001_SM_10006detail4scan20DeviceScanInitKernelINS0_13ScanTileStateIiLb1EEEEEvT_i_param_0[8],
	.param .u32 _ZN3cub18CUB_300001_SM_10006detail4scan20DeviceScanInitKernelINS0_13ScanTileStateIiLb1EEEEEvT_i_param_1
)
{
	.reg .pred 	%p<5>;
	.reg .b32 	%r<10>;
	.reg .b64 	%rd<7>;

	ld.param.u64 	%rd2, [_ZN3cub18CUB_300001_SM_10006detail4scan20DeviceScanInitKernelINS0_13ScanTileStateIiLb1EEEEEvT_i_param_0];
	ld.param.u32 	%r4, [_ZN3cub18CUB_300001_SM_10006detail4scan20DeviceScanInitKernelINS0_13ScanTileStateIiLb1EEEEEvT_i_param_1];
	cvta.to.global.u64 	%rd1, %rd2;
	mov.u32 	%r1, %ctaid.x;
	mov.u32 	%r5, %ntid.x;
	mov.u32 	%r2, %tid.x;
	mad.lo.s32 	%r3, %r1, %r5, %r2;
	setp.ge.s32 	%p1, %r3, %r4;
	@%p1 bra 	$L__BB21_2;
	mul.wide.s32 	%rd3, %r3, 8;
	add.s64 	%rd4, %rd1, %rd3;
	mov.b32 	%r6, 0;
	mov.b32 	%r7, 99;
	st.global.v2.u32 	[%rd4+256], {%r7, %r6};
$L__BB21_2:
	setp.ne.s32 	%p2, %r1, 0;
	setp.gt.u32 	%p3, %r2, 31;
	or.pred  	%p4, %p2, %p3;
	@%p4 bra 	$L__BB21_4;
	mul.wide.u32 	%rd5, %r2, 8;
	add.s64 	%rd6, %rd1, %rd5;
	mov.b32 	%r9, 0;
	st.global.v2.u32 	[%rd6], {%r9, %r9};
$L__BB21_4:
	ret;

}
	// .globl	_ZN3cub18CUB_300001_SM_10006detail4scan16DeviceScanKernelINS2_10policy_hubIiiijN4cuda3std3__44plusIvEEE10Policy1000EN6thrust24THRUST_300001_SM_1000_NS6detail15normal_iteratorINSD_10device_ptrIiEEEESI_NS0_13ScanTileStateIiLb1EEES9_NS1_10InputValueIiPiEEjiLb0EiEEvT0_T1_T2_iT3_T4_T5_
.visible .entry _ZN3cub18CUB_300001_SM_10006detail4scan16DeviceScanKernelINS2_10policy_hubIiiijN4cuda3std3__44plusIvEEE10Policy1000EN6thrust24THRUST_300001_SM_1000_NS6detail15normal_iteratorINSD_10device_ptrIiEEEESI_NS0_13ScanTileStateIiLb1EEES9_NS1_10InputValueIiPiEEjiLb0EiEEvT0_T1_T2_iT3_T4_T5_(
	.param .align 8 .b8 _ZN3cub18CUB_300001_SM_10006detail4scan16DeviceScanKernelINS2_10policy_hubIiiijN4cuda3std3__44plusIvEEE10Policy1000EN6thrust24THRUST_300001_SM_1000_NS6detail15normal_iteratorINSD_10device_ptrIiEEEESI_NS0_13ScanTileStateIiLb1EEES9_NS1_10InputValueIiPiEEjiLb0EiEEvT0_T1_T2_iT3_T4_T5__param_0[8],
	.param .align 8 .b8 _ZN3cub18CUB_300001_SM_10006detail4scan16DeviceScanKernelINS2_10policy_hubIiiijN4cuda3std3__44plusIvEEE10Policy1000EN6thrust24THRUST_300001_SM_1000_NS6detail15normal_iteratorINSD_10device_ptrIiEEEESI_NS0_13ScanTileStateIiLb1EEES9_NS1_10InputValueIiPiEEjiLb0EiEEvT0_T1_T2_iT3_T4_T5__param_1[8],
	.param .align 8 .b8 _ZN3cub18CUB_300001_SM_10006detail4scan16DeviceScanKernelINS2_10policy_hubIiiijN4cuda3std3__44plusIvEEE10Policy1000EN6thrust24THRUST_300001_SM_1000_NS6detail15normal_iteratorINSD_10device_ptrIiEEEESI_NS0_13ScanTileStateIiLb1EEES9_NS1_10InputValueIiPiEEjiLb0EiEEvT0_T1_T2_iT3_T4_T5__param_2[8],
	.param .u32 _ZN3cub18CUB_300001_SM_10006detail4scan16DeviceScanKernelINS2_10policy_hubIiiijN4cuda3std3__44plusIvEEE10Policy1000EN6thrust24THRUST_300001_SM_1000_NS6detail15normal_iteratorINSD_10device_ptrIiEEEESI_NS0_13ScanTileStateIiLb1EEES9_NS1_10InputValueIiPiEEjiLb0EiEEvT0_T1_T2_iT3_T4_T5__param_3,
	.param .align 1 .b8 _ZN3cub18CUB_300001_SM_10006detail4scan16DeviceScanKernelINS2_10policy_hubIiiijN4cuda3std3__44plusIvEEE10Policy1000EN6thrust24THRUST_300001_SM_1000_NS6detail15normal_iteratorINSD_10device_ptrIiEEEESI_NS0_13ScanTileStateIiLb1EEES9_NS1_10InputValueIiPiEEjiLb0EiEEvT0_T1_T2_iT3_T4_T5__param_4[1],
	.param .align 8 .b8 _ZN3cub18CUB_300001_SM_10006detail4scan16DeviceScanKernelINS2_10policy_hubIiiijN4cuda3std3__44plusIvEEE10Policy1000EN6thrust24THRUST_300001_SM_1000_NS6detail15normal_iteratorINSD_10device_ptrIiEEEESI_NS0_13ScanTileStateIiLb1EEES9_NS1_10InputValueIiPiEEjiLb0EiEEvT0_T1_T2_iT3_T4_T5__param_5[16],
	.param .u32 _ZN3cub18CUB_300001_SM_10006detail4scan16DeviceScanKernelINS2_10policy_hubIiiijN4cuda3std3__44plusIvEEE10Policy1000EN6thrust24THRUST_300001_SM_1000_NS6detail15normal_iteratorINSD_10device_ptrIiEEEESI_NS0_13ScanTileStateIiLb1EEES9_NS1_10InputValueIiPiEEjiLb0EiEEvT0_T1_T2_iT3_T4_T5__param_6
)
.maxntid 384
{
	.reg .pred 	%p<160>;
	.reg .b16 	%rs<3>;
	.reg .b32 	%r<1050>;
	.reg .b64 	%rd<58>;
	// demoted variable
	.shared .align 16 .b8 _ZZN3cub18CUB_300001_SM_10006detail4scan16DeviceScanKernelINS2_10policy_hubIiiijN4cuda3std3__44plusIvEEE10Policy1000EN6thrust24THRUST_300001_SM_1000_NS6detail15normal_iteratorINSD_10device_ptrIiEEEESI_NS0_13ScanTileStateIiLb1EEES9_NS1_10InputValueIiPiEEjiLb0EiEEvT0_T1_T2_iT3_T4_T5_E12temp_storage[33808];
	ld.param.u32 	%r239, [_ZN3cub18CUB_300001_SM_10006detail4scan16DeviceScanKernelINS2_10policy_hubIiiijN4cuda3std3__44plusIvEEE10Policy1000EN6thrust24THRUST_300001_SM_1000_NS6detail15normal_iteratorINSD_10device_ptrIiEEEESI_NS0_13ScanTileStateIiLb1EEES9_NS1_10InputValueIiPiEEjiLb0EiEEvT0_T1_T2_iT3_T4_T5__param_5];
	bfe.u32 	%r240, %r239, 0, 8;
	cvt.u16.u32 	%rs1, %r240;
	and.b16  	%rs2, %rs1, 255;
	ld.param.u64 	%rd16, [_ZN3cub18CUB_300001_SM_10006detail4scan16DeviceScanKernelINS2_10policy_hubIiiijN4cuda3std3__44plusIvEEE10Policy1000EN6thrust24THRUST_300001_SM_1000_NS6detail15normal_iteratorINSD_10device_ptrIiEEEESI_NS0_13ScanTileStateIiLb1EEES9_NS1_10InputValueIiPiEEjiLb0EiEEvT0_T1_T2_iT3_T4_T5__param_2];
	ld.param.u64 	%rd15, [_ZN3cub18CUB_300001_SM_10006detail4scan16DeviceScanKernelINS2_10policy_hubIiiijN4cuda3std3__44plusIvEEE10Policy1000EN6thrust24THRUST_300001_SM_1000_NS6detail15normal_iteratorINSD_10device_ptrIiEEEESI_NS0_13ScanTileStateIiLb1EEES9_NS1_10InputValueIiPiEEjiLb0EiEEvT0_T1_T2_iT3_T4_T5__param_1];
	ld.param.u64 	%rd14, [_ZN3cub18CUB_300001_SM_10006detail4scan16DeviceScanKernelINS2_10policy_hubIiiijN4cuda3std3__44plusIvEEE10Policy1000EN6thrust24THRUST_300001_SM_1000_NS6detail15normal_iteratorINSD_10device_ptrIiEEEESI_NS0_13ScanTileStateIiLb1EEES9_NS1_10InputValueIiPiEEjiLb0EiEEvT0_T1_T2_iT3_T4_T5__param_0];
	ld.param.u64 	%rd1, [_ZN3cub18CUB_300001_SM_10006detail4scan16DeviceScanKernelINS2_10policy_hubIiiijN4cuda3std3__44plusIvEEE10Policy1000EN6thrust24THRUST_300001_SM_1000_NS6detail15normal_iteratorINSD_10device_ptrIiEEEESI_NS0_13ScanTileStateIiLb1EEES9_NS1_10InputValueIiPiEEjiLb0EiEEvT0_T1_T2_iT3_T4_T5__param_5+8];
	ld.param.u32 	%r238, [_ZN3cub18CUB_300001_SM_10006detail4scan16DeviceScanKernelINS2_10policy_hubIiiijN4cuda3std3__44plusIvEEE10Policy1000EN6thrust24THRUST_300001_SM_1000_NS6detail15normal_iteratorINSD_10device_ptrIiEEEESI_NS0_13ScanTileStateIiLb1EEES9_NS1_10InputValueIiPiEEjiLb0EiEEvT0_T1_T2_iT3_T4_T5__param_6];
	setp.eq.s16 	%p1, %rs2, 0;
	@%p1 bra 	$L__BB22_2;
	cvta.to.global.u64 	%rd17, %rd1;
	ld.global.u32 	%r997, [%rd17];
	bra.uni 	$L__BB22_3;
$L__BB22_2:
	cvt.u32.u64 	%r997, %rd1;
$L__BB22_3:
	ld.param.u32 	%r995, [_ZN3cub18CUB_300001_SM_10006detail4scan16DeviceScanKernelINS2_10policy_hubIiiijN4cuda3std3__44plusIvEEE10Policy1000EN6thrust24THRUST_300001_SM_1000_NS6detail15normal_iteratorINSD_10device_ptrIiEEEESI_NS0_13ScanTileStateIiLb1EEES9_NS1_10InputValueIiPiEEjiLb0EiEEvT0_T1_T2_iT3_T4_T5__param_3];
	cvta.to.global.u64 	%rd3, %rd14;
	cvta.to.global.u64 	%rd4, %rd15;
	mov.u32 	%r241, %ctaid.x;
	add.s32 	%r998, %r995, %r241;
	mul.lo.s32 	%r5, %r998, 8448;
	sub.s32 	%r6, %r238, %r5;
	setp.lt.u32 	%p2, %r6, 8449;
	@%p2 bra 	$L__BB22_29;
	cvt.u64.u32 	%rd40, %r5;
	mov.u32 	%r7, %tid.x;
	and.b32  	%r640, %r7, 31;
	and.b32  	%r641, %r7, 992;
	mul.lo.s32 	%r642, %r641, 22;
	or.b32  	%r643, %r642, %r640;
	cvt.u64.u32 	%rd41, %r643;
	add.s64 	%rd5, %rd41, %rd40;
	shl.b64 	%rd42, %rd5, 2;
	add.s64 	%rd43, %rd3, %rd42;
	ld.global.u32 	%r644, [%rd43];
	ld.global.u32 	%r645, [%rd43+128];
	ld.global.u32 	%r646, [%rd43+256];
	ld.global.u32 	%r647, [%rd43+384];
	ld.global.u32 	%r648, [%rd43+512];
	ld.global.u32 	%r649, [%rd43+640];
	ld.global.u32 	%r650, [%rd43+768];
	ld.global.u32 	%r651, [%rd43+896];
	ld.global.u32 	%r652, [%rd43+1024];
	ld.global.u32 	%r653, [%rd43+1152];
	ld.global.u32 	%r654, [%rd43+1280];
	ld.global.u32 	%r655, [%rd43+1408];
	ld.global.u32 	%r656, [%rd43+1536];
	ld.global.u32 	%r657, [%rd43+1664];
	ld.global.u32 	%r658, [%rd43+1792];
	ld.global.u32 	%r659, [%rd43+1920];
	ld.global.u32 	%r660, [%rd43+2048];
	ld.global.u32 	%r661, [%rd43+2176];
	ld.global.u32 	%r662, [%rd43+2304];
	ld.global.u32 	%r663, [%rd43+2432];
	ld.global.u32 	%r664, [%rd43+2560];
	ld.global.u32 	%r665, [%rd43+2688];
	// begin inline asm
	mov.u32 %r639, %laneid;
	// end inline asm
	shr.u32 	%r9, %r7, 5;
	mad.lo.s32 	%r666, %r9, 704, %r639;
	shl.b32 	%r667, %r666, 2;
	mov.u32 	%r668, _ZZN3cub18CUB_300001_SM_10006detail4scan16DeviceScanKernelINS2_10policy_hubIiiijN4cuda3std3__44plusIvEEE10Policy1000EN6thrust24THRUST_300001_SM_1000_NS6detail15normal_iteratorINSD_10device_ptrIiEEEESI_NS0_13ScanTileStateIiLb1EEES9_NS1_10InputValueIiPiEEjiLb0EiEEvT0_T1_T2_iT3_T4_T5_E12temp_storage;
	add.s32 	%r10, %r668, %r667;
	st.shared.u32 	[%r10], %r644;
	st.shared.u32 	[%r10+128], %r645;
	st.shared.u32 	[%r10+256], %r646;
	st.shared.u32 	[%r10+384], %r647;
	st.shared.u32 	[%r10+512], %r648;
	st.shared.u32 	[%r10+640], %r649;
	st.shared.u32 	[%r10+768], %r650;
	st.shared.u32 	[%r10+896], %r651;
	st.shared.u32 	[%r10+1024], %r652;
	st.shared.u32 	[%r10+1152], %r653;
	st.shared.u32 	[%r10+1280], %r654;
	st.shared.u32 	[%r10+1408], %r655;
	st.shared.u32 	[%r10+1536], %r656;
	st.shared.u32 	[%r10+1664], %r657;
	st.shared.u32 	[%r10+1792], %r658;
	st.shared.u32 	[%r10+1920], %r659;
	st.shared.u32 	[%r10+2048], %r660;
	st.shared.u32 	[%r10+2176], %r661;
	st.shared.u32 	[%r10+2304], %r662;
	st.shared.u32 	[%r10+2432], %r663;
	st.shared.u32 	[%r10+2560], %r664;
	st.shared.u32 	[%r10+2688], %r665;
	bar.warp.sync 	-1;
	mad.lo.s32 	%r11, %r639, 84, %r10;
	ld.shared.v2.u32 	{%r12, %r13}, [%r11];
	ld.shared.v2.u32 	{%r14, %r15}, [%r11+8];
	ld.shared.v2.u32 	{%r16, %r17}, [%r11+16];
	ld.shared.v2.u32 	{%r18, %r19}, [%r11+24];
	ld.shared.v2.u32 	{%r20, %r21}, [%r11+32];
	ld.shared.v2.u32 	{%r22, %r23}, [%r11+40];
	ld.shared.v2.u32 	{%r24, %r25}, [%r11+48];
	ld.shared.v2.u32 	{%r26, %r27}, [%r11+56];
	ld.shared.v2.u32 	{%r28, %r29}, [%r11+64];
	ld.shared.v2.u32 	{%r30, %r31}, [%r11+72];
	ld.shared.v2.u32 	{%r32, %r33}, [%r11+80];
	bar.sync 	0;
	setp.ne.s32 	%p104, %r998, 0;
	@%p104 bra 	$L__BB22_9;
	add.s32 	%r890, %r13, %r12;
	add.s32 	%r891, %r14, %r890;
	add.s32 	%r892, %r15, %r891;
	add.s32 	%r893, %r16, %r892;
	add.s32 	%r894, %r17, %r893;
	add.s32 	%r895, %r18, %r894;
	add.s32 	%r896, %r19, %r895;
	add.s32 	%r897, %r20, %r896;
	add.s32 	%r898, %r21, %r897;
	add.s32 	%r899, %r22, %r898;
	add.s32 	%r900, %r23, %r899;
	add.s32 	%r901, %r24, %r900;
	add.s32 	%r902, %r25, %r901;
	add.s32 	%r903, %r26, %r902;
	add.s32 	%r904, %r27, %r903;
	add.s32 	%r905, %r28, %r904;
	add.s32 	%r906, %r29, %r905;
	add.s32 	%r907, %r30, %r906;
	add.s32 	%r908, %r31, %r907;
	add.s32 	%r909, %r32, %r908;
	add.s32 	%r864, %r33, %r909;
	mov.b32 	%r862, 1;
	mov.b32 	%r887, 0;
	mov.b32 	%r889, -1;
	// begin inline asm
	{  .reg .s32 r0;  .reg .pred p;  shfl.sync.up.b32 r0|p, %r864, %r862, %r887, %r889;  @p add.s32 r0, r0, %r864;  mov.s32 %r860, r0;}
	// end inline asm
	mov.b32 	%r868, 2;
	// begin inline asm
	{  .reg .s32 r0;  .reg .pred p;  shfl.sync.up.b32 r0|p, %r860, %r868, %r887, %r889;  @p add.s32 r0, r0, %r860;  mov.s32 %r866, r0;}
	// end inline asm
	mov.b32 	%r874, 4;
	// begin inline asm
	{  .reg .s32 r0;  .reg .pred p;  shfl.sync.up.b32 r0|p, %r866, %r874, %r887, %r889;  @p add.s32 r0, r0, %r866;  mov.s32 %r872, r0;}
	// end inline asm
	mov.b32 	%r880, 8;
	// begin inline asm
	{  .reg .s32 r0;  .reg .pred p;  shfl.sync.up.b32 r0|p, %r872, %r880, %r887, %r889;  @p add.s32 r0, r0, %r872;  mov.s32 %r878, r0;}
	// end inline asm
	mov.b32 	%r886, 16;
	// begin inline asm
	{  .reg .s32 r0;  .reg .pred p;  shfl.sync.up.b32 r0|p, %r878, %r886, %r887, %r889;  @p add.s32 r0, r0, %r878;  mov.s32 %r884, r0;}
	// end inline asm
	setp.ne.s32 	%p146, %r639, 31;
	@%p146 bra 	$L__BB22_7;
	shl.b32 	%r910, %r9, 2;
	add.s32 	%r912, %r668, %r910;
	st.shared.u32 	[%r912+16], %r884;
$L__BB22_7:
	bar.sync 	0;
	ld.shared.v4.u32 	{%r913, %r914, %r915, %r916}, [_ZZN3cub18CUB_300001_SM_10006detail4scan16DeviceScanKernelINS2_10policy_hubIiiijN4cuda3std3__44plusIvEEE10Policy1000EN6thrust24THRUST_300001_SM_1000_NS6detail15normal_iteratorINSD_10device_ptrIiEEEESI_NS0_13ScanTileStateIiLb1EEES9_NS1_10InputValueIiPiEEjiLb0EiEEvT0_T1_T2_iT3_T4_T5_E12temp_storage+16];
	add.s32 	%r917, %r914, %r913;
	setp.eq.s32 	%p147, %r9, 2;
	selp.b32 	%r918, %r917, %r913, %p147;
	add.s32 	%r919, %r917, %r915;
	setp.eq.s32 	%p148, %r9, 3;
	selp.b32 	%r920, %r919, %r918, %p148;
	add.s32 	%r921, %r919, %r916;
	setp.eq.s32 	%p149, %r9, 4;
	selp.b32 	%r922, %r921, %r920, %p149;
	ld.shared.v4.u32 	{%r923, %r924, %r925, %r926}, [_ZZN3cub18CUB_300001_SM_10006detail4scan16DeviceScanKernelINS2_10policy_hubIiiijN4cuda3std3__44plusIvEEE10Policy1000EN6thrust24THRUST_300001_SM_1000_NS6detail15normal_iteratorINSD_10device_ptrIiEEEESI_NS0_13ScanTileStateIiLb1EEES9_NS1_10InputValueIiPiEEjiLb0EiEEvT0_T1_T2_iT3_T4_T5_E12temp_storage+32];
	add.s32 	%r927, %r921, %r923;
	setp.eq.s32 	%p150, %r9, 5;
	selp.b32 	%r928, %r927, %r922, %p150;
	add.s32 	%r929, %r927, %r924;
	setp.eq.s32 	%p151, %r9, 6;
	selp.b32 	%r930, %r929, %r928, %p151;
	add.s32 	%r931, %r929, %r925;
	setp.eq.s32 	%p152, %r9, 7;
	selp.b32 	%r932, %r931, %r930, %p152;
	add.s32 	%r933, %r931, %r926;
	setp.eq.s32 	%p153, %r9, 8;
	selp.b32 	%r934, %r933, %r932, %p153;
	ld.shared.v4.u32 	{%r935, %r936, %r937, %r938}, [_ZZN3cub18CUB_300001_SM_10006detail4scan16DeviceScanKernelINS2_10policy_hubIiiijN4cuda3std3__44plusIvEEE10Policy1000EN6thrust24THRUST_300001_SM_1000_NS6detail15normal_iteratorINSD_10device_ptrIiEEEESI_NS0_13ScanTileStateIiLb1EEES9_NS1_10InputValueIiPiEEjiLb0EiEEvT0_T1_T2_iT3_T4_T5_E12temp_storage+48];
	add.s32 	%r939, %r933, %r935;
	setp.eq.s32 	%p154, %r9, 9;
	selp.b32 	%r940, %r939, %r934, %p154;
	add.s32 	%r941, %r939, %r936;
	setp.eq.s32 	%p155, %r9, 10;
	selp.b32 	%r942, %r941, %r940, %p155;
	add.s32 	%r943, %r941, %r937;
	setp.eq.s32 	%p156, %r9, 11;
	selp.b32 	%r944, %r943, %r942, %p156;
	setp.lt.u32 	%p157, %r7, 32;
	selp.b32 	%r945, 0, %r944, %p157;
	setp.eq.s32 	%p158, %r639, 0;
	sub.s32 	%r946, %r884, %r864;
	selp.b32 	%r947, 0, %r946, %p158;
	add.s32 	%r948, %r947, %r997;
	add.s32 	%r1012, %r948, %r945;
	add.s32 	%r949, %r938, %r997;
	add.s32 	%r37, %r949, %r943;
	setp.ne.s32 	%p159, %r7, 0;
	@%p159 bra 	$L__BB22_28;
	add.s64 	%rd55, %rd16, 256;
	mov.b32 	%r950, 101;
	// begin inline asm
	st.relaxed.gpu.v2.u32 [%rd55], {%r950, %r37};
	// end inline asm
	bra.uni 	$L__BB22_28;
$L__BB22_9:
	add.s32 	%r699, %r13, %r12;
	add.s32 	%r700, %r14, %r699;
	add.s32 	%r701, %r15, %r700;
	add.s32 	%r702, %r16, %r701;
	add.s32 	%r703, %r17, %r702;
	add.s32 	%r704, %r18, %r703;
	add.s32 	%r705, %r19, %r704;
	add.s32 	%r706, %r20, %r705;
	add.s32 	%r707, %r21, %r706;
	add.s32 	%r708, %r22, %r707;
	add.s32 	%r709, %r23, %r708;
	add.s32 	%r710, %r24, %r709;
	add.s32 	%r711, %r25, %r710;
	add.s32 	%r712, %r26, %r711;
	add.s32 	%r713, %r27, %r712;
	add.s32 	%r714, %r28, %r713;
	add.s32 	%r715, %r29, %r714;
	add.s32 	%r716, %r30, %r715;
	add.s32 	%r717, %r31, %r716;
	add.s32 	%r718, %r32, %r717;
	add.s32 	%r673, %r33, %r718;
	mov.b32 	%r671, 1;
	mov.b32 	%r696, 0;
	mov.b32 	%r698, -1;
	// begin inline asm
	{  .reg .s32 r0;  .reg .pred p;  shfl.sync.up.b32 r0|p, %r673, %r671, %r696, %r698;  @p add.s32 r0, r0, %r673;  mov.s32 %r669, r0;}
	// end inline asm
	mov.b32 	%r677, 2;
	// begin inline asm
	{  .reg .s32 r0;  .reg .pred p;  shfl.sync.up.b32 r0|p, %r669, %r677, %r696, %r698;  @p add.s32 r0, r0, %r669;  mov.s32 %r675, r0;}
	// end inline asm
	mov.b32 	%r683, 4;
	// begin inline asm
	{  .reg .s32 r0;  .reg .pred p;  shfl.sync.up.b32 r0|p, %r675, %r683, %r696, %r698;  @p add.s32 r0, r0, %r675;  mov.s32 %r681, r0;}
	// end inline asm
	mov.b32 	%r689, 8;
	// begin inline asm
	{  .reg .s32 r0;  .reg .pred p;  shfl.sync.up.b32 r0|p, %r681, %r689, %r696, %r698;  @p add.s32 r0, r0, %r681;  mov.s32 %r687, r0;}
	// end inline asm
	mov.b32 	%r695, 16;
	// begin inline asm
	{  .reg .s32 r0;  .reg .pred p;  shfl.sync.up.b32 r0|p, %r687, %r695, %r696, %r698;  @p add.s32 r0, r0, %r687;  mov.s32 %r693, r0;}
	// end inline asm
	setp.ne.s32 	%p105, %r639, 31;
	@%p105 bra 	$L__BB22_11;
	shl.b32 	%r719, %r9, 2;
	add.s32 	%r721, %r668, %r719;
	st.shared.u32 	[%r721+16], %r693;
$L__BB22_11:
	sub.s32 	%r722, %r693, %r673;
	bar.sync 	0;
	ld.shared.v4.u32 	{%r723, %r724, %r725, %r726}, [_ZZN3cub18CUB_300001_SM_10006detail4scan16DeviceScanKernelINS2_10policy_hubIiiijN4cuda3std3__44plusIvEEE10Policy1000EN6thrust24THRUST_300001_SM_1000_NS6detail15normal_iteratorINSD_10device_ptrIiEEEESI_NS0_13ScanTileStateIiLb1EEES9_NS1_10InputValueIiPiEEjiLb0EiEEvT0_T1_T2_iT3_T4_T5_E12temp_storage+16];
	add.s32 	%r727, %r724, %r723;
	setp.eq.s32 	%p106, %r9, 2;
	selp.b32 	%r728, %r727, %r723, %p106;
	add.s32 	%r729, %r727, %r725;
	setp.eq.s32 	%p107, %r9, 3;
	selp.b32 	%r730, %r729, %r728, %p107;
	add.s32 	%r731, %r729, %r726;
	setp.eq.s32 	%p108, %r9, 4;
	selp.b32 	%r732, %r731, %r730, %p108;
	ld.shared.v4.u32 	{%r733, %r734, %r735, %r736}, [_ZZN3cub18CUB_300001_SM_10006detail4scan16DeviceScanKernelINS2_10policy_hubIiiijN4cuda3std3__44plusIvEEE10Policy1000EN6thrust24THRUST_300001_SM_1000_NS6detail15normal_iteratorINSD_10device_ptrIiEEEESI_NS0_13ScanTileStateIiLb1EEES9_NS1_10InputValueIiPiEEjiLb0EiEEvT0_T1_T2_iT3_T4_T5_E12temp_storage+32];
	add.s32 	%r737, %r731, %r733;
	setp.eq.s32 	%p109, %r9, 5;
	selp.b32 	%r738, %r737, %r732, %p109;
	add.s32 	%r739, %r737, %r734;
	setp.eq.s32 	%p110, %r9, 6;
	selp.b32 	%r740, %r739, %r738, %p110;
	add.s32 	%r741, %r739, %r735;
	setp.eq.s32 	%p111, %r9, 7;
	selp.b32 	%r742, %r741, %r740, %p111;
	add.s32 	%r743, %r741, %r736;
	setp.eq.s32 	%p112, %r9, 8;
	selp.b32 	%r744, %r743, %r742, %p112;
	ld.shared.v4.u32 	{%r745, %r746, %r747, %r748}, [_ZZN3cub18CUB_300001_SM_10006detail4scan16DeviceScanKernelINS2_10policy_hubIiiijN4cuda3std3__44plusIvEEE10Policy1000EN6thrust24THRUST_300001_SM_1000_NS6detail15normal_iteratorINSD_10device_ptrIiEEEESI_NS0_13ScanTileStateIiLb1EEES9_NS1_10InputValueIiPiEEjiLb0EiEEvT0_T1_T2_iT3_T4_T5_E12temp_storage+48];
	add.s32 	%r749, %r743, %r745;
	setp.eq.s32 	%p113, %r9, 9;
	selp.b32 	%r750, %r749, %r744, %p113;
	add.s32 	%r751, %r749, %r746;
	setp.eq.s32 	%p114, %r9, 10;
	selp.b32 	%r752, %r751, %r750, %p114;
	add.s32 	%r753, %r751, %r747;
	setp.eq.s32 	%p115, %r9, 11;
	selp.b32 	%r754, %r753, %r752, %p115;
	add.s32 	%r40, %r753, %r748;
	setp.gt.u32 	%p116, %r7, 31;
	setp.lt.u32 	%p117, %r7, 32;
	setp.eq.s32 	%p118, %r639, 0;
	selp.b32 	%r755, 0, %r722, %p118;
	add.s32 	%r1011, %r754, %r755;
	selp.b32 	%r42, %r722, %r1011, %p117;
	@%p116 bra 	$L__BB22_27;
	setp.ne.s32 	%p119, %r7, 0;
	mul.wide.s32 	%rd44, %r998, 8;
	add.s64 	%rd6, %rd16, %rd44;
	@%p119 bra 	$L__BB22_14;
	st.shared.u32 	[_ZZN3cub18CUB_300001_SM_10006detail4scan16DeviceScanKernelINS2_10policy_hubIiiijN4cuda3std3__44plusIvEEE10Policy1000EN6thrust24THRUST_300001_SM_1000_NS6detail15normal_iteratorINSD_10device_ptrIiEEEESI_NS0_13ScanTileStateIiLb1EEES9_NS1_10InputValueIiPiEEjiLb0EiEEvT0_T1_T2_iT3_T4_T5_E12temp_storage+12], %r40;
	add.s64 	%rd45, %rd6, 256;
	mov.b32 	%r756, 100;
	// begin inline asm
	st.relaxed.gpu.v2.u32 [%rd45], {%r756, %r40};
	// end inline asm
$L__BB22_14:
	not.b32 	%r762, %r7;
	add.s32 	%r1006, %r998, %r762;
	mov.b32 	%r758, 830;
	// begin inline asm
	nanosleep.u32 %r758;
	// end inline asm
	mul.wide.s32 	%rd47, %r1006, 8;
	add.s64 	%rd48, %rd16, %rd47;
	add.s64 	%rd46, %rd48, 256;
	// begin inline asm
	ld.relaxed.gpu.v2.u32 {%r1008, %r1000}, [%rd46];
	// end inline asm
	mov.b32 	%r1001, 952;
$L__BB22_15:
	setp.eq.s32 	%p120, %r1008, 99;
	mov.b32 	%r763, -1;
	vote.sync.any.pred 	%p121, %p120, %r763;
	not.pred 	%p122, %p121;
	@%p122 bra 	$L__BB22_17;
	mul.lo.s32 	%r858, %r998, 16807;
	and.b32  	%r998, %r858, 2147483647;
	add.s32 	%r859, %r1001, 1;
	rem.u32 	%r855, %r998, %r859;
	// begin inline asm
	nanosleep.u32 %r855;
	// end inline asm
	shr.u32 	%r1001, %r1001, 1;
	// begin inline asm
	ld.relaxed.gpu.v2.u32 {%r1008, %r1000}, [%rd46];
	// end inline asm
	bra.uni 	$L__BB22_15;
$L__BB22_17:
	setp.eq.s32 	%p123, %r1008, 101;
	mov.b32 	%r790, -1;
	vote.sync.ballot.b32 	%r792, %p123, %r790;
	// begin inline asm
	mov.u32 %r765, %lanemask_ge;
	// end inline asm
	and.b32  	%r793, %r792, %r765;
	or.b32  	%r794, %r793, -2147483648;
	add.s32 	%r795, %r794, -1;
	not.b32 	%r796, %r794;
	and.b32  	%r797, %r796, %r795;
	popc.b32 	%r769, %r797;
	mov.b32 	%r768, 1;
	// begin inline asm
	shfl.sync.down.b32 %r766, %r1000, %r768, %r769, %r790;
	// end inline asm
	setp.lt.s32 	%p125, %r639, %r769;
	selp.b32 	%r798, %r766, 0, %p125;
	add.s32 	%r772, %r798, %r1000;
	mov.b32 	%r773, 2;
	// begin inline asm
	shfl.sync.down.b32 %r771, %r772, %r773, %r769, %r790;
	// end inline asm
	add.s32 	%r57, %r639, 2;
	setp.gt.s32 	%p126, %r57, %r769;
	selp.b32 	%r799, 0, %r771, %p126;
	add.s32 	%r777, %r772, %r799;
	mov.b32 	%r778, 4;
	// begin inline asm
	shfl.sync.down.b32 %r776, %r777, %r778, %r769, %r790;
	// end inline asm
	add.s32 	%r58, %r639, 4;
	setp.gt.s32 	%p127, %r58, %r769;
	selp.b32 	%r800, 0, %r776, %p127;
	add.s32 	%r782, %r777, %r800;
	mov.b32 	%r783, 8;
	// begin inline asm
	shfl.sync.down.b32 %r781, %r782, %r783, %r769, %r790;
	// end inline asm
	add.s32 	%r59, %r639, 8;
	setp.gt.s32 	%p128, %r59, %r769;
	selp.b32 	%r801, 0, %r781, %p128;
	add.s32 	%r787, %r782, %r801;
	mov.b32 	%r788, 16;
	// begin inline asm
	shfl.sync.down.b32 %r786, %r787, %r788, %r769, %r790;
	// end inline asm
	add.s32 	%r60, %r639, 16;
	setp.gt.s32 	%p129, %r60, %r769;
	selp.b32 	%r802, 0, %r786, %p129;
	add.s32 	%r1005, %r787, %r802;
	add.s64 	%rd8, %rd16, 256;
	mov.b32 	%r1002, 952;
$L__BB22_18:
	setp.ne.s32 	%p130, %r1008, 101;
	mov.b32 	%r803, -1;
	vote.sync.all.pred 	%p131, %p130, %r803;
	not.pred 	%p132, %p131;
	@%p132 bra 	$L__BB22_23;
	shr.u32 	%r1002, %r1002, 1;
	mul.wide.s32 	%rd51, %r1006, 8;
	add.s64 	%rd52, %rd8, %rd51;
	add.s64 	%rd50, %rd52, -256;
	// begin inline asm
	ld.relaxed.gpu.v2.u32 {%r1008, %r1009}, [%rd50];
	// end inline asm
	mov.u32 	%r1010, %r1002;
$L__BB22_20:
	setp.eq.s32 	%p136, %r1008, 99;
	mov.b32 	%r811, -1;
	vote.sync.any.pred 	%p137, %p136, %r811;
	not.pred 	%p138, %p137;
	@%p138 bra 	$L__BB22_22;
	mul.lo.s32 	%r853, %r998, 16807;
	and.b32  	%r998, %r853, 2147483647;
	add.s32 	%r854, %r1010, 1;
	rem.u32 	%r850, %r998, %r854;
	// begin inline asm
	nanosleep.u32 %r850;
	// end inline asm
	shr.u32 	%r1010, %r1010, 1;
	// begin inline asm
	ld.relaxed.gpu.v2.u32 {%r1008, %r1009}, [%rd50];
	// end inline asm
	bra.uni 	$L__BB22_20;
$L__BB22_22:
	setp.eq.s32 	%p139, %r1008, 101;
	mov.b32 	%r837, -1;
	vote.sync.ballot.b32 	%r838, %p139, %r837;
	and.b32  	%r839, %r838, %r765;
	or.b32  	%r840, %r839, -2147483648;
	add.s32 	%r841, %r840, -1;
	not.b32 	%r842, %r840;
	and.b32  	%r843, %r842, %r841;
	popc.b32 	%r816, %r843;
	mov.b32 	%r815, 1;
	// begin inline asm
	shfl.sync.down.b32 %r813, %r1009, %r815, %r816, %r837;
	// end inline asm
	setp.lt.s32 	%p141, %r639, %r816;
	selp.b32 	%r844, %r813, 0, %p141;
	add.s32 	%r819, %r844, %r1009;
	mov.b32 	%r820, 2;
	// begin inline asm
	shfl.sync.down.b32 %r818, %r819, %r820, %r816, %r837;
	// end inline asm
	setp.gt.s32 	%p142, %r57, %r816;
	selp.b32 	%r845, 0, %r818, %p142;
	add.s32 	%r824, %r819, %r845;
	mov.b32 	%r825, 4;
	// begin inline asm
	shfl.sync.down.b32 %r823, %r824, %r825, %r816, %r837;
	// end inline asm
	setp.gt.s32 	%p143, %r58, %r816;
	selp.b32 	%r846, 0, %r823, %p143;
	add.s32 	%r829, %r824, %r846;
	mov.b32 	%r830, 8;
	// begin inline asm
	shfl.sync.down.b32 %r828, %r829, %r830, %r816, %r837;
	// end inline asm
	setp.gt.s32 	%p144, %r59, %r816;
	selp.b32 	%r847, 0, %r828, %p144;
	add.s32 	%r834, %r829, %r847;
	mov.b32 	%r835, 16;
	// begin inline asm
	shfl.sync.down.b32 %r833, %r834, %r835, %r816, %r837;
	// end inline asm
	setp.gt.s32 	%p145, %r60, %r816;
	selp.b32 	%r848, 0, %r833, %p145;
	add.s32 	%r849, %r848, %r1005;
	add.s32 	%r1005, %r849, %r834;
	add.s32 	%r1006, %r1006, -32;
	bra.uni 	$L__BB22_18;
$L__BB22_23:
	@%p119 bra 	$L__BB22_25;
	add.s32 	%r806, %r1005, %r40;
	add.s64 	%rd49, %rd6, 256;
	mov.b32 	%r805, 101;
	// begin inline asm
	st.relaxed.gpu.v2.u32 [%rd49], {%r805, %r806};
	// end inline asm
	st.shared.u32 	[_ZZN3cub18CUB_300001_SM_10006detail4scan16DeviceScanKernelINS2_10policy_hubIiiijN4cuda3std3__44plusIvEEE10Policy1000EN6thrust24THRUST_300001_SM_1000_NS6detail15normal_iteratorINSD_10device_ptrIiEEEESI_NS0_13ScanTileStateIiLb1EEES9_NS1_10InputValueIiPiEEjiLb0EiEEvT0_T1_T2_iT3_T4_T5_E12temp_storage+4], %r1005;
	st.shared.u32 	[_ZZN3cub18CUB_300001_SM_10006detail4scan16DeviceScanKernelINS2_10policy_hubIiiijN4cuda3std3__44plusIvEEE10Policy1000EN6thrust24THRUST_300001_SM_1000_NS6detail15normal_iteratorINSD_10device_ptrIiEEEESI_NS0_13ScanTileStateIiLb1EEES9_NS1_10InputValueIiPiEEjiLb0EiEEvT0_T1_T2_iT3_T4_T5_E12temp_storage+8], %r806;
$L__BB22_25:
	setp.ne.s32 	%p134, %r639, 0;
	mov.u32 	%r1011, %r42;
	@%p134 bra 	$L__BB22_27;
	st.shared.u32 	[_ZZN3cub18CUB_300001_SM_10006detail4scan16DeviceScanKernelINS2_10policy_hubIiiijN4cuda3std3__44plusIvEEE10Policy1000EN6thrust24THRUST_300001_SM_1000_NS6detail15normal_iteratorINSD_10device_ptrIiEEEESI_NS0_13ScanTileStateIiLb1EEES9_NS1_10InputValueIiPiEEjiLb0EiEEvT0_T1_T2_iT3_T4_T5_E12temp_storage+76], %r1005;
	mov.u32 	%r1011, %r1005;
$L__BB22_27:
	bar.sync 	0;
	setp.eq.s32 	%p135, %r7, 0;
	ld.shared.u32 	%r807, [_ZZN3cub18CUB_300001_SM_10006detail4scan16DeviceScanKernelINS2_10policy_hubIiiijN4cuda3std3__44plusIvEEE10Policy1000EN6thrust24THRUST_300001_SM_1000_NS6detail15normal_iteratorINSD_10device_ptrIiEEEESI_NS0_13ScanTileStateIiLb1EEES9_NS1_10InputValueIiPiEEjiLb0EiEEvT0_T1_T2_iT3_T4_T5_E12temp_storage+76];
	selp.b32 	%r808, 0, %r807, %p135;
	add.s32 	%r1012, %r808, %r1011;
$L__BB22_28:
	add.s32 	%r952, %r1012, %r12;
	add.s32 	%r953, %r13, %r952;
	add.s32 	%r954, %r14, %r953;
	add.s32 	%r955, %r15, %r954;
	add.s32 	%r956, %r16, %r955;
	add.s32 	%r957, %r17, %r956;
	add.s32 	%r958, %r18, %r957;
	add.s32 	%r959, %r19, %r958;
	add.s32 	%r960, %r20, %r959;
	add.s32 	%r961, %r21, %r960;
	add.s32 	%r962, %r22, %r961;
	add.s32 	%r963, %r23, %r962;
	add.s32 	%r964, %r24, %r963;
	add.s32 	%r965, %r25, %r964;
	add.s32 	%r966, %r26, %r965;
	add.s32 	%r967, %r27, %r966;
	add.s32 	%r968, %r28, %r967;
	add.s32 	%r969, %r29, %r968;
	add.s32 	%r970, %r30, %r969;
	add.s32 	%r971, %r31, %r970;
	add.s32 	%r972, %r32, %r971;
	bar.sync 	0;
	st.shared.v2.u32 	[%r11], {%r1012, %r952};
	st.shared.v2.u32 	[%r11+8], {%r953, %r954};
	st.shared.v2.u32 	[%r11+16], {%r955, %r956};
	st.shared.v2.u32 	[%r11+24], {%r957, %r958};
	st.shared.v2.u32 	[%r11+32], {%r959, %r960};
	st.shared.v2.u32 	[%r11+40], {%r961, %r962};
	st.shared.v2.u32 	[%r11+48], {%r963, %r964};
	st.shared.v2.u32 	[%r11+56], {%r965, %r966};
	st.shared.v2.u32 	[%r11+64], {%r967, %r968};
	st.shared.v2.u32 	[%r11+72], {%r969, %r970};
	st.shared.v2.u32 	[%r11+80], {%r971, %r972};
	bar.warp.sync 	-1;
	ld.shared.u32 	%r973, [%r10];
	ld.shared.u32 	%r974, [%r10+128];
	ld.shared.u32 	%r975, [%r10+256];
	ld.shared.u32 	%r976, [%r10+384];
	ld.shared.u32 	%r977, [%r10+512];
	ld.shared.u32 	%r978, [%r10+640];
	ld.shared.u32 	%r979, [%r10+768];
	ld.shared.u32 	%r980, [%r10+896];
	ld.shared.u32 	%r981, [%r10+1024];
	ld.shared.u32 	%r982, [%r10+1152];
	ld.shared.u32 	%r983, [%r10+1280];
	ld.shared.u32 	%r984, [%r10+1408];
	ld.shared.u32 	%r985, [%r10+1536];
	ld.shared.u32 	%r986, [%r10+1664];
	ld.shared.u32 	%r987, [%r10+1792];
	ld.shared.u32 	%r988, [%r10+1920];
	ld.shared.u32 	%r989, [%r10+2048];
	ld.shared.u32 	%r990, [%r10+2176];
	ld.shared.u32 	%r991, [%r10+2304];
	ld.shared.u32 	%r992, [%r10+2432];
	ld.shared.u32 	%r993, [%r10+2560];
	ld.shared.u32 	%r994, [%r10+2688];
	add.s64 	%rd57, %rd4, %rd42;
	st.global.u32 	[%rd57], %r973;
	st.global.u32 	[%rd57+128], %r974;
	st.global.u32 	[%rd57+256], %r975;
	st.global.u32 	[%rd57+384], %r976;
	st.global.u32 	[%rd57+512], %r977;
	st.global.u32 	[%rd57+640], %r978;
	st.global.u32 	[%rd57+768], %r979;
	st.global.u32 	[%rd57+896], %r980;
	st.global.u32 	[%rd57+1024], %r981;
	st.global.u32 	[%rd57+1152], %r982;
	st.global.u32 	[%rd57+1280], %r983;
	st.global.u32 	[%rd57+1408], %r984;
	st.global.u32 	[%rd57+1536], %r985;
	st.global.u32 	[%rd57+1664], %r986;
	st.global.u32 	[%rd57+1792], %r987;
	st.global.u32 	[%rd57+1920], %r988;
	st.global.u32 	[%rd57+2048], %r989;
	st.global.u32 	[%rd57+2176], %r990;
	st.global.u32 	[%rd57+2304], %r991;
	st.global.u32 	[%rd57+2432], %r992;
	st.global.u32 	[%rd57+2560], %r993;
	st.global.u32 	[%rd57+2688], %r994;
	bra.uni 	$L__BB22_143;
$L__BB22_29:
	setp.eq.s32 	%p3, %r6, 0;
	@%p3 bra 	$L__BB22_143;
	mul.wide.u32 	%rd18, %r5, 4;
	add.s64 	%rd19, %rd3, %rd18;
	mov.u32 	%r85, %tid.x;
	ld.global.u32 	%r1034, [%rd19];
	and.b32  	%r242, %r85, 31;
	and.b32  	%r243, %r85, 992;
	mul.lo.s32 	%r244, %r243, 22;
	or.b32  	%r87, %r244, %r242;
	setp.ge.u32 	%p4, %r87, %r6;
	shl.b32 	%r245, %r87, 2;
	cvt.u64.u32 	%rd20, %r245;
	add.s64 	%rd10, %rd19, %rd20;
	mov.u32 	%r1013, %r1034;
	@%p4 bra 	$L__BB22_32;
	ld.global.u32 	%r1013, [%rd10];
$L__BB22_32:
	add.s32 	%r90, %r87, 32;
	setp.ge.u32 	%p5, %r90, %r6;
	mov.u32 	%r1014, %r1034;
	@%p5 bra 	$L__BB22_34;
	ld.global.u32 	%r1014, [%rd10+128];
$L__BB22_34:
	add.s32 	%r93, %r87, 64;
	setp.ge.u32 	%p6, %r93, %r6;
	mov.u32 	%r1015, %r1034;
	@%p6 bra 	$L__BB22_36;
	ld.global.u32 	%r1015, [%rd10+256];
$L__BB22_36:
	add.s32 	%r96, %r87, 96;
	setp.ge.u32 	%p7, %r96, %r6;
	mov.u32 	%r1016, %r1034;
	@%p7 bra 	$L__BB22_38;
	ld.global.u32 	%r1016, [%rd10+384];
$L__BB22_38:
	add.s32 	%r246, %r87, 128;
	setp.ge.u32 	%p8, %r246, %r6;
	mov.u32 	%r1017, %r1034;
	@%p8 bra 	$L__BB22_40;
	ld.global.u32 	%r1017, [%rd10+512];
$L__BB22_40:
	add.s32 	%r247, %r87, 160;
	setp.ge.u32 	%p9, %r247, %r6;
	mov.u32 	%r1018, %r1034;
	@%p9 bra 	$L__BB22_42;
	ld.global.u32 	%r1018, [%rd10+640];
$L__BB22_42:
	add.s32 	%r248, %r87, 192;
	setp.ge.u32 	%p10, %r248, %r6;
	mov.u32 	%r1019, %r1034;
	@%p10 bra 	$L__BB22_44;
	ld.global.u32 	%r1019, [%rd10+768];
$L__BB22_44:
	add.s32 	%r249, %r87, 224;
	setp.ge.u32 	%p11, %r249, %r6;
	mov.u32 	%r1020, %r1034;
	@%p11 bra 	$L__BB22_46;
	ld.global.u32 	%r1020, [%rd10+896];
$L__BB22_46:
	add.s32 	%r250, %r87, 256;
	setp.ge.u32 	%p12, %r250, %r6;
	mov.u32 	%r1021, %r1034;
	@%p12 bra 	$L__BB22_48;
	ld.global.u32 	%r1021, [%rd10+1024];
$L__BB22_48:
	add.s32 	%r251, %r87, 288;
	setp.ge.u32 	%p13, %r251, %r6;
	mov.u32 	%r1022, %r1034;
	@%p13 bra 	$L__BB22_50;
	ld.global.u32 	%r1022, [%rd10+1152];
$L__BB22_50:
	add.s32 	%r111, %r87, 320;
	setp.ge.u32 	%p14, %r111, %r6;
	mov.u32 	%r1023, %r1034;
	@%p14 bra 	$L__BB22_52;
	ld.global.u32 	%r1023, [%rd10+1280];
$L__BB22_52:
	add.s32 	%r114, %r87, 352;
	setp.ge.u32 	%p15, %r114, %r6;
	mov.u32 	%r1024, %r1034;
	@%p15 bra 	$L__BB22_54;
	ld.global.u32 	%r1024, [%rd10+1408];
$L__BB22_54:
	add.s32 	%r117, %r87, 384;
	setp.ge.u32 	%p16, %r117, %r6;
	mov.u32 	%r1025, %r1034;
	@%p16 bra 	$L__BB22_56;
	ld.global.u32 	%r1025, [%rd10+1536];
$L__BB22_56:
	add.s32 	%r120, %r87, 416;
	setp.ge.u32 	%p17, %r120, %r6;
	mov.u32 	%r1026, %r1034;
	@%p17 bra 	$L__BB22_58;
	ld.global.u32 	%r1026, [%rd10+1664];
$L__BB22_58:
	add.s32 	%r252, %r87, 448;
	setp.ge.u32 	%p18, %r252, %r6;
	mov.u32 	%r1027, %r1034;
	@%p18 bra 	$L__BB22_60;
	ld.global.u32 	%r1027, [%rd10+1792];
$L__BB22_60:
	add.s32 	%r253, %r87, 480;
	setp.ge.u32 	%p19, %r253, %r6;
	mov.u32 	%r1028, %r1034;
	@%p19 bra 	$L__BB22_62;
	ld.global.u32 	%r1028, [%rd10+1920];
$L__BB22_62:
	add.s32 	%r254, %r87, 512;
	setp.ge.u32 	%p20, %r254, %r6;
	mov.u32 	%r1029, %r1034;
	@%p20 bra 	$L__BB22_64;
	ld.global.u32 	%r1029, [%rd10+2048];
$L__BB22_64:
	add.s32 	%r129, %r87, 544;
	setp.ge.u32 	%p21, %r129, %r6;
	mov.u32 	%r1030, %r1034;
	@%p21 bra 	$L__BB22_66;
	ld.global.u32 	%r1030, [%rd10+2176];
$L__BB22_66:
	add.s32 	%r132, %r87, 576;
	setp.ge.u32 	%p22, %r132, %r6;
	mov.u32 	%r1031, %r1034;
	@%p22 bra 	$L__BB22_68;
	ld.global.u32 	%r1031, [%rd10+2304];
$L__BB22_68:
	add.s32 	%r255, %r87, 608;
	setp.ge.u32 	%p23, %r255, %r6;
	mov.u32 	%r1032, %r1034;
	@%p23 bra 	$L__BB22_70;
	ld.global.u32 	%r1032, [%rd10+2432];
$L__BB22_70:
	add.s32 	%r256, %r87, 640;
	setp.ge.u32 	%p24, %r256, %r6;
	mov.u32 	%r1033, %r1034;
	@%p24 bra 	$L__BB22_72;
	ld.global.u32 	%r1033, [%rd10+2560];
$L__BB22_72:
	add.s32 	%r139, %r87, 672;
	setp.ge.u32 	%p25, %r139, %r6;
	@%p25 bra 	$L__BB22_74;
	ld.global.u32 	%r1034, [%rd10+2688];
$L__BB22_74:
	// begin inline asm
	mov.u32 %r257, %laneid;
	// end inline asm
	shr.u32 	%r143, %r85, 5;
	mad.lo.s32 	%r258, %r143, 704, %r257;
	shl.b32 	%r259, %r258, 2;
	mov.u32 	%r260, _ZZN3cub18CUB_300001_SM_10006detail4scan16DeviceScanKernelINS2_10policy_hubIiiijN4cuda3std3__44plusIvEEE10Policy1000EN6thrust24THRUST_300001_SM_1000_NS6detail15normal_iteratorINSD_10device_ptrIiEEEESI_NS0_13ScanTileStateIiLb1EEES9_NS1_10InputValueIiPiEEjiLb0EiEEvT0_T1_T2_iT3_T4_T5_E12temp_storage;
	add.s32 	%r144, %r260, %r259;
	st.shared.u32 	[%r144], %r1013;
	st.shared.u32 	[%r144+128], %r1014;
	st.shared.u32 	[%r144+256], %r1015;
	st.shared.u32 	[%r144+384], %r1016;
	st.shared.u32 	[%r144+512], %r1017;
	st.shared.u32 	[%r144+640], %r1018;
	st.shared.u32 	[%r144+768], %r1019;
	st.shared.u32 	[%r144+896], %r1020;
	st.shared.u32 	[%r144+1024], %r1021;
	st.shared.u32 	[%r144+1152], %r1022;
	st.shared.u32 	[%r144+1280], %r1023;
	st.shared.u32 	[%r144+1408], %r1024;
	st.shared.u32 	[%r144+1536], %r1025;
	st.shared.u32 	[%r144+1664], %r1026;
	st.shared.u32 	[%r144+1792], %r1027;
	st.shared.u32 	[%r144+1920], %r1028;
	st.shared.u32 	[%r144+2048], %r1029;
	st.shared.u32 	[%r144+2176], %r1030;
	st.shared.u32 	[%r144+2304], %r1031;
	st.shared.u32 	[%r144+2432], %r1032;
	st.shared.u32 	[%r144+2560], %r1033;
	st.shared.u32 	[%r144+2688], %r1034;
	bar.warp.sync 	-1;
	mad.lo.s32 	%r145, %r257, 84, %r144;
	ld.shared.v2.u32 	{%r146, %r147}, [%r145];
	ld.shared.v2.u32 	{%r148, %r149}, [%r145+8];
	ld.shared.v2.u32 	{%r150, %r151}, [%r145+16];
	ld.shared.v2.u32 	{%r152, %r153}, [%r145+24];
	ld.shared.v2.u32 	{%r154, %r155}, [%r145+32];
	ld.shared.v2.u32 	{%r156, %r157}, [%r145+40];
	ld.shared.v2.u32 	{%r158, %r159}, [%r145+48];
	ld.shared.v2.u32 	{%r160, %r161}, [%r145+56];
	ld.shared.v2.u32 	{%r162, %r163}, [%r145+64];
	ld.shared.v2.u32 	{%r164, %r165}, [%r145+72];
	ld.shared.v2.u32 	{%r166, %r167}, [%r145+80];
	bar.sync 	0;
	setp.ne.s32 	%p26, %r998, 0;
	@%p26 bra 	$L__BB22_78;
	add.s32 	%r490, %r147, %r146;
	add.s32 	%r491, %r148, %r490;
	add.s32 	%r492, %r149, %r491;
	add.s32 	%r493, %r150, %r492;
	add.s32 	%r494, %r151, %r493;
	add.s32 	%r495, %r152, %r494;
	add.s32 	%r496, %r153, %r495;
	add.s32 	%r497, %r154, %r496;
	add.s32 	%r498, %r155, %r497;
	add.s32 	%r499, %r156, %r498;
	add.s32 	%r500, %r157, %r499;
	add.s32 	%r501, %r158, %r500;
	add.s32 	%r502, %r159, %r501;
	add.s32 	%r503, %r160, %r502;
	add.s32 	%r504, %r161, %r503;
	add.s32 	%r505, %r162, %r504;
	add.s32 	%r506, %r163, %r505;
	add.s32 	%r507, %r164, %r506;
	add.s32 	%r508, %r165, %r507;
	add.s32 	%r509, %r166, %r508;
	add.s32 	%r464, %r167, %r509;
	mov.b32 	%r462, 1;
	mov.b32 	%r487, 0;
	mov.b32 	%r489, -1;
	// begin inline asm
	{  .reg .s32 r0;  .reg .pred p;  shfl.sync.up.b32 r0|p, %r464, %r462, %r487, %r489;  @p add.s32 r0, r0, %r464;  mov.s32 %r460, r0;}
	// end inline asm
	mov.b32 	%r468, 2;
	// begin inline asm
	{  .reg .s32 r0;  .reg .pred p;  shfl.sync.up.b32 r0|p, %r460, %r468, %r487, %r489;  @p add.s32 r0, r0, %r460;  mov.s32 %r466, r0;}
	// end inline asm
	mov.b32 	%r474, 4;
	// begin inline asm
	{  .reg .s32 r0;  .reg .pred p;  shfl.sync.up.b32 r0|p, %r466, %r474, %r487, %r489;  @p add.s32 r0, r0, %r466;  mov.s32 %r472, r0;}
	// end inline asm
	mov.b32 	%r480, 8;
	// begin inline asm
	{  .reg .s32 r0;  .reg .pred p;  shfl.sync.up.b32 r0|p, %r472, %r480, %r487, %r489;  @p add.s32 r0, r0, %r472;  mov.s32 %r478, r0;}
	// end inline asm
	mov.b32 	%r486, 16;
	// begin inline asm
	{  .reg .s32 r0;  .reg .pred p;  shfl.sync.up.b32 r0|p, %r478, %r486, %r487, %r489;  @p add.s32 r0, r0, %r478;  mov.s32 %r484, r0;}
	// end inline asm
	setp.ne.s32 	%p68, %r257, 31;
	@%p68 bra 	$L__BB22_77;
	shl.b32 	%r510, %r143, 2;
	mov.u32 	%r511, _ZZN3cub18CUB_300001_SM_10006detail4scan16DeviceScanKernelINS2_10policy_hubIiiijN4cuda3std3__44plusIvEEE10Policy1000EN6thrust24THRUST_300001_SM_1000_NS6detail15normal_iteratorINSD_10device_ptrIiEEEESI_NS0_13ScanTileStateIiLb1EEES9_NS1_10InputValueIiPiEEjiLb0EiEEvT0_T1_T2_iT3_T4_T5_E12temp_storage;
	add.s32 	%r512, %r511, %r510;
	st.shared.u32 	[%r512+16], %r484;
$L__BB22_77:
	bar.sync 	0;
	ld.shared.v4.u32 	{%r513, %r514, %r515, %r516}, [_ZZN3cub18CUB_300001_SM_10006detail4scan16DeviceScanKernelINS2_10policy_hubIiiijN4cuda3std3__44plusIvEEE10Policy1000EN6thrust24THRUST_300001_SM_1000_NS6detail15normal_iteratorINSD_10device_ptrIiEEEESI_NS0_13ScanTileStateIiLb1EEES9_NS1_10InputValueIiPiEEjiLb0EiEEvT0_T1_T2_iT3_T4_T5_E12temp_storage+16];
	add.s32 	%r517, %r514, %r513;
	setp.eq.s32 	%p69, %r143, 2;
	selp.b32 	%r518, %r517, %r513, %p69;
	add.s32 	%r519, %r517, %r515;
	setp.eq.s32 	%p70, %r143, 3;
	selp.b32 	%r520, %r519, %r518, %p70;
	add.s32 	%r521, %r519, %r516;
	setp.eq.s32 	%p71, %r143, 4;
	selp.b32 	%r522, %r521, %r520, %p71;
	ld.shared.v4.u32 	{%r523, %r524, %r525, %r526}, [_ZZN3cub18CUB_300001_SM_10006detail4scan16DeviceScanKernelINS2_10policy_hubIiiijN4cuda3std3__44plusIvEEE10Policy1000EN6thrust24THRUST_300001_SM_1000_NS6detail15normal_iteratorINSD_10device_ptrIiEEEESI_NS0_13ScanTileStateIiLb1EEES9_NS1_10InputValueIiPiEEjiLb0EiEEvT0_T1_T2_iT3_T4_T5_E12temp_storage+32];
	add.s32 	%r527, %r521, %r523;
	setp.eq.s32 	%p72, %r143, 5;
	selp.b32 	%r528, %r527, %r522, %p72;
	add.s32 	%r529, %r527, %r524;
	setp.eq.s32 	%p73, %r143, 6;
	selp.b32 	%r530, %r529, %r528, %p73;
	add.s32 	%r531, %r529, %r525;
	setp.eq.s32 	%p74, %r143, 7;
	selp.b32 	%r532, %r531, %r530, %p74;
	add.s32 	%r533, %r531, %r526;
	setp.eq.s32 	%p75, %r143, 8;
	selp.b32 	%r534, %r533, %r532, %p75;
	.pragma "used_bytes_mask 4095";
	ld.shared.v4.u32 	{%r535, %r536, %r537, %r538}, [_ZZN3cub18CUB_300001_SM_10006detail4scan16DeviceScanKernelINS2_10policy_hubIiiijN4cuda3std3__44plusIvEEE10Policy1000EN6thrust24THRUST_300001_SM_1000_NS6detail15normal_iteratorINSD_10device_ptrIiEEEESI_NS0_13ScanTileStateIiLb1EEES9_NS1_10InputValueIiPiEEjiLb0EiEEvT0_T1_T2_iT3_T4_T5_E12temp_storage+48];
	add.s32 	%r539, %r533, %r535;
	setp.eq.s32 	%p76, %r143, 9;
	selp.b32 	%r540, %r539, %r534, %p76;
	add.s32 	%r541, %r539, %r536;
	setp.eq.s32 	%p77, %r143, 10;
	selp.b32 	%r542, %r541, %r540, %p77;
	add.s32 	%r543, %r541, %r537;
	setp.eq.s32 	%p78, %r143, 11;
	selp.b32 	%r544, %r543, %r542, %p78;
	setp.lt.u32 	%p79, %r85, 32;
	selp.b32 	%r545, 0, %r544, %p79;
	setp.eq.s32 	%p80, %r257, 0;
	sub.s32 	%r546, %r484, %r464;
	selp.b32 	%r547, 0, %r546, %p80;
	add.s32 	%r548, %r547, %r997;
	add.s32 	%r1049, %r548, %r545;
	bra.uni 	$L__BB22_97;
$L__BB22_78:
	add.s32 	%r291, %r147, %r146;
	add.s32 	%r292, %r148, %r291;
	add.s32 	%r293, %r149, %r292;
	add.s32 	%r294, %r150, %r293;
	add.s32 	%r295, %r151, %r294;
	add.s32 	%r296, %r152, %r295;
	add.s32 	%r297, %r153, %r296;
	add.s32 	%r298, %r154, %r297;
	add.s32 	%r299, %r155, %r298;
	add.s32 	%r300, %r156, %r299;
	add.s32 	%r301, %r157, %r300;
	add.s32 	%r302, %r158, %r301;
	add.s32 	%r303, %r159, %r302;
	add.s32 	%r304, %r160, %r303;
	add.s32 	%r305, %r161, %r304;
	add.s32 	%r306, %r162, %r305;
	add.s32 	%r307, %r163, %r306;
	add.s32 	%r308, %r164, %r307;
	add.s32 	%r309, %r165, %r308;
	add.s32 	%r310, %r166, %r309;
	add.s32 	%r265, %r167, %r310;
	mov.b32 	%r263, 1;
	mov.b32 	%r288, 0;
	mov.b32 	%r290, -1;
	// begin inline asm
	{  .reg .s32 r0;  .reg .pred p;  shfl.sync.up.b32 r0|p, %r265, %r263, %r288, %r290;  @p add.s32 r0, r0, %r265;  mov.s32 %r261, r0;}
	// end inline asm
	mov.b32 	%r269, 2;
	// begin inline asm
	{  .reg .s32 r0;  .reg .pred p;  shfl.sync.up.b32 r0|p, %r261, %r269, %r288, %r290;  @p add.s32 r0, r0, %r261;  mov.s32 %r267, r0;}
	// end inline asm
	mov.b32 	%r275, 4;
	// begin inline asm
	{  .reg .s32 r0;  .reg .pred p;  shfl.sync.up.b32 r0|p, %r267, %r275, %r288, %r290;  @p add.s32 r0, r0, %r267;  mov.s32 %r273, r0;}
	// end inline asm
	mov.b32 	%r281, 8;
	// begin inline asm
	{  .reg .s32 r0;  .reg .pred p;  shfl.sync.up.b32 r0|p, %r273, %r281, %r288, %r290;  @p add.s32 r0, r0, %r273;  mov.s32 %r279, r0;}
	// end inline asm
	mov.b32 	%r287, 16;
	// begin inline asm
	{  .reg .s32 r0;  .reg .pred p;  shfl.sync.up.b32 r0|p, %r279, %r287, %r288, %r290;  @p add.s32 r0, r0, %r279;  mov.s32 %r285, r0;}
	// end inline asm
	setp.ne.s32 	%p27, %r257, 31;
	@%p27 bra 	$L__BB22_80;
	shl.b32 	%r311, %r143, 2;
	mov.u32 	%r312, _ZZN3cub18CUB_300001_SM_10006detail4scan16DeviceScanKernelINS2_10policy_hubIiiijN4cuda3std3__44plusIvEEE10Policy1000EN6thrust24THRUST_300001_SM_1000_NS6detail15normal_iteratorINSD_10device_ptrIiEEEESI_NS0_13ScanTileStateIiLb1EEES9_NS1_10InputValueIiPiEEjiLb0EiEEvT0_T1_T2_iT3_T4_T5_E12temp_storage;
	add.s32 	%r313, %r312, %r311;
	st.shared.u32 	[%r313+16], %r285;
$L__BB22_80:
	sub.s32 	%r314, %r285, %r265;
	bar.sync 	0;
	ld.shared.v4.u32 	{%r315, %r316, %r317, %r318}, [_ZZN3cub18CUB_300001_SM_10006detail4scan16DeviceScanKernelINS2_10policy_hubIiiijN4cuda3std3__44plusIvEEE10Policy1000EN6thrust24THRUST_300001_SM_1000_NS6detail15normal_iteratorINSD_10device_ptrIiEEEESI_NS0_13ScanTileStateIiLb1EEES9_NS1_10InputValueIiPiEEjiLb0EiEEvT0_T1_T2_iT3_T4_T5_E12temp_storage+16];
	add.s32 	%r319, %r316, %r315;
	setp.eq.s32 	%p28, %r143, 2;
	selp.b32 	%r320, %r319, %r315, %p28;
	add.s32 	%r321, %r319, %r317;
	setp.eq.s32 	%p29, %r143, 3;
	selp.b32 	%r322, %r321, %r320, %p29;
	add.s32 	%r323, %r321, %r318;
	setp.eq.s32 	%p30, %r143, 4;
	selp.b32 	%r324, %r323, %r322, %p30;
	ld.shared.v4.u32 	{%r325, %r326, %r327, %r328}, [_ZZN3cub18CUB_300001_SM_10006detail4scan16DeviceScanKernelINS2_10policy_hubIiiijN4cuda3std3__44plusIvEEE10Policy1000EN6thrust24THRUST_300001_SM_1000_NS6detail15normal_iteratorINSD_10device_ptrIiEEEESI_NS0_13ScanTileStateIiLb1EEES9_NS1_10InputValueIiPiEEjiLb0EiEEvT0_T1_T2_iT3_T4_T5_E12temp_storage+32];
	add.s32 	%r329, %r323, %r325;
	setp.eq.s32 	%p31, %r143, 5;
	selp.b32 	%r330, %r329, %r324, %p31;
	add.s32 	%r331, %r329, %r326;
	setp.eq.s32 	%p32, %r143, 6;
	selp.b32 	%r332, %r331, %r330, %p32;
	add.s32 	%r333, %r331, %r327;
	setp.eq.s32 	%p33, %r143, 7;
	selp.b32 	%r334, %r333, %r332, %p33;
	add.s32 	%r335, %r333, %r328;
	setp.eq.s32 	%p34, %r143, 8;
	selp.b32 	%r336, %r335, %r334, %p34;
	ld.shared.v4.u32 	{%r337, %r338, %r339, %r340}, [_ZZN3cub18CUB_300001_SM_10006detail4scan16DeviceScanKernelINS2_10policy_hubIiiijN4cuda3std3__44plusIvEEE10Policy1000EN6thrust24THRUST_300001_SM_1000_NS6detail15normal_iteratorINSD_10device_ptrIiEEEESI_NS0_13ScanTileStateIiLb1EEES9_NS1_10InputValueIiPiEEjiLb0EiEEvT0_T1_T2_iT3_T4_T5_E12temp_storage+48];
	add.s32 	%r341, %r335, %r337;
	setp.eq.s32 	%p35, %r143, 9;
	selp.b32 	%r342, %r341, %r336, %p35;
	add.s32 	%r343, %r341, %r338;
	setp.eq.s32 	%p36, %r143, 10;
	selp.b32 	%r344, %r343, %r342, %p36;
	add.s32 	%r345, %r343, %r339;
	setp.eq.s32 	%p37, %r143, 11;
	selp.b32 	%r346, %r345, %r344, %p37;
	add.s32 	%r173, %r345, %r340;
	setp.gt.u32 	%p38, %r85, 31;
	setp.lt.u32 	%p39, %r85, 32;
	setp.eq.s32 	%p40, %r257, 0;
	selp.b32 	%r347, 0, %r314, %p40;
	add.s32 	%r1048, %r346, %r347;
	selp.b32 	%r175, %r314, %r1048, %p39;
	@%p38 bra 	$L__BB22_96;
	setp.ne.s32 	%p41, %r85, 0;
	mul.wide.s32 	%rd21, %r998, 8;
	add.s64 	%rd11, %rd16, %rd21;
	@%p41 bra 	$L__BB22_83;
	st.shared.u32 	[_ZZN3cub18CUB_300001_SM_10006detail4scan16DeviceScanKernelINS2_10policy_hubIiiijN4cuda3std3__44plusIvEEE10Policy1000EN6thrust24THRUST_300001_SM_1000_NS6detail15normal_iteratorINSD_10device_ptrIiEEEESI_NS0_13ScanTileStateIiLb1EEES9_NS1_10InputValueIiPiEEjiLb0EiEEvT0_T1_T2_iT3_T4_T5_E12temp_storage+12], %r173;
	add.s64 	%rd22, %rd11, 256;
	mov.b32 	%r348, 100;
	// begin inline asm
	st.relaxed.gpu.v2.u32 [%rd22], {%r348, %r173};
	// end inline asm
$L__BB22_83:
	not.b32 	%r354, %r85;
	add.s32 	%r1043, %r998, %r354;
	mov.b32 	%r350, 830;
	// begin inline asm
	nanosleep.u32 %r350;
	// end inline asm
	mul.wide.s32 	%rd24, %r1043, 8;
	add.s64 	%rd25, %rd16, %rd24;
	add.s64 	%rd23, %rd25, 256;
	// begin inline asm
	ld.relaxed.gpu.v2.u32 {%r1045, %r1037}, [%rd23];
	// end inline asm
	mov.b32 	%r1038, 952;
$L__BB22_84:
	setp.eq.s32 	%p42, %r1045, 99;
	mov.b32 	%r355, -1;
	vote.sync.any.pred 	%p43, %p42, %r355;
	not.pred 	%p44, %p43;
	@%p44 bra 	$L__BB22_86;
	mul.lo.s32 	%r458, %r998, 16807;
	and.b32  	%r998, %r458, 2147483647;
	add.s32 	%r459, %r1038, 1;
	rem.u32 	%r455, %r998, %r459;
	// begin inline asm
	nanosleep.u32 %r455;
	// end inline asm
	shr.u32 	%r1038, %r1038, 1;
	// begin inline asm
	ld.relaxed.gpu.v2.u32 {%r1045, %r1037}, [%rd23];
	// end inline asm
	bra.uni 	$L__BB22_84;
$L__BB22_86:
	setp.eq.s32 	%p45, %r1045, 101;
	mov.b32 	%r382, -1;
	vote.sync.ballot.b32 	%r384, %p45, %r382;
	// begin inline asm
	mov.u32 %r357, %lanemask_ge;
	// end inline asm
	and.b32  	%r385, %r384, %r357;
	or.b32  	%r386, %r385, -2147483648;
	add.s32 	%r387, %r386, -1;
	not.b32 	%r388, %r386;
	and.b32  	%r389, %r388, %r387;
	popc.b32 	%r361, %r389;
	mov.b32 	%r360, 1;
	// begin inline asm
	shfl.sync.down.b32 %r358, %r1037, %r360, %r361, %r382;
	// end inline asm
	setp.lt.s32 	%p47, %r257, %r361;
	selp.b32 	%r390, %r358, 0, %p47;
	add.s32 	%r364, %r390, %r1037;
	mov.b32 	%r365, 2;
	// begin inline asm
	shfl.sync.down.b32 %r363, %r364, %r365, %r361, %r382;
	// end inline asm
	add.s32 	%r391, %r257, 2;
	setp.gt.s32 	%p48, %r391, %r361;
	selp.b32 	%r392, 0, %r363, %p48;
	add.s32 	%r369, %r364, %r392;
	mov.b32 	%r370, 4;
	// begin inline asm
	shfl.sync.down.b32 %r368, %r369, %r370, %r361, %r382;
	// end inline asm
	add.s32 	%r393, %r257, 4;
	setp.gt.s32 	%p49, %r393, %r361;
	selp.b32 	%r394, 0, %r368, %p49;
	add.s32 	%r374, %r369, %r394;
	mov.b32 	%r375, 8;
	// begin inline asm
	shfl.sync.down.b32 %r373, %r374, %r375, %r361, %r382;
	// end inline asm
	add.s32 	%r395, %r257, 8;
	setp.gt.s32 	%p50, %r395, %r361;
	selp.b32 	%r396, 0, %r373, %p50;
	add.s32 	%r379, %r374, %r396;
	mov.b32 	%r380, 16;
	// begin inline asm
	shfl.sync.down.b32 %r378, %r379, %r380, %r361, %r382;
	// end inline asm
	add.s32 	%r397, %r257, 16;
	setp.gt.s32 	%p51, %r397, %r361;
	selp.b32 	%r398, 0, %r378, %p51;
	add.s32 	%r1041, %r379, %r398;
	add.s64 	%rd12, %rd16, 256;
	mov.b32 	%r1039, 952;
$L__BB22_87:
	setp.ne.s32 	%p52, %r1045, 101;
	mov.b32 	%r399, -1;
	vote.sync.all.pred 	%p53, %p52, %r399;
	not.pred 	%p54, %p53;
	@%p54 bra 	$L__BB22_92;
	shr.u32 	%r1039, %r1039, 1;
	mul.wide.s32 	%rd28, %r1043, 8;
	add.s64 	%rd29, %rd12, %rd28;
	add.s64 	%rd27, %rd29, -256;
	// begin inline asm
	ld.relaxed.gpu.v2.u32 {%r1045, %r1046}, [%rd27];
	// end inline asm
	mov.u32 	%r1047, %r1039;
$L__BB22_89:
	setp.eq.s32 	%p58, %r1045, 99;
	mov.b32 	%r407, -1;
	vote.sync.any.pred 	%p59, %p58, %r407;
	not.pred 	%p60, %p59;
	@%p60 bra 	$L__BB22_91;
	mul.lo.s32 	%r453, %r998, 16807;
	and.b32  	%r998, %r453, 2147483647;
	add.s32 	%r454, %r1047, 1;
	rem.u32 	%r450, %r998, %r454;
	// begin inline asm
	nanosleep.u32 %r450;
	// end inline asm
	shr.u32 	%r1047, %r1047, 1;
	// begin inline asm
	ld.relaxed.gpu.v2.u32 {%r1045, %r1046}, [%rd27];
	// end inline asm
	bra.uni 	$L__BB22_89;
$L__BB22_91:
	setp.eq.s32 	%p61, %r1045, 101;
	mov.b32 	%r433, -1;
	vote.sync.ballot.b32 	%r434, %p61, %r433;
	and.b32  	%r435, %r434, %r357;
	or.b32  	%r436, %r435, -2147483648;
	add.s32 	%r437, %r436, -1;
	not.b32 	%r438, %r436;
	and.b32  	%r439, %r438, %r437;
	popc.b32 	%r412, %r439;
	mov.b32 	%r411, 1;
	// begin inline asm
	shfl.sync.down.b32 %r409, %r1046, %r411, %r412, %r433;
	// end inline asm
	setp.lt.s32 	%p63, %r257, %r412;
	selp.b32 	%r440, %r409, 0, %p63;
	add.s32 	%r415, %r440, %r1046;
	mov.b32 	%r416, 2;
	// begin inline asm
	shfl.sync.down.b32 %r414, %r415, %r416, %r412, %r433;
	// end inline asm
	add.s32 	%r441, %r257, 2;
	setp.gt.s32 	%p64, %r441, %r412;
	selp.b32 	%r442, 0, %r414, %p64;
	add.s32 	%r420, %r415, %r442;
	mov.b32 	%r421, 4;
	// begin inline asm
	shfl.sync.down.b32 %r419, %r420, %r421, %r412, %r433;
	// end inline asm
	add.s32 	%r443, %r257, 4;
	setp.gt.s32 	%p65, %r443, %r412;
	selp.b32 	%r444, 0, %r419, %p65;
	add.s32 	%r425, %r420, %r444;
	mov.b32 	%r426, 8;
	// begin inline asm
	shfl.sync.down.b32 %r424, %r425, %r426, %r412, %r433;
	// end inline asm
	add.s32 	%r445, %r257, 8;
	setp.gt.s32 	%p66, %r445, %r412;
	selp.b32 	%r446, 0, %r424, %p66;
	add.s32 	%r430, %r425, %r446;
	mov.b32 	%r431, 16;
	// begin inline asm
	shfl.sync.down.b32 %r429, %r430, %r431, %r412, %r433;
	// end inline asm
	add.s32 	%r447, %r257, 16;
	setp.gt.s32 	%p67, %r447, %r412;
	selp.b32 	%r448, 0, %r429, %p67;
	add.s32 	%r449, %r448, %r1041;
	add.s32 	%r1041, %r449, %r430;
	add.s32 	%r1043, %r1043, -32;
	bra.uni 	$L__BB22_87;
$L__BB22_92:
	@%p41 bra 	$L__BB22_94;
	add.s32 	%r402, %r1041, %r173;
	add.s64 	%rd26, %rd11, 256;
	mov.b32 	%r401, 101;
	// begin inline asm
	st.relaxed.gpu.v2.u32 [%rd26], {%r401, %r402};
	// end inline asm
	st.shared.u32 	[_ZZN3cub18CUB_300001_SM_10006detail4scan16DeviceScanKernelINS2_10policy_hubIiiijN4cuda3std3__44plusIvEEE10Policy1000EN6thrust24THRUST_300001_SM_1000_NS6detail15normal_iteratorINSD_10device_ptrIiEEEESI_NS0_13ScanTileStateIiLb1EEES9_NS1_10InputValueIiPiEEjiLb0EiEEvT0_T1_T2_iT3_T4_T5_E12temp_storage+4], %r1041;
	st.shared.u32 	[_ZZN3cub18CUB_300001_SM_10006detail4scan16DeviceScanKernelINS2_10policy_hubIiiijN4cuda3std3__44plusIvEEE10Policy1000EN6thrust24THRUST_300001_SM_1000_NS6detail15normal_iteratorINSD_10device_ptrIiEEEESI_NS0_13ScanTileStateIiLb1EEES9_NS1_10InputValueIiPiEEjiLb0EiEEvT0_T1_T2_iT3_T4_T5_E12temp_storage+8], %r402;
$L__BB22_94:
	setp.ne.s32 	%p56, %r257, 0;
	mov.u32 	%r1048, %r175;
	@%p56 bra 	$L__BB22_96;
	st.shared.u32 	[_ZZN3cub18CUB_300001_SM_10006detail4scan16DeviceScanKernelINS2_10policy_hubIiiijN4cuda3std3__44plusIvEEE10Policy1000EN6thrust24THRUST_300001_SM_1000_NS6detail15normal_iteratorINSD_10device_ptrIiEEEESI_NS0_13ScanTileStateIiLb1EEES9_NS1_10InputValueIiPiEEjiLb0EiEEvT0_T1_T2_iT3_T4_T5_E12temp_storage+76], %r1041;
	mov.u32 	%r1048, %r1041;
$L__BB22_96:
	bar.sync 	0;
	setp.eq.s32 	%p57, %r85, 0;
	ld.shared.u32 	%r403, [_ZZN3cub18CUB_300001_SM_10006detail4scan16DeviceScanKernelINS2_10policy_hubIiiijN4cuda3std3__44plusIvEEE10Policy1000EN6thrust24THRUST_300001_SM_1000_NS6detail15normal_iteratorINSD_10device_ptrIiEEEESI_NS0_13ScanTileStateIiLb1EEES9_NS1_10InputValueIiPiEEjiLb0EiEEvT0_T1_T2_iT3_T4_T5_E12temp_storage+76];
	selp.b32 	%r404, 0, %r403, %p57;
	add.s32 	%r1049, %r404, %r1048;
$L__BB22_97:
	add.s32 	%r549, %r1049, %r146;
	add.s32 	%r550, %r147, %r549;
	add.s32 	%r551, %r148, %r550;
	add.s32 	%r552, %r149, %r551;
	add.s32 	%r553, %r150, %r552;
	add.s32 	%r554, %r151, %r553;
	add.s32 	%r555, %r152, %r554;
	add.s32 	%r556, %r153, %r555;
	add.s32 	%r557, %r154, %r556;
	add.s32 	%r558, %r155, %r557;
	add.s32 	%r559, %r156, %r558;
	add.s32 	%r560, %r157, %r559;
	add.s32 	%r561, %r158, %r560;
	add.s32 	%r562, %r159, %r561;
	add.s32 	%r563, %r160, %r562;
	add.s32 	%r564, %r161, %r563;
	add.s32 	%r565, %r162, %r564;
	add.s32 	%r566, %r163, %r565;
	add.s32 	%r567, %r164, %r566;
	add.s32 	%r568, %r165, %r567;
	add.s32 	%r569, %r166, %r568;
	bar.sync 	0;
	st.shared.v2.u32 	[%r145], {%r1049, %r549};
	st.shared.v2.u32 	[%r145+8], {%r550, %r551};
	st.shared.v2.u32 	[%r145+16], {%r552, %r553};
	st.shared.v2.u32 	[%r145+24], {%r554, %r555};
	st.shared.v2.u32 	[%r145+32], {%r556, %r557};
	st.shared.v2.u32 	[%r145+40], {%r558, %r559};
	st.shared.v2.u32 	[%r145+48], {%r560, %r561};
	st.shared.v2.u32 	[%r145+56], {%r562, %r563};
	st.shared.v2.u32 	[%r145+64], {%r564, %r565};
	st.shared.v2.u32 	[%r145+72], {%r566, %r567};
	st.shared.v2.u32 	[%r145+80], {%r568, %r569};
	bar.warp.sync 	-1;
	ld.shared.u32 	%r214, [%r144];
	ld.shared.u32 	%r215, [%r144+128];
	ld.shared.u32 	%r216, [%r144+256];
	ld.shared.u32 	%r217, [%r144+384];
	ld.shared.u32 	%r218, [%r144+512];
	ld.shared.u32 	%r219, [%r144+640];
	ld.shared.u32 	%r220, [%r144+768];
	ld.shared.u32 	%r221, [%r144+896];
	ld.shared.u32 	%r222, [%r144+1024];
	ld.shared.u32 	%r223, [%r144+1152];
	ld.shared.u32 	%r224, [%r144+1280];
	ld.shared.u32 	%r225, [%r144+1408];
	ld.shared.u32 	%r226, [%r144+1536];
	ld.shared.u32 	%r227, [%r144+1664];
	ld.shared.u32 	%r228, [%r144+1792];
	ld.shared.u32 	%r229, [%r144+1920];
	ld.shared.u32 	%r230, [%r144+2048];
	ld.shared.u32 	%r231, [%r144+2176];
	ld.shared.u32 	%r232, [%r144+2304];
	ld.shared.u32 	%r233, [%r144+2432];
	ld.shared.u32 	%r234, [%r144+2560];
	ld.shared.u32 	%r235, [%r144+2688];
	setp.ne.s32 	%p81, %r85, 0;
	@%p81 bra 	$L__BB22_99;
	st.volatile.shared.u32 	[_ZZN3cub18CUB_300001_SM_10006detail4scan16DeviceScanKernelINS2_10policy_hubIiiijN4cuda3std3__44plusIvEEE10Policy1000EN6thrust24THRUST_300001_SM_1000_NS6detail15normal_iteratorINSD_10device_ptrIiEEEESI_NS0_13ScanTileStateIiLb1EEES9_NS1_10InputValueIiPiEEjiLb0EiEEvT0_T1_T2_iT3_T4_T5_E12temp_storage+33792], %r6;
$L__BB22_99:
	ld.param.u32 	%r996, [_ZN3cub18CUB_300001_SM_10006detail4scan16DeviceScanKernelINS2_10policy_hubIiiijN4cuda3std3__44plusIvEEE10Policy1000EN6thrust24THRUST_300001_SM_1000_NS6detail15normal_iteratorINSD_10device_ptrIiEEEESI_NS0_13ScanTileStateIiLb1EEES9_NS1_10InputValueIiPiEEjiLb0EiEEvT0_T1_T2_iT3_T4_T5__param_3];
	bar.sync 	0;
	ld.volatile.shared.u32 	%r236, [_ZZN3cub18CUB_300001_SM_10006detail4scan16DeviceScanKernelINS2_10policy_hubIiiijN4cuda3std3__44plusIvEEE10Policy1000EN6thrust24THRUST_300001_SM_1000_NS6detail15normal_iteratorINSD_10device_ptrIiEEEESI_NS0_13ScanTileStateIiLb1EEES9_NS1_10InputValueIiPiEEjiLb0EiEEvT0_T1_T2_iT3_T4_T5_E12temp_storage+33792];
	cvt.u64.u32 	%rd36, %r87;
	mov.u32 	%r570, %ctaid.x;
	add.s32 	%r571, %r996, %r570;
	mul.lo.s32 	%r572, %r571, 8448;
	cvt.u64.u32 	%rd37, %r572;
	add.s64 	%rd38, %rd36, %rd37;
	setp.ge.s32 	%p82, %r87, %r236;
	shl.b64 	%rd39, %rd38, 2;
	add.s64 	%rd13, %rd4, %rd39;
	@%p82 bra 	$L__BB22_101;
	st.global.u32 	[%rd13], %r214;
$L__BB22_101:
	setp.ge.s32 	%p83, %r90, %r236;
	@%p83 bra 	$L__BB22_103;
	st.global.u32 	[%rd13+128], %r215;
$L__BB22_103:
	setp.ge.s32 	%p84, %r93, %r236;
	@%p84 bra 	$L__BB22_105;
	st.global.u32 	[%rd13+256], %r216;
$L__BB22_105:
	setp.ge.s32 	%p85, %r96, %r236;
	@%p85 bra 	$L__BB22_107;
	st.global.u32 	[%rd13+384], %r217;
$L__BB22_107:
	mov.u32 	%r573, %tid.x;
	and.b32  	%r574, %r573, 992;
	mul.lo.s32 	%r575, %r574, 22;
	and.b32  	%r576, %r573, 31;
	or.b32  	%r577, %r575, %r576;
	add.s32 	%r578, %r577, 128;
	setp.ge.s32 	%p86, %r578, %r236;
	@%p86 bra 	$L__BB22_109;
	st.global.u32 	[%rd13+512], %r218;
$L__BB22_109:
	add.s32 	%r584, %r577, 160;
	setp.ge.s32 	%p87, %r584, %r236;
	@%p87 bra 	$L__BB22_111;
	st.global.u32 	[%rd13+640], %r219;
$L__BB22_111:
	add.s32 	%r590, %r577, 192;
	setp.ge.s32 	%p88, %r590, %r236;
	@%p88 bra 	$L__BB22_113;
	st.global.u32 	[%rd13+768], %r220;
$L__BB22_113:
	add.s32 	%r596, %r577, 224;
	setp.ge.s32 	%p89, %r596, %r236;
	@%p89 bra 	$L__BB22_115;
	st.global.u32 	[%rd13+896], %r221;
$L__BB22_115:
	add.s32 	%r602, %r577, 256;
	setp.ge.s32 	%p90, %r602, %r236;
	@%p90 bra 	$L__BB22_117;
	st.global.u32 	[%rd13+1024], %r222;
$L__BB22_117:
	add.s32 	%r608, %r577, 288;
	setp.ge.s32 	%p91, %r608, %r236;
	@%p91 bra 	$L__BB22_119;
	st.global.u32 	[%rd13+1152], %r223;
$L__BB22_119:
	setp.ge.s32 	%p92, %r111, %r236;
	@%p92 bra 	$L__BB22_121;
	st.global.u32 	[%rd13+1280], %r224;
$L__BB22_121:
	setp.ge.s32 	%p93, %r114, %r236;
	@%p93 bra 	$L__BB22_123;
	st.global.u32 	[%rd13+1408], %r225;
$L__BB22_123:
	setp.ge.s32 	%p94, %r117, %r236;
	@%p94 bra 	$L__BB22_125;
	st.global.u32 	[%rd13+1536], %r226;
$L__BB22_125:
	setp.ge.s32 	%p95, %r120, %r236;
	@%p95 bra 	$L__BB22_127;
	st.global.u32 	[%rd13+1664], %r227;
$L__BB22_127:
	add.s32 	%r614, %r577, 448;
	setp.ge.s32 	%p96, %r614, %r236;
	@%p96 bra 	$L__BB22_129;
	st.global.u32 	[%rd13+1792], %r228;
$L__BB22_129:
	add.s32 	%r620, %r577, 480;
	setp.ge.s32 	%p97, %r620, %r236;
	@%p97 bra 	$L__BB22_131;
	st.global.u32 	[%rd13+1920], %r229;
$L__BB22_131:
	add.s32 	%r626, %r577, 512;
	setp.ge.s32 	%p98, %r626, %r236;
	@%p98 bra 	$L__BB22_133;
	st.global.u32 	[%rd13+2048], %r230;
$L__BB22_133:
	setp.ge.s32 	%p99, %r129, %r236;
	@%p99 bra 	$L__BB22_135;
	st.global.u32 	[%rd13+2176], %r231;
$L__BB22_135:
	setp.ge.s32 	%p100, %r132, %r236;
	@%p100 bra 	$L__BB22_137;
	st.global.u32 	[%rd13+2304], %r232;
$L__BB22_137:
	add.s32 	%r632, %r577, 608;
	setp.ge.s32 	%p101, %r632, %r236;
	@%p101 bra 	$L__BB22_139;
	st.global.u32 	[%rd13+2432], %r233;
$L__BB22_139:
	add.s32 	%r638, %r577, 640;
	setp.ge.s32 	%p102, %r638, %r236;
	@%p102 bra 	$L__BB22_141;
	st.global.u32 	[%rd13+2560], %r234;
$L__BB22_141:
	setp.ge.s32 	%p103, %r139, %r236;
	@%p103 bra 	$L__BB22_143;
	st.global.u32 	[%rd13+2688], %r235;
$L__BB22_143:
	ret;

}
	// .globl	_ZN3cub18CUB_300001_SM_10006detail4scan16DeviceScanKernelINS2_10policy_hubIiiimN4cuda3std3__44plusIvEEE10Policy1000EN6thrust24THRUST_300001_SM_1000_NS6detail15normal_iteratorINSD_10device_ptrIiEEEESI_NS0_13ScanTileStateIiLb1EEES9_NS1_10InputValueIiPiEEmiLb0EiEEvT0_T1_T2_iT3_T4_T5_
.visible .entry _ZN3cub18CUB_300001_SM_10006detail4scan16DeviceScanKernelINS2_10policy_hubIiiimN4cuda3std3__44plusIvEEE10Policy1000EN6thrust24THRUST_300001_SM_1000_NS6detail15normal_iteratorINSD_10device_ptrIiEEEESI_NS0_13ScanTileStateIiLb1EEES9_NS1_10InputValueIiPiEEmiLb0EiEEvT0_T1_T2_iT3_T4_T5_(
	.param .align 8 .b8 _ZN3cub18CUB_300001_SM_10006detail4scan16DeviceScanKernelINS2_10policy_hubIiiimN4cuda3std3__44plusIvEEE10Policy1000EN6thrust24THRUST_300001_SM_1000_NS6detail15normal_iteratorINSD_10device_ptrIiEEEESI_NS0_13ScanTileStateIiLb1EEES9_NS1_10InputValueIiPiEEmiLb0EiEEvT0_T1_T2_iT3_T4_T5__param_0[8],
	.param .align 8 .b8 _ZN3cub18CUB_300001_SM_10006detail4scan16DeviceScanKernelINS2_10policy_hubIiiimN4cuda3std3__44plusIvEEE10Policy1000EN6thrust24THRUST_300001_SM_1000_NS6detail15normal_iteratorINSD_10device_ptrIiEEEESI_NS0_13ScanTileStateIiLb1EEES9_NS1_10InputValueIiPiEEmiLb0EiEEvT0_T1_T2_iT3_T4_T5__param_1[8],
	.param .align 8 .b8 _ZN3cub18CUB_300001_SM_10006detail4scan16DeviceScanKernelINS2_10policy_hubIiiimN4cuda3std3__44plusIvEEE10Policy1000EN6thrust24THRUST_300001_SM_1000_NS6detail15normal_iteratorINSD_10device_ptrIiEEEESI_NS0_13ScanTileStateIiLb1EEES9_NS1_10InputValueIiPiEEmiLb0EiEEvT0_T1_T2_iT3_T4_T5__param_2[8],
	.param .u32 _ZN3cub18CUB_300001_SM_10006detail4scan16DeviceScanKernelINS2_10policy_hubIiiimN4cuda3std3__44plusIvEEE10Policy1000EN6thrust24THRUST_300001_SM_1000_NS6detail15normal_iteratorINSD_10device_ptrIiEEEESI_NS0_13ScanTileStateIiLb1EEES9_NS1_10InputValueIiPiEEmiLb0EiEEvT0_T1_T2_iT3_T4_T5__param_3,
	.param .align 1 .b8 _ZN3cub18CUB_300001_SM_10006detail4scan16DeviceScanKernelINS2_10policy_hubIiiimN4cuda3std3__44plusIvEEE10Policy1000EN6thrust24THRUST_300001_SM_1000_NS6detail15normal_iteratorINSD_10device_ptrIiEEEESI_NS0_13ScanTileStateIiLb1EEES9_NS1_10InputValueIiPiEEmiLb0EiEEvT0_T1_T2_iT3_T4_T5__param_4[1],
	.param .align 8 .b8 _ZN3cub18CUB_300001_SM_10006detail4scan16DeviceScanKernelINS2_10policy_hubIiiimN4cuda3std3__44plusIvEEE10Policy1000EN6thrust24THRUST_300001_SM_1000_NS6detail15normal_iteratorINSD_10device_ptrIiEEEESI_NS0_13ScanTileStateIiLb1EEES9_NS1_10InputValueIiPiEEmiLb0EiEEvT0_T1_T2_iT3_T4_T5__param_5[16],
	.param .u64 _ZN3cub18CUB_300001_SM_10006detail4scan16DeviceScanKernelINS2_10policy_hubIiiimN4cuda3std3__44plusIvEEE10Policy1000EN6thrust24THRUST_300001_SM_1000_NS6detail15normal_iteratorINSD_10device_ptrIiEEEESI_NS0_13ScanTileStateIiLb1EEES9_NS1_10InputValueIiPiEEmiLb0EiEEvT0_T1_T2_iT3_T4_T5__param_6
)
.maxntid 416
{
	.reg .pred 	%p<158>;
	.reg .b16 	%rs<3>;
	.reg .b32 	%r<1003>;
	.reg .b64 	%rd<59>;
	// demoted variable
	.shared .align 16 .b8 _ZZN3cub18CUB_300001_SM_10006detail4scan16DeviceScanKernelINS2_10policy_hubIiiimN4cuda3std3__44plusIvEEE10Policy1000EN6thrust24THRUST_300001_SM_1000_NS6detail15normal_iteratorINSD_10device_ptrIiEEEESI_NS0_13ScanTileStateIiLb1EEES9_NS1_10InputValueIiPiEEmiLb0EiEEvT0_T1_T2_iT3_T4_T5_E12temp_storage[31632];
	ld.param.u32 	%r206, [_ZN3cub18CUB_300001_SM_10006detail4scan16DeviceScanKernelINS2_10policy_hubIiiimN4cuda3std3__44plusIvEEE10Policy1000EN6thrust24THRUST_300001_SM_1000_NS6detail15normal_iteratorINSD_10device_ptrIiEEEESI_NS0_13ScanTileStateIiLb1EEES9_NS1_10InputValueIiPiEEmiLb0EiEEvT0_T1_T2_iT3_T4_T5__param_5];
	bfe.u32 	%r207, %r206, 0, 8;
	cvt.u16.u32 	%rs1, %r207;
	and.b16  	%rs2, %rs1, 255;
	ld.param.u64 	%rd18, [_ZN3cub18CUB_300001_SM_10006detail4scan16DeviceScanKernelINS2_10policy_hubIiiimN4cuda3std3__44plusIvEEE10Policy1000EN6thrust24THRUST_300001_SM_1000_NS6detail15normal_iteratorINSD_10device_ptrIiEEEESI_NS0_13ScanTileStateIiLb1EEES9_NS1_10InputValueIiPiEEmiLb0EiEEvT0_T1_T2_iT3_T4_T5__param_2];
	ld.param.u64 	%rd17, [_ZN3cub18CUB_300001_SM_10006detail4scan16DeviceScanKernelINS2_10policy_hubIiiimN4cuda3std3__44plusIvEEE10Policy1000EN6thrust24THRUST_300001_SM_1000_NS6detail15normal_iteratorINSD_10device_ptrIiEEEESI_NS0_13ScanTileStateIiLb1EEES9_NS1_10InputValueIiPiEEmiLb0EiEEvT0_T1_T2_iT3_T4_T5__param_1];
	ld.param.u64 	%rd16, [_ZN3cub18CUB_300001_SM_10006detail4scan16DeviceScanKernelINS2_10policy_hubIiiimN4cuda3std3__44plusIvEEE10Policy1000EN6thrust24THRUST_300001_SM_1000_NS6detail15normal_iteratorINSD_10device_ptrIiEEEESI_NS0_13ScanTileStateIiLb1EEES9_NS1_10InputValueIiPiEEmiLb0EiEEvT0_T1_T2_iT3_T4_T5__param_0];
	ld.param.u64 	%rd1, [_ZN3cub18CUB_300001_SM_10006detail4scan16DeviceScanKernelINS2_10policy_hubIiiimN4cuda3std3__44plusIvEEE10Policy1000EN6thrust24THRUST_300001_SM_1000_NS6detail15normal_iteratorINSD_10device_ptrIiEEEESI_NS0_13ScanTileStateIiLb1EEES9_NS1_10InputValueIiPiEEmiLb0EiEEvT0_T1_T2_iT3_T4_T5__param_5+8];
	ld.param.u32 	%r205, [_ZN3cub18CUB_300001_SM_10006detail4scan16DeviceScanKernelINS2_10policy_hubIiiimN4cuda3std3__44plusIvEEE10Policy1000EN6thrust24THRUST_300001_SM_1000_NS6detail15normal_iteratorINSD_10device_ptrIiEEEESI_NS0_13ScanTileStateIiLb1EEES9_NS1_10InputValueIiPiEEmiLb0EiEEvT0_T1_T2_iT3_T4_T5__param_3];
	ld.param.u64 	%rd19, [_ZN3cub18CUB_300001_SM_10006detail4scan16DeviceScanKernelINS2_10policy_hubIiiimN4cuda3std3__44plusIvEEE10Policy1000EN6thrust24THRUST_300001_SM_1000_NS6detail15normal_iteratorINSD_10device_ptrIiEEEESI_NS0_13ScanTileStateIiLb1EEES9_NS1_10InputValueIiPiEEmiLb0EiEEvT0_T1_T2_iT3_T4_T5__param_6];
	setp.eq.s16 	%p1, %rs2, 0;
	@%p1 bra 	$L__BB23_2;
	cvta.to.global.u64 	%rd20, %rd1;
	ld.global.u32 	%r959, [%rd20];
	bra.uni 	$L__BB23_3;
$L__BB23_2:
	cvt.u32.u64 	%r959, %rd1;
$L__BB23_3:
	cvta.to.global.u64 	%rd3, %rd16;
	cvta.to.global.u64 	%rd4, %rd17;
	mov.u32 	%r208, %ctaid.x;
	add.s32 	%r4, %r205, %r208;
	mul.wide.s32 	%rd5, %r4, 7904;
	sub.s64 	%rd6, %rd19, %rd5;
	setp.lt.u64 	%p2, %rd6, 7905;
	@%p2 bra 	$L__BB23_29;
	mov.u32 	%r5, %tid.x;
	and.b32  	%r617, %r5, 31;
	and.b32  	%r618, %r5, 992;
	mul.lo.s32 	%r619, %r618, 19;
	or.b32  	%r620, %r619, %r617;
	cvt.u64.u32 	%rd42, %r620;
	add.s64 	%rd7, %rd5, %rd42;
	shl.b64 	%rd43, %rd7, 2;
	add.s64 	%rd44, %rd3, %rd43;
	ld.global.u32 	%r621, [%rd44];
	ld.global.u32 	%r622, [%rd44+128];
	ld.global.u32 	%r623, [%rd44+256];
	ld.global.u32 	%r624, [%rd44+384];
	ld.global.u32 	%r625, [%rd44+512];
	ld.global.u32 	%r626, [%rd44+640];
	ld.global.u32 	%r627, [%rd44+768];
	ld.global.u32 	%r628, [%rd44+896];
	ld.global.u32 	%r629, [%rd44+1024];
	ld.global.u32 	%r630, [%rd44+1152];
	ld.global.u32 	%r631, [%rd44+1280];
	ld.global.u32 	%r632, [%rd44+1408];
	ld.global.u32 	%r633, [%rd44+1536];
	ld.global.u32 	%r634, [%rd44+1664];
	ld.global.u32 	%r635, [%rd44+1792];
	ld.global.u32 	%r636, [%rd44+1920];
	ld.global.u32 	%r637, [%rd44+2048];
	ld.global.u32 	%r638, [%rd44+2176];
	ld.global.u32 	%r639, [%rd44+2304];
	// begin inline asm
	mov.u32 %r616, %laneid;
	// end inline asm
	shr.u32 	%r7, %r5, 5;
	mad.lo.s32 	%r640, %r7, 608, %r616;
	shl.b32 	%r641, %r640, 2;
	mov.u32 	%r642, _ZZN3cub18CUB_300001_SM_10006detail4scan16DeviceScanKernelINS2_10policy_hubIiiimN4cuda3std3__44plusIvEEE10Policy1000EN6thrust24THRUST_300001_SM_1000_NS6detail15normal_iteratorINSD_10device_ptrIiEEEESI_NS0_13ScanTileStateIiLb1EEES9_NS1_10InputValueIiPiEEmiLb0EiEEvT0_T1_T2_iT3_T4_T5_E12temp_storage;
	add.s32 	%r8, %r642, %r641;
	st.shared.u32 	[%r8], %r621;
	st.shared.u32 	[%r8+128], %r622;
	st.shared.u32 	[%r8+256], %r623;
	st.shared.u32 	[%r8+384], %r624;
	st.shared.u32 	[%r8+512], %r625;
	st.shared.u32 	[%r8+640], %r626;
	st.shared.u32 	[%r8+768], %r627;
	st.shared.u32 	[%r8+896], %r628;
	st.shared.u32 	[%r8+1024], %r629;
	st.shared.u32 	[%r8+1152], %r630;
	st.shared.u32 	[%r8+1280], %r631;
	st.shared.u32 	[%r8+1408], %r632;
	st.shared.u32 	[%r8+1536], %r633;
	st.shared.u32 	[%r8+1664], %r634;
	st.shared.u32 	[%r8+1792], %r635;
	st.shared.u32 	[%r8+1920], %r636;
	st.shared.u32 	[%r8+2048], %r637;
	st.shared.u32 	[%r8+2176], %r638;
	st.shared.u32 	[%r8+2304], %r639;
	bar.warp.sync 	-1;
	mad.lo.s32 	%r9, %r616, 72, %r8;
	ld.shared.u32 	%r10, [%r9];
	ld.shared.u32 	%r11, [%r9+4];
	ld.shared.u32 	%r12, [%r9+8];
	ld.shared.u32 	%r13, [%r9+12];
	ld.shared.u32 	%r14, [%r9+16];
	ld.shared.u32 	%r15, [%r9+20];
	ld.shared.u32 	%r16, [%r9+24];
	ld.shared.u32 	%r17, [%r9+28];
	ld.shared.u32 	%r18, [%r9+32];
	ld.shared.u32 	%r19, [%r9+36];
	ld.shared.u32 	%r20, [%r9+40];
	ld.shared.u32 	%r21, [%r9+44];
	ld.shared.u32 	%r22, [%r9+48];
	ld.shared.u32 	%r23, [%r9+52];
	ld.shared.u32 	%r24, [%r9+56];
	ld.shared.u32 	%r25, [%r9+60];
	ld.shared.u32 	%r26, [%r9+64];
	ld.shared.u32 	%r27, [%r9+68];
	ld.shared.u32 	%r28, [%r9+72];
	bar.sync 	0;
	setp.ne.s32 	%p100, %r4, 0;
	@%p100 bra 	$L__BB23_9;
	add.s32 	%r860, %r11, %r10;
	add.s32 	%r861, %r12, %r860;
	add.s32 	%r862, %r13, %r861;
	add.s32 	%r863, %r14, %r862;
	add.s32 	%r864, %r15, %r863;
	add.s32 	%r865, %r16, %r864;
	add.s32 	%r866, %r17, %r865;
	add.s32 	%r867, %r18, %r866;
	add.s32 	%r868, %r19, %r867;
	add.s32 	%r869, %r20, %r868;
	add.s32 	%r870, %r21, %r869;
	add.s32 	%r871, %r22, %r870;
	add.s32 	%r872, %r23, %r871;
	add.s32 	%r873, %r24, %r872;
	add.s32 	%r874, %r25, %r873;
	add.s32 	%r875, %r26, %r874;
	add.s32 	%r876, %r27, %r875;
	add.s32 	%r834, %r28, %r876;
	mov.b32 	%r832, 1;
	mov.b32 	%r857, 0;
	mov.b32 	%r859, -1;
	// begin inline asm
	{  .reg .s32 r0;  .reg .pred p;  shfl.sync.up.b32 r0|p, %r834, %r832, %r857, %r859;  @p add.s32 r0, r0, %r834;  mov.s32 %r830, r0;}
	// end inline asm
	mov.b32 	%r838, 2;
	// begin inline asm
	{  .reg .s32 r0;  .reg .pred p;  shfl.sync.up.b32 r0|p, %r830, %r838, %r857, %r859;  @p add.s32 r0, r0, %r830;  mov.s32 %r836, r0;}
	// end inline asm
	mov.b32 	%r844, 4;
	// begin inline asm
	{  .reg .s32 r0;  .reg .pred p;  shfl.sync.up.b32 r0|p, %r836, %r844, %r857, %r859;  @p add.s32 r0, r0, %r836;  mov.s32 %r842, r0;}
	// end inline asm
	mov.b32 	%r850, 8;
	// begin inline asm
	{  .reg .s32 r0;  .reg .pred p;  shfl.sync.up.b32 r0|p, %r842, %r850, %r857, %r859;  @p add.s32 r0, r0, %r842;  mov.s32 %r848, r0;}
	// end inline asm
	mov.b32 	%r856, 16;
	// begin inline asm
	{  .reg .s32 r0;  .reg .pred p;  shfl.sync.up.b32 r0|p, %r848, %r856, %r857, %r859;  @p add.s32 r0, r0, %r848;  mov.s32 %r854, r0;}
	// end inline asm
	setp.ne.s32 	%p143, %r616, 31;
	@%p143 bra 	$L__BB23_7;
	shl.b32 	%r877, %r7, 2;
	mov.u32 	%r878, _ZZN3cub18CUB_300001_SM_10006detail4scan16DeviceScanKernelINS2_10policy_hubIiiimN4cuda3std3__44plusIvEEE10Policy1000EN6thrust24THRUST_300001_SM_1000_NS6detail15normal_iteratorINSD_10device_ptrIiEEEESI_NS0_13ScanTileStateIiLb1EEES9_NS1_10InputValueIiPiEEmiLb0EiEEvT0_T1_T2_iT3_T4_T5_E12temp_storage;
	add.s32 	%r879, %r878, %r877;
	st.shared.u32 	[%r879+16], %r854;
$L__BB23_7:
	bar.sync 	0;
	ld.shared.v4.u32 	{%r880, %r881, %r882, %r883}, [_ZZN3cub18CUB_300001_SM_10006detail4scan16DeviceScanKernelINS2_10policy_hubIiiimN4cuda3std3__44plusIvEEE10Policy1000EN6thrust24THRUST_300001_SM_1000_NS6detail15normal_iteratorINSD_10device_ptrIiEEEESI_NS0_13ScanTileStateIiLb1EEES9_NS1_10InputValueIiPiEEmiLb0EiEEvT0_T1_T2_iT3_T4_T5_E12temp_storage+16];
	add.s32 	%r884, %r881, %r880;
	setp.eq.s32 	%p144, %r7, 2;
	selp.b32 	%r885, %r884, %r880, %p144;
	add.s32 	%r886, %r884, %r882;
	setp.eq.s32 	%p145, %r7, 3;
	selp.b32 	%r887, %r886, %r885, %p145;
	add.s32 	%r888, %r886, %r883;
	setp.eq.s32 	%p146, %r7, 4;
	selp.b32 	%r889, %r888, %r887, %p146;
	ld.shared.v4.u32 	{%r890, %r891, %r892, %r893}, [_ZZN3cub18CUB_300001_SM_10006detail4scan16DeviceScanKernelINS2_10policy_hubIiiimN4cuda3std3__44plusIvEEE10Policy1000EN6thrust24THRUST_300001_SM_1000_NS6detail15normal_iteratorINSD_10device_ptrIiEEEESI_NS0_13ScanTileStateIiLb1EEES9_NS1_10InputValueIiPiEEmiLb0EiEEvT0_T1_T2_iT3_T4_T5_E12temp_storage+32];
	add.s32 	%r894, %r888, %r890;
	setp.eq.s32 	%p147, %r7, 5;
	selp.b32 	%r895, %r894, %r889, %p147;
	add.s32 	%r896, %r894, %r891;
	setp.eq.s32 	%p148, %r7, 6;
	selp.b32 	%r897, %r896, %r895, %p148;
	add.s32 	%r898, %r896, %r892;
	setp.eq.s32 	%p149, %r7, 7;
	selp.b32 	%r899, %r898, %r897, %p149;
	add.s32 	%r900, %r898, %r893;
	setp.eq.s32 	%p150, %r7, 8;
	selp.b32 	%r901, %r900, %r899, %p150;
	ld.shared.v4.u32 	{%r902, %r903, %r904, %r905}, [_ZZN3cub18CUB_300001_SM_10006detail4scan16DeviceScanKernelINS2_10policy_hubIiiimN4cuda3std3__44plusIvEEE10Policy1000EN6thrust24THRUST_300001_SM_1000_NS6detail15normal_iteratorINSD_10device_ptrIiEEEESI_NS0_13ScanTileStateIiLb1EEES9_NS1_10InputValueIiPiEEmiLb0EiEEvT0_T1_T2_iT3_T4_T5_E12temp_storage+48];
	add.s32 	%r906, %r900, %r902;
	setp.eq.s32 	%p151, %r7, 9;
	selp.b32 	%r907, %r906, %r901, %p151;
	add.s32 	%r908, %r906, %r903;
	setp.eq.s32 	%p152, %r7, 10;
	selp.b32 	%r909, %r908, %r907, %p152;
	add.s32 	%r910, %r908, %r904;
	setp.eq.s32 	%p153, %r7, 11;
	selp.b32 	%r911, %r910, %r909, %p153;
	add.s32 	%r912, %r910, %r905;
	setp.eq.s32 	%p154, %r7, 12;
	selp.b32 	%r913, %r912, %r911, %p154;
	ld.shared.u32 	%r914, [_ZZN3cub18CUB_300001_SM_10006detail4scan16DeviceScanKernelINS2_10policy_hubIiiimN4cuda3std3__44plusIvEEE10Policy1000EN6thrust24THRUST_300001_SM_1000_NS6detail15normal_iteratorINSD_10device_ptrIiEEEESI_NS0_13ScanTileStateIiLb1EEES9_NS1_10InputValueIiPiEEmiLb0EiEEvT0_T1_T2_iT3_T4_T5_E12temp_storage+64];
	setp.lt.u32 	%p155, %r5, 32;
	selp.b32 	%r915, 0, %r913, %p155;
	setp.eq.s32 	%p156, %r616, 0;
	sub.s32 	%r916, %r854, %r834;
	selp.b32 	%r917, 0, %r916, %p156;
	add.s32 	%r918, %r917, %r959;
	add.s32 	%r971, %r918, %r915;
	add.s32 	%r919, %r914, %r959;
	add.s32 	%r32, %r919, %r912;
	setp.ne.s32 	%p157, %r5, 0;
	@%p157 bra 	$L__BB23_28;
	add.s64 	%rd56, %rd18, 256;
	mov.b32 	%r920, 101;
	// begin inline asm
	st.relaxed.gpu.v2.u32 [%rd56], {%r920, %r32};
	// end inline asm
	bra.uni 	$L__BB23_28;
$L__BB23_9:
	add.s32 	%r673, %r11, %r10;
	add.s32 	%r674, %r12, %r673;
	add.s32 	%r675, %r13, %r674;
	add.s32 	%r676, %r14, %r675;
	add.s32 	%r677, %r15, %r676;
	add.s32 	%r678, %r16, %r677;
	add.s32 	%r679, %r17, %r678;
	add.s32 	%r680, %r18, %r679;
	add.s32 	%r681, %r19, %r680;
	add.s32 	%r682, %r20, %r681;
	add.s32 	%r683, %r21, %r682;
	add.s32 	%r684, %r22, %r683;
	add.s32 	%r685, %r23, %r684;
	add.s32 	%r686, %r24, %r685;
	add.s32 	%r687, %r25, %r686;
	add.s32 	%r688, %r26, %r687;
	add.s32 	%r689, %r27, %r688;
	add.s32 	%r647, %r28, %r689;
	mov.b32 	%r645, 1;
	mov.b32 	%r670, 0;
	mov.b32 	%r672, -1;
	// begin inline asm
	{  .reg .s32 r0;  .reg .pred p;  shfl.sync.up.b32 r0|p, %r647, %r645, %r670, %r672;  @p add.s32 r0, r0, %r647;  mov.s32 %r643, r0;}
	// end inline asm
	mov.b32 	%r651, 2;
	// begin inline asm
	{  .reg .s32 r0;  .reg .pred p;  shfl.sync.up.b32 r0|p, %r643, %r651, %r670, %r672;  @p add.s32 r0, r0, %r643;  mov.s32 %r649, r0;}
	// end inline asm
	mov.b32 	%r657, 4;
	// begin inline asm
	{  .reg .s32 r0;  .reg .pred p;  shfl.sync.up.b32 r0|p, %r649, %r657, %r670, %r672;  @p add.s32 r0, r0, %r649;  mov.s32 %r655, r0;}
	// end inline asm
	mov.b32 	%r663, 8;
	// begin inline asm
	{  .reg .s32 r0;  .reg .pred p;  shfl.sync.up.b32 r0|p, %r655, %r663, %r670, %r672;  @p add.s32 r0, r0, %r655;  mov.s32 %r661, r0;}
	// end inline asm
	mov.b32 	%r669, 16;
	// begin inline asm
	{  .reg .s32 r0;  .reg .pred p;  shfl.sync.up.b32 r0|p, %r661, %r669, %r670, %r672;  @p add.s32 r0, r0, %r661;  mov.s32 %r667, r0;}
	// end inline asm
	setp.ne.s32 	%p101, %r616, 31;
	@%p101 bra 	$L__BB23_11;
	shl.b32 	%r690, %r7, 2;
	mov.u32 	%r691, _ZZN3cub18CUB_300001_SM_10006detail4scan16DeviceScanKernelINS2_10policy_hubIiiimN4cuda3std3__44plusIvEEE10Policy1000EN6thrust24THRUST_300001_SM_1000_NS6detail15normal_iteratorINSD_10device_ptrIiEEEESI_NS0_13ScanTileStateIiLb1EEES9_NS1_10InputValueIiPiEEmiLb0EiEEvT0_T1_T2_iT3_T4_T5_E12temp_storage;
	add.s32 	%r692, %r691, %r690;
	st.shared.u32 	[%r692+16], %r667;
$L__BB23_11:
	sub.s32 	%r693, %r667, %r647;
	bar.sync 	0;
	ld.shared.v4.u32 	{%r694, %r695, %r696, %r697}, [_ZZN3cub18CUB_300001_SM_10006detail4scan16DeviceScanKernelINS2_10policy_hubIiiimN4cuda3std3__44plusIvEEE10Policy1000EN6thrust24THRUST_300001_SM_1000_NS6detail15normal_iteratorINSD_10device_ptrIiEEEESI_NS0_13ScanTileStateIiLb1EEES9_NS1_10InputValueIiPiEEmiLb0EiEEvT0_T1_T2_iT3_T4_T5_E12temp_storage+16];
	add.s32 	%r698, %r695, %r694;
	setp.eq.s32 	%p102, %r7, 2;
	selp.b32 	%r699, %r698, %r694, %p102;
	add.s32 	%r700, %r698, %r696;
	setp.eq.s32 	%p103, %r7, 3;
	selp.b32 	%r701, %r700, %r699, %p103;
	add.s32 	%r702, %r700, %r697;
	setp.eq.s32 	%p104, %r7, 4;
	selp.b32 	%r703, %r702, %r701, %p104;
	ld.shared.v4.u32 	{%r704, %r705, %r706, %r707}, [_ZZN3cub18CUB_300001_SM_10006detail4scan16DeviceScanKernelINS2_10policy_hubIiiimN4cuda3std3__44plusIvEEE10Policy1000EN6thrust24THRUST_300001_SM_1000_NS6detail15normal_iteratorINSD_10device_ptrIiEEEESI_NS0_13ScanTileStateIiLb1EEES9_NS1_10InputValueIiPiEEmiLb0EiEEvT0_T1_T2_iT3_T4_T5_E12temp_storage+32];
	add.s32 	%r708, %r702, %r704;
	setp.eq.s32 	%p105, %r7, 5;
	selp.b32 	%r709, %r708, %r703, %p105;
	add.s32 	%r710, %r708, %r705;
	setp.eq.s32 	%p106, %r7, 6;
	selp.b32 	%r711, %r710, %r709, %p106;
	add.s32 	%r712, %r710, %r706;
	setp.eq.s32 	%p107, %r7, 7;
	selp.b32 	%r713, %r712, %r711, %p107;
	add.s32 	%r714, %r712, %r707;
	setp.eq.s32 	%p108, %r7, 8;
	selp.b32 	%r715, %r714, %r713, %p108;
	ld.shared.v4.u32 	{%r716, %r717, %r718, %r719}, [_ZZN3cub18CUB_300001_SM_10006detail4scan16DeviceScanKernelINS2_10policy_hubIiiimN4cuda3std3__44plusIvEEE10Policy1000EN6thrust24THRUST_300001_SM_1000_NS6detail15normal_iteratorINSD_10device_ptrIiEEEESI_NS0_13ScanTileStateIiLb1EEES9_NS1_10InputValueIiPiEEmiLb0EiEEvT0_T1_T2_iT3_T4_T5_E12temp_storage+48];
	add.s32 	%r720, %r714, %r716;
	setp.eq.s32 	%p109, %r7, 9;
	selp.b32 	%r721, %r720, %r715, %p109;
	add.s32 	%r722, %r720, %r717;
	setp.eq.s32 	%p110, %r7, 10;
	selp.b32 	%r723, %r722, %r721, %p110;
	add.s32 	%r724, %r722, %r718;
	setp.eq.s32 	%p111, %r7, 11;
	selp.b32 	%r725, %r724, %r723, %p111;
	add.s32 	%r726, %r724, %r719;
	setp.eq.s32 	%p112, %r7, 12;
	selp.b32 	%r727, %r726, %r725, %p112;
	ld.shared.u32 	%r728, [_ZZN3cub18CUB_300001_SM_10006detail4scan16DeviceScanKernelINS2_10policy_hubIiiimN4cuda3std3__44plusIvEEE10Policy1000EN6thrust24THRUST_300001_SM_1000_NS6detail15normal_iteratorINSD_10device_ptrIiEEEESI_NS0_13ScanTileStateIiLb1EEES9_NS1_10InputValueIiPiEEmiLb0EiEEvT0_T1_T2_iT3_T4_T5_E12temp_storage+64];
	add.s32 	%r35, %r726, %r728;
	setp.gt.u32 	%p113, %r5, 31;
	setp.lt.u32 	%p114, %r5, 32;
	setp.eq.s32 	%p115, %r616, 0;
	selp.b32 	%r729, 0, %r693, %p115;
	add.s32 	%r970, %r727, %r729;
	selp.b32 	%r37, %r693, %r970, %p114;
	@%p113 bra 	$L__BB23_27;
	setp.ne.s32 	%p116, %r5, 0;
	mul.wide.s32 	%rd45, %r4, 8;
	add.s64 	%rd8, %rd18, %rd45;
	@%p116 bra 	$L__BB23_14;
	st.shared.u32 	[_ZZN3cub18CUB_300001_SM_10006detail4scan16DeviceScanKernelINS2_10policy_hubIiiimN4cuda3std3__44plusIvEEE10Policy1000EN6thrust24THRUST_300001_SM_1000_NS6detail15normal_iteratorINSD_10device_ptrIiEEEESI_NS0_13ScanTileStateIiLb1EEES9_NS1_10InputValueIiPiEEmiLb0EiEEvT0_T1_T2_iT3_T4_T5_E12temp_storage+12], %r35;
	add.s64 	%rd46, %rd8, 256;
	mov.b32 	%r730, 100;
	// begin inline asm
	st.relaxed.gpu.v2.u32 [%rd46], {%r730, %r35};
	// end inline asm
$L__BB23_14:
	not.b32 	%r736, %r5;
	add.s32 	%r966, %r4, %r736;
	mov.b32 	%r732, 550;
	// begin inline asm
	nanosleep.u32 %r732;
	// end inline asm
	mul.wide.s32 	%rd48, %r966, 8;
	add.s64 	%rd49, %rd18, %rd48;
	add.s64 	%rd47, %rd49, 256;
	// begin inline asm
	ld.relaxed.gpu.v2.u32 {%r967, %r961}, [%rd47];
	// end inline asm
	mov.b32 	%r962, 478;
$L__BB23_15:
	setp.eq.s32 	%p117, %r967, 99;
	mov.b32 	%r737, -1;
	vote.sync.any.pred 	%p118, %p117, %r737;
	not.pred 	%p119, %p118;
	@%p119 bra 	$L__BB23_17;
	// begin inline asm
	nanosleep.u32 %r962;
	// end inline asm
	shr.u32 	%r962, %r962, 1;
	// begin inline asm
	ld.relaxed.gpu.v2.u32 {%r967, %r961}, [%rd47];
	// end inline asm
	bra.uni 	$L__BB23_15;
$L__BB23_17:
	setp.eq.s32 	%p120, %r967, 101;
	mov.b32 	%r764, -1;
	vote.sync.ballot.b32 	%r766, %p120, %r764;
	// begin inline asm
	mov.u32 %r739, %lanemask_ge;
	// end inline asm
	and.b32  	%r767, %r766, %r739;
	or.b32  	%r768, %r767, -2147483648;
	add.s32 	%r769, %r768, -1;
	not.b32 	%r770, %r768;
	and.b32  	%r771, %r770, %r769;
	popc.b32 	%r743, %r771;
	mov.b32 	%r742, 1;
	// begin inline asm
	shfl.sync.down.b32 %r740, %r961, %r742, %r743, %r764;
	// end inline asm
	setp.lt.s32 	%p122, %r616, %r743;
	selp.b32 	%r772, %r740, 0, %p122;
	add.s32 	%r746, %r772, %r961;
	mov.b32 	%r747, 2;
	// begin inline asm
	shfl.sync.down.b32 %r745, %r746, %r747, %r743, %r764;
	// end inline asm
	add.s32 	%r50, %r616, 2;
	setp.gt.s32 	%p123, %r50, %r743;
	selp.b32 	%r773, 0, %r745, %p123;
	add.s32 	%r751, %r746, %r773;
	mov.b32 	%r752, 4;
	// begin inline asm
	shfl.sync.down.b32 %r750, %r751, %r752, %r743, %r764;
	// end inline asm
	add.s32 	%r51, %r616, 4;
	setp.gt.s32 	%p124, %r51, %r743;
	selp.b32 	%r774, 0, %r750, %p124;
	add.s32 	%r756, %r751, %r774;
	mov.b32 	%r757, 8;
	// begin inline asm
	shfl.sync.down.b32 %r755, %r756, %r757, %r743, %r764;
	// end inline asm
	add.s32 	%r52, %r616, 8;
	setp.gt.s32 	%p125, %r52, %r743;
	selp.b32 	%r775, 0, %r755, %p125;
	add.s32 	%r761, %r756, %r775;
	mov.b32 	%r762, 16;
	// begin inline asm
	shfl.sync.down.b32 %r760, %r761, %r762, %r743, %r764;
	// end inline asm
	add.s32 	%r53, %r616, 16;
	setp.gt.s32 	%p126, %r53, %r743;
	selp.b32 	%r776, 0, %r760, %p126;
	add.s32 	%r965, %r761, %r776;
	add.s64 	%rd10, %rd18, 256;
	mov.b32 	%r963, 478;
$L__BB23_18:
	setp.ne.s32 	%p127, %r967, 101;
	mov.b32 	%r777, -1;
	vote.sync.all.pred 	%p128, %p127, %r777;
	not.pred 	%p129, %p128;
	@%p129 bra 	$L__BB23_23;
	shr.u32 	%r963, %r963, 1;
	mul.wide.s32 	%rd52, %r966, 8;
	add.s64 	%rd53, %rd10, %rd52;
	add.s64 	%rd51, %rd53, -256;
	// begin inline asm
	ld.relaxed.gpu.v2.u32 {%r967, %r968}, [%rd51];
	// end inline asm
	mov.u32 	%r969, %r963;
$L__BB23_20:
	setp.eq.s32 	%p133, %r967, 99;
	mov.b32 	%r785, -1;
	vote.sync.any.pred 	%p134, %p133, %r785;
	not.pred 	%p135, %p134;
	@%p135 bra 	$L__BB23_22;
	// begin inline asm
	nanosleep.u32 %r969;
	// end inline asm
	shr.u32 	%r969, %r969, 1;
	// begin inline asm
	ld.relaxed.gpu.v2.u32 {%r967, %r968}, [%rd51];
	// end inline asm
	bra.uni 	$L__BB23_20;
$L__BB23_22:
	setp.eq.s32 	%p136, %r967, 101;
	mov.b32 	%r811, -1;
	vote.sync.ballot.b32 	%r812, %p136, %r811;
	and.b32  	%r813, %r812, %r739;
	or.b32  	%r814, %r813, -2147483648;
	add.s32 	%r815, %r814, -1;
	not.b32 	%r816, %r814;
	and.b32  	%r817, %r816, %r815;
	popc.b32 	%r790, %r817;
	mov.b32 	%r789, 1;
	// begin inline asm
	shfl.sync.down.b32 %r787, %r968, %r789, %r790, %r811;
	// end inline asm
	setp.lt.s32 	%p138, %r616, %r790;
	selp.b32 	%r818, %r787, 0, %p138;
	add.s32 	%r793, %r818, %r968;
	mov.b32 	%r794, 2;
	// begin inline asm
	shfl.sync.down.b32 %r792, %r793, %r794, %r790, %r811;
	// end inline asm
	setp.gt.s32 	%p139, %r50, %r790;
	selp.b32 	%r819, 0, %r792, %p139;
	add.s32 	%r798, %r793, %r819;
	mov.b32 	%r799, 4;
	// begin inline asm
	shfl.sync.down.b32 %r797, %r798, %r799, %r790, %r811;
	// end inline asm
	setp.gt.s32 	%p140, %r51, %r790;
	selp.b32 	%r820, 0, %r797, %p140;
	add.s32 	%r803, %r798, %r820;
	mov.b32 	%r804, 8;
	// begin inline asm
	shfl.sync.down.b32 %r802, %r803, %r804, %r790, %r811;
	// end inline asm
	setp.gt.s32 	%p141, %r52, %r790;
	selp.b32 	%r821, 0, %r802, %p141;
	add.s32 	%r808, %r803, %r821;
	mov.b32 	%r809, 16;
	// begin inline asm
	shfl.sync.down.b32 %r807, %r808, %r809, %r790, %r811;
	// end inline asm
	setp.gt.s32 	%p142, %r53, %r790;
	selp.b32 	%r822, 0, %r807, %p142;
	add.s32 	%r823, %r822, %r965;
	add.s32 	%r965, %r823, %r808;
	add.s32 	%r966, %r966, -32;
	bra.uni 	$L__BB23_18;
$L__BB23_23:
	@%p116 bra 	$L__BB23_25;
	add.s32 	%r780, %r965, %r35;
	add.s64 	%rd50, %rd8, 256;
	mov.b32 	%r779, 101;
	// begin inline asm
	st.relaxed.gpu.v2.u32 [%rd50], {%r779, %r780};
	// end inline asm
	st.shared.u32 	[_ZZN3cub18CUB_300001_SM_10006detail4scan16DeviceScanKernelINS2_10policy_hubIiiimN4cuda3std3__44plusIvEEE10Policy1000EN6thrust24THRUST_300001_SM_1000_NS6detail15normal_iteratorINSD_10device_ptrIiEEEESI_NS0_13ScanTileStateIiLb1EEES9_NS1_10InputValueIiPiEEmiLb0EiEEvT0_T1_T2_iT3_T4_T5_E12temp_storage+4], %r965;
	st.shared.u32 	[_ZZN3cub18CUB_300001_SM_10006detail4scan16DeviceScanKernelINS2_10policy_hubIiiimN4cuda3std3__44plusIvEEE10Policy1000EN6thrust24THRUST_300001_SM_1000_NS6detail15normal_iteratorINSD_10device_ptrIiEEEESI_NS0_13ScanTileStateIiLb1EEES9_NS1_10InputValueIiPiEEmiLb0EiEEvT0_T1_T2_iT3_T4_T5_E12temp_storage+8], %r780;
$L__BB23_25:
	setp.ne.s32 	%p131, %r616, 0;
	mov.u32 	%r970, %r37;
	@%p131 bra 	$L__BB23_27;
	st.shared.u32 	[_ZZN3cub18CUB_300001_SM_10006detail4scan16DeviceScanKernelINS2_10policy_hubIiiimN4cuda3std3__44plusIvEEE10Policy1000EN6thrust24THRUST_300001_SM_1000_NS6detail15normal_iteratorINSD_10device_ptrIiEEEESI_NS0_13ScanTileStateIiLb1EEES9_NS1_10InputValueIiPiEEmiLb0EiEEvT0_T1_T2_iT3_T4_T5_E12temp_storage+84], %r965;
	mov.u32 	%r970, %r965;
$L__BB23_27:
	bar.sync 	0;
	setp.eq.s32 	%p132, %r5, 0;
	ld.shared.u32 	%r781, [_ZZN3cub18CUB_300001_SM_10006detail4scan16DeviceScanKernelINS2_10policy_hubIiiimN4cuda3std3__44plusIvEEE10Policy1000EN6thrust24THRUST_300001_SM_1000_NS6detail15normal_iteratorINSD_10device_ptrIiEEEESI_NS0_13ScanTileStateIiLb1EEES9_NS1_10InputValueIiPiEEmiLb0EiEEvT0_T1_T2_iT3_T4_T5_E12temp_storage+84];
	selp.b32 	%r782, 0, %r781, %p132;
	add.s32 	%r971, %r782, %r970;
$L__BB23_28:
	add.s32 	%r922, %r971, %r10;
	add.s32 	%r923, %r11, %r922;
	add.s32 	%r924, %r12, %r923;
	add.s32 	%r925, %r13, %r924;
	add.s32 	%r926, %r14, %r925;
	add.s32 	%r927, %r15, %r926;
	add.s32 	%r928, %r16, %r927;
	add.s32 	%r929, %r17, %r928;
	add.s32 	%r930, %r18, %r929;
	add.s32 	%r931, %r19, %r930;
	add.s32 	%r932, %r20, %r931;
	add.s32 	%r933, %r21, %r932;
	add.s32 	%r934, %r22, %r933;
	add.s32 	%r935, %r23, %r934;
	add.s32 	%r936, %r24, %r935;
	add.s32 	%r937, %r25, %r936;
	add.s32 	%r938, %r26, %r937;
	add.s32 	%r939, %r27, %r938;
	bar.sync 	0;
	st.shared.u32 	[%r9], %r971;
	st.shared.u32 	[%r9+4], %r922;
	st.shared.u32 	[%r9+8], %r923;
	st.shared.u32 	[%r9+12], %r924;
	st.shared.u32 	[%r9+16], %r925;
	st.shared.u32 	[%r9+20], %r926;
	st.shared.u32 	[%r9+24], %r927;
	st.shared.u32 	[%r9+28], %r928;
	st.shared.u32 	[%r9+32], %r929;
	st.shared.u32 	[%r9+36], %r930;
	st.shared.u32 	[%r9+40], %r931;
	st.shared.u32 	[%r9+44], %r932;
	st.shared.u32 	[%r9+48], %r933;
	st.shared.u32 	[%r9+52], %r934;
	st.shared.u32 	[%r9+56], %r935;
	st.shared.u32 	[%r9+60], %r936;
	st.shared.u32 	[%r9+64], %r937;
	st.shared.u32 	[%r9+68], %r938;
	st.shared.u32 	[%r9+72], %r939;
	bar.warp.sync 	-1;
	ld.shared.u32 	%r940, [%r8];
	ld.shared.u32 	%r941, [%r8+128];
	ld.shared.u32 	%r942, [%r8+256];
	ld.shared.u32 	%r943, [%r8+384];
	ld.shared.u32 	%r944, [%r8+512];
	ld.shared.u32 	%r945, [%r8+640];
	ld.shared.u32 	%r946, [%r8+768];
	ld.shared.u32 	%r947, [%r8+896];
	ld.shared.u32 	%r948, [%r8+1024];
	ld.shared.u32 	%r949, [%r8+1152];
	ld.shared.u32 	%r950, [%r8+1280];
	ld.shared.u32 	%r951, [%r8+1408];
	ld.shared.u32 	%r952, [%r8+1536];
	ld.shared.u32 	%r953, [%r8+1664];
	ld.shared.u32 	%r954, [%r8+1792];
	ld.shared.u32 	%r955, [%r8+1920];
	ld.shared.u32 	%r956, [%r8+2048];
	ld.shared.u32 	%r957, [%r8+2176];
	ld.shared.u32 	%r958, [%r8+2304];
	add.s64 	%rd58, %rd4, %rd43;
	st.global.u32 	[%rd58], %r940;
	st.global.u32 	[%rd58+128], %r941;
	st.global.u32 	[%rd58+256], %r942;
	st.global.u32 	[%rd58+384], %r943;
	st.global.u32 	[%rd58+512], %r944;
	st.global.u32 	[%rd58+640], %r945;
	st.global.u32 	[%rd58+768], %r946;
	st.global.u32 	[%rd58+896], %r947;
	st.global.u32 	[%rd58+1024], %r948;
	st.global.u32 	[%rd58+1152], %r949;
	st.global.u32 	[%rd58+1280], %r950;
	st.global.u32 	[%rd58+1408], %r951;
	st.global.u32 	[%rd58+1536], %r952;
	st.global.u32 	[%rd58+1664], %r953;
	st.global.u32 	[%rd58+1792], %r954;
	st.global.u32 	[%rd58+1920], %r955;
	st.global.u32 	[%rd58+2048], %r956;
	st.global.u32 	[%rd58+2176], %r957;
	st.global.u32 	[%rd58+2304], %r958;
	bra.uni 	$L__BB23_131;
$L__BB23_29:
	setp.eq.s64 	%p3, %rd6, 0;
	@%p3 bra 	$L__BB23_131;
	cvt.u32.u64 	%r75, %rd6;
	shl.b64 	%rd21, %rd5, 2;
	add.s64 	%rd22, %rd3, %rd21;
	mov.u32 	%r76, %tid.x;
	ld.global.u32 	%r990, [%rd22];
	and.b32  	%r209, %r76, 31;
	and.b32  	%r210, %r76, 992;
	mul.lo.s32 	%r211, %r210, 19;
	or.b32  	%r78, %r211, %r209;
	setp.ge.u32 	%p4, %r78, %r75;
	shl.b32 	%r212, %r78, 2;
	cvt.u64.u32 	%rd23, %r212;
	add.s64 	%rd12, %rd22, %rd23;
	mov.u32 	%r972, %r990;
	@%p4 bra 	$L__BB23_32;
	ld.global.u32 	%r972, [%rd12];
$L__BB23_32:
	add.s32 	%r213, %r78, 32;
	setp.ge.u32 	%p5, %r213, %r75;
	mov.u32 	%r973, %r990;
	@%p5 bra 	$L__BB23_34;
	ld.global.u32 	%r973, [%rd12+128];
$L__BB23_34:
	add.s32 	%r214, %r78, 64;
	setp.ge.u32 	%p6, %r214, %r75;
	mov.u32 	%r974, %r990;
	@%p6 bra 	$L__BB23_36;
	ld.global.u32 	%r974, [%rd12+256];
$L__BB23_36:
	add.s32 	%r215, %r78, 96;
	setp.ge.u32 	%p7, %r215, %r75;
	mov.u32 	%r975, %r990;
	@%p7 bra 	$L__BB23_38;
	ld.global.u32 	%r975, [%rd12+384];
$L__BB23_38:
	add.s32 	%r216, %r78, 128;
	setp.ge.u32 	%p8, %r216, %r75;
	mov.u32 	%r976, %r990;
	@%p8 bra 	$L__BB23_40;
	ld.global.u32 	%r976, [%rd12+512];
$L__BB23_40:
	add.s32 	%r217, %r78, 160;
	setp.ge.u32 	%p9, %r217, %r75;
	mov.u32 	%r977, %r990;
	@%p9 bra 	$L__BB23_42;
	ld.global.u32 	%r977, [%rd12+640];
$L__BB23_42:
	add.s32 	%r218, %r78, 192;
	setp.ge.u32 	%p10, %r218, %r75;
	mov.u32 	%r978, %r990;
	@%p10 bra 	$L__BB23_44;
	ld.global.u32 	%r978, [%rd12+768];
$L__BB23_44:
	add.s32 	%r219, %r78, 224;
	setp.ge.u32 	%p11, %r219, %r75;
	mov.u32 	%r979, %r990;
	@%p11 bra 	$L__BB23_46;
	ld.global.u32 	%r979, [%rd12+896];
$L__BB23_46:
	add.s32 	%r95, %r78, 256;
	setp.ge.u32 	%p12, %r95, %r75;
	mov.u32 	%r980, %r990;
	@%p12 bra 	$L__BB23_48;
	ld.global.u32 	%r980, [%rd12+1024];
$L__BB23_48:
	add.s32 	%r98, %r78, 288;
	setp.ge.u32 	%p13, %r98, %r75;
	mov.u32 	%r981, %r990;
	@%p13 bra 	$L__BB23_50;
	ld.global.u32 	%r981, [%rd12+1152];
$L__BB23_50:
	add.s32 	%r220, %r78, 320;
	setp.ge.u32 	%p14, %r220, %r75;
	mov.u32 	%r982, %r990;
	@%p14 bra 	$L__BB23_52;
	ld.global.u32 	%r982, [%rd12+1280];
$L__BB23_52:
	add.s32 	%r221, %r78, 352;
	setp.ge.u32 	%p15, %r221, %r75;
	mov.u32 	%r983, %r990;
	@%p15 bra 	$L__BB23_54;
	ld.global.u32 	%r983, [%rd12+1408];
$L__BB23_54:
	add.s32 	%r222, %r78, 384;
	setp.ge.u32 	%p16, %r222, %r75;
	mov.u32 	%r984, %r990;
	@%p16 bra 	$L__BB23_56;
	ld.global.u32 	%r984, [%rd12+1536];
$L__BB23_56:
	add.s32 	%r223, %r78, 416;
	setp.ge.u32 	%p17, %r223, %r75;
	mov.u32 	%r985, %r990;
	@%p17 bra 	$L__BB23_58;
	ld.global.u32 	%r985, [%rd12+1664];
$L__BB23_58:
	add.s32 	%r224, %r78, 448;
	setp.ge.u32 	%p18, %r224, %r75;
	mov.u32 	%r986, %r990;
	@%p18 bra 	$L__BB23_60;
	ld.global.u32 	%r986, [%rd12+1792];
$L__BB23_60:
	add.s32 	%r225, %r78, 480;
	setp.ge.u32 	%p19, %r225, %r75;
	mov.u32 	%r987, %r990;
	@%p19 bra 	$L__BB23_62;
	ld.global.u32 	%r987, [%rd12+1920];
$L__BB23_62:
	add.s32 	%r226, %r78, 512;
	setp.ge.u32 	%p20, %r226, %r75;
	mov.u32 	%r988, %r990;
	@%p20 bra 	$L__BB23_64;
	ld.global.u32 	%r988, [%rd12+2048];
$L__BB23_64:
	add.s32 	%r115, %r78, 544;
	setp.ge.u32 	%p21, %r115, %r75;
	mov.u32 	%r989, %r990;
	@%p21 bra 	$L__BB23_66;
	ld.global.u32 	%r989, [%rd12+2176];
$L__BB23_66:
	add.s32 	%r118, %r78, 576;
	setp.ge.u32 	%p22, %r118, %r75;
	@%p22 bra 	$L__BB23_68;
	ld.global.u32 	%r990, [%rd12+2304];
$L__BB23_68:
	// begin inline asm
	mov.u32 %r227, %laneid;
	// end inline asm
	shr.u32 	%r122, %r76, 5;
	mad.lo.s32 	%r228, %r122, 608, %r227;
	shl.b32 	%r229, %r228, 2;
	mov.u32 	%r230, _ZZN3cub18CUB_300001_SM_10006detail4scan16DeviceScanKernelINS2_10policy_hubIiiimN4cuda3std3__44plusIvEEE10Policy1000EN6thrust24THRUST_300001_SM_1000_NS6detail15normal_iteratorINSD_10device_ptrIiEEEESI_NS0_13ScanTileStateIiLb1EEES9_NS1_10InputValueIiPiEEmiLb0EiEEvT0_T1_T2_iT3_T4_T5_E12temp_storage;
	add.s32 	%r123, %r230, %r229;
	st.shared.u32 	[%r123], %r972;
	st.shared.u32 	[%r123+128], %r973;
	st.shared.u32 	[%r123+256], %r974;
	st.shared.u32 	[%r123+384], %r975;
	st.shared.u32 	[%r123+512], %r976;
	st.shared.u32 	[%r123+640], %r977;
	st.shared.u32 	[%r123+768], %r978;
	st.shared.u32 	[%r123+896], %r979;
	st.shared.u32 	[%r123+1024], %r980;
	st.shared.u32 	[%r123+1152], %r981;
	st.shared.u32 	[%r123+1280], %r982;
	st.shared.u32 	[%r123+1408], %r983;
	st.shared.u32 	[%r123+1536], %r984;
	st.shared.u32 	[%r123+1664], %r985;
	st.shared.u32 	[%r123+1792], %r986;
	st.shared.u32 	[%r123+1920], %r987;
	st.shared.u32 	[%r123+2048], %r988;
	st.shared.u32 	[%r123+2176], %r989;
	st.shared.u32 	[%r123+2304], %r990;
	bar.warp.sync 	-1;
	mad.lo.s32 	%r124, %r227, 72, %r123;
	ld.shared.u32 	%r125, [%r124];
	ld.shared.u32 	%r126, [%r124+4];
	ld.shared.u32 	%r127, [%r124+8];
	ld.shared.u32 	%r128, [%r124+12];
	ld.shared.u32 	%r129, [%r124+16];
	ld.shared.u32 	%r130, [%r124+20];
	ld.shared.u32 	%r131, [%r124+24];
	ld.shared.u32 	%r132, [%r124+28];
	ld.shared.u32 	%r133, [%r124+32];
	ld.shared.u32 	%r134, [%r124+36];
	ld.shared.u32 	%r135, [%r124+40];
	ld.shared.u32 	%r136, [%r124+44];
	ld.shared.u32 	%r137, [%r124+48];
	ld.shared.u32 	%r138, [%r124+52];
	ld.shared.u32 	%r139, [%r124+56];
	ld.shared.u32 	%r140, [%r124+60];
	ld.shared.u32 	%r141, [%r124+64];
	ld.shared.u32 	%r142, [%r124+68];
	ld.shared.u32 	%r143, [%r124+72];
	bar.sync 	0;
	setp.ne.s32 	%p23, %r4, 0;
	@%p23 bra 	$L__BB23_72;
	add.s32 	%r456, %r126, %r125;
	add.s32 	%r457, %r127, %r456;
	add.s32 	%r458, %r128, %r457;
	add.s32 	%r459, %r129, %r458;
	add.s32 	%r460, %r130, %r459;
	add.s32 	%r461, %r131, %r460;
	add.s32 	%r462, %r132, %r461;
	add.s32 	%r463, %r133, %r462;
	add.s32 	%r464, %r134, %r463;
	add.s32 	%r465, %r135, %r464;
	add.s32 	%r466, %r136, %r465;
	add.s32 	%r467, %r137, %r466;
	add.s32 	%r468, %r138, %r467;
	add.s32 	%r469, %r139, %r468;
	add.s32 	%r470, %r140, %r469;
	add.s32 	%r471, %r141, %r470;
	add.s32 	%r472, %r142, %r471;
	add.s32 	%r430, %r143, %r472;
	mov.b32 	%r428, 1;
	mov.b32 	%r453, 0;
	mov.b32 	%r455, -1;
	// begin inline asm
	{  .reg .s32 r0;  .reg .pred p;  shfl.sync.up.b32 r0|p, %r430, %r428, %r453, %r455;  @p add.s32 r0, r0, %r430;  mov.s32 %r426, r0;}
	// end inline asm
	mov.b32 	%r434, 2;
	// begin inline asm
	{  .reg .s32 r0;  .reg .pred p;  shfl.sync.up.b32 r0|p, %r426, %r434, %r453, %r455;  @p add.s32 r0, r0, %r426;  mov.s32 %r432, r0;}
	// end inline asm
	mov.b32 	%r440, 4;
	// begin inline asm
	{  .reg .s32 r0;  .reg .pred p;  shfl.sync.up.b32 r0|p, %r432, %r440, %r453, %r455;  @p add.s32 r0, r0, %r432;  mov.s32 %r438, r0;}
	// end inline asm
	mov.b32 	%r446, 8;
	// begin inline asm
	{  .reg .s32 r0;  .reg .pred p;  shfl.sync.up.b32 r0|p, %r438, %r446, %r453, %r455;  @p add.s32 r0, r0, %r438;  mov.s32 %r444, r0;}
	// end inline asm
	mov.b32 	%r452, 16;
	// begin inline asm
	{  .reg .s32 r0;  .reg .pred p;  shfl.sync.up.b32 r0|p, %r444, %r452, %r453, %r455;  @p add.s32 r0, r0, %r444;  mov.s32 %r450, r0;}
	// end inline asm
	setp.ne.s32 	%p66, %r227, 31;
	@%p66 bra 	$L__BB23_71;
	shl.b32 	%r473, %r122, 2;
	mov.u32 	%r474, _ZZN3cub18CUB_300001_SM_10006detail4scan16DeviceScanKernelINS2_10policy_hubIiiimN4cuda3std3__44plusIvEEE10Policy1000EN6thrust24THRUST_300001_SM_1000_NS6detail15normal_iteratorINSD_10device_ptrIiEEEESI_NS0_13ScanTileStateIiLb1EEES9_NS1_10InputValueIiPiEEmiLb0EiEEvT0_T1_T2_iT3_T4_T5_E12temp_storage;
	add.s32 	%r475, %r474, %r473;
	st.shared.u32 	[%r475+16], %r450;
$L__BB23_71:
	bar.sync 	0;
	ld.shared.v4.u32 	{%r476, %r477, %r478, %r479}, [_ZZN3cub18CUB_300001_SM_10006detail4scan16DeviceScanKernelINS2_10policy_hubIiiimN4cuda3std3__44plusIvEEE10Policy1000EN6thrust24THRUST_300001_SM_1000_NS6detail15normal_iteratorINSD_10device_ptrIiEEEESI_NS0_13ScanTileStateIiLb1EEES9_NS1_10InputValueIiPiEEmiLb0EiEEvT0_T1_T2_iT3_T4_T5_E12temp_storage+16];
	add.s32 	%r480, %r477, %r476;
	setp.eq.s32 	%p67, %r122, 2;
	selp.b32 	%r481, %r480, %r476, %p67;
	add.s32 	%r482, %r480, %r478;
	setp.eq.s32 	%p68, %r122, 3;
	selp.b32 	%r483, %r482, %r481, %p68;
	add.s32 	%r484, %r482, %r479;
	setp.eq.s32 	%p69, %r122, 4;
	selp.b32 	%r485, %r484, %r483, %p69;
	ld.shared.v4.u32 	{%r486, %r487, %r488, %r489}, [_ZZN3cub18CUB_300001_SM_10006detail4scan16DeviceScanKernelINS2_10policy_hubIiiimN4cuda3std3__44plusIvEEE10Policy1000EN6thrust24THRUST_300001_SM_1000_NS6detail15normal_iteratorINSD_10device_ptrIiEEEESI_NS0_13ScanTileStateIiLb1EEES9_NS1_10InputValueIiPiEEmiLb0EiEEvT0_T1_T2_iT3_T4_T5_E12temp_storage+32];
	add.s32 	%r490, %r484, %r486;
	setp.eq.s32 	%p70, %r122, 5;
	selp.b32 	%r491, %r490, %r485, %p70;
	add.s32 	%r492, %r490, %r487;
	setp.eq.s32 	%p71, %r122, 6;
	selp.b32 	%r493, %r492, %r491, %p71;
	add.s32 	%r494, %r492, %r488;
	setp.eq.s32 	%p72, %r122, 7;
	selp.b32 	%r495, %r494, %r493, %p72;
	add.s32 	%r496, %r494, %r489;
	setp.eq.s32 	%p73, %r122, 8;
	selp.b32 	%r497, %r496, %r495, %p73;
	ld.shared.v4.u32 	{%r498, %r499, %r500, %r501}, [_ZZN3cub18CUB_300001_SM_10006detail4scan16DeviceScanKernelINS2_10policy_hubIiiimN4cuda3std3__44plusIvEEE10Policy1000EN6thrust24THRUST_300001_SM_1000_NS6detail15normal_iteratorINSD_10device_ptrIiEEEESI_NS0_13ScanTileStateIiLb1EEES9_NS1_10InputValueIiPiEEmiLb0EiEEvT0_T1_T2_iT3_T4_T5_E12temp_storage+48];
	add.s32 	%r502, %r496, %r498;
	setp.eq.s32 	%p74, %r122, 9;
	selp.b32 	%r503, %r502, %r497, %p74;
	add.s32 	%r504, %r502, %r499;
	setp.eq.s32 	%p75, %r122, 10;
	selp.b32 	%r505, %r504, %r503, %p75;
	add.s32 	%r506, %r504, %r500;
	setp.eq.s32 	%p76, %r122, 11;
	selp.b32 	%r507, %r506, %r505, %p76;
	add.s32 	%r508, %r506, %r501;
	setp.eq.s32 	%p77, %r122, 12;
	selp.b32 	%r509, %r508, %r507, %p77;
	setp.lt.u32 	%p78, %r76, 32;
	selp.b32 	%r510, 0, %r509, %p78;
	setp.eq.s32 	%p79, %r227, 0;
	sub.s32 	%r511, %r450, %r430;
	selp.b32 	%r512, 0, %r511, %p79;
	add.s32 	%r513, %r512, %r959;
	add.s32 	%r1002, %r513, %r510;
	bra.uni 	$L__BB23_91;
$L__BB23_72:
	add.s32 	%r261, %r126, %r125;
	add.s32 	%r262, %r127, %r261;
	add.s32 	%r263, %r128, %r262;
	add.s32 	%r264, %r129, %r263;
	add.s32 	%r265, %r130, %r264;
	add.s32 	%r266, %r131, %r265;
	add.s32 	%r267, %r132, %r266;
	add.s32 	%r268, %r133, %r267;
	add.s32 	%r269, %r134, %r268;
	add.s32 	%r270, %r135, %r269;
	add.s32 	%r271, %r136, %r270;
	add.s32 	%r272, %r137, %r271;
	add.s32 	%r273, %r138, %r272;
	add.s32 	%r274, %r139, %r273;
	add.s32 	%r275, %r140, %r274;
	add.s32 	%r276, %r141, %r275;
	add.s32 	%r277, %r142, %r276;
	add.s32 	%r235, %r143, %r277;
	mov.b32 	%r233, 1;
	mov.b32 	%r258, 0;
	mov.b32 	%r260, -1;
	// begin inline asm
	{  .reg .s32 r0;  .reg .pred p;  shfl.sync.up.b32 r0|p, %r235, %r233, %r258, %r260;  @p add.s32 r0, r0, %r235;  mov.s32 %r231, r0;}
	// end inline asm
	mov.b32 	%r239, 2;
	// begin inline asm
	{  .reg .s32 r0;  .reg .pred p;  shfl.sync.up.b32 r0|p, %r231, %r239, %r258, %r260;  @p add.s32 r0, r0, %r231;  mov.s32 %r237, r0;}
	// end inline asm
	mov.b32 	%r245, 4;
	// begin inline asm
	{  .reg .s32 r0;  .reg .pred p;  shfl.sync.up.b32 r0|p, %r237, %r245, %r258, %r260;  @p add.s32 r0, r0, %r237;  mov.s32 %r243, r0;}
	// end inline asm
	mov.b32 	%r251, 8;
	// begin inline asm
	{  .reg .s32 r0;  .reg .pred p;  shfl.sync.up.b32 r0|p, %r243, %r251, %r258, %r260;  @p add.s32 r0, r0, %r243;  mov.s32 %r249, r0;}
	// end inline asm
	mov.b32 	%r257, 16;
	// begin inline asm
	{  .reg .s32 r0;  .reg .pred p;  shfl.sync.up.b32 r0|p, %r249, %r257, %r258, %r260;  @p add.s32 r0, r0, %r249;  mov.s32 %r255, r0;}
	// end inline asm
	setp.ne.s32 	%p24, %r227, 31;
	@%p24 bra 	$L__BB23_74;
	shl.b32 	%r278, %r122, 2;
	mov.u32 	%r279, _ZZN3cub18CUB_300001_SM_10006detail4scan16DeviceScanKernelINS2_10policy_hubIiiimN4cuda3std3__44plusIvEEE10Policy1000EN6thrust24THRUST_300001_SM_1000_NS6detail15normal_iteratorINSD_10device_ptrIiEEEESI_NS0_13ScanTileStateIiLb1EEES9_NS1_10InputValueIiPiEEmiLb0EiEEvT0_T1_T2_iT3_T4_T5_E12temp_storage;
	add.s32 	%r280, %r279, %r278;
	st.shared.u32 	[%r280+16], %r255;
$L__BB23_74:
	sub.s32 	%r281, %r255, %r235;
	bar.sync 	0;
	ld.shared.v4.u32 	{%r282, %r283, %r284, %r285}, [_ZZN3cub18CUB_300001_SM_10006detail4scan16DeviceScanKernelINS2_10policy_hubIiiimN4cuda3std3__44plusIvEEE10Policy1000EN6thrust24THRUST_300001_SM_1000_NS6detail15normal_iteratorINSD_10device_ptrIiEEEESI_NS0_13ScanTileStateIiLb1EEES9_NS1_10InputValueIiPiEEmiLb0EiEEvT0_T1_T2_iT3_T4_T5_E12temp_storage+16];
	add.s32 	%r286, %r283, %r282;
	setp.eq.s32 	%p25, %r122, 2;
	selp.b32 	%r287, %r286, %r282, %p25;
	add.s32 	%r288, %r286, %r284;
	setp.eq.s32 	%p26, %r122, 3;
	selp.b32 	%r289, %r288, %r287, %p26;
	add.s32 	%r290, %r288, %r285;
	setp.eq.s32 	%p27, %r122, 4;
	selp.b32 	%r291, %r290, %r289, %p27;
	ld.shared.v4.u32 	{%r292, %r293, %r294, %r295}, [_ZZN3cub18CUB_300001_SM_10006detail4scan16DeviceScanKernelINS2_10policy_hubIiiimN4cuda3std3__44plusIvEEE10Policy1000EN6thrust24THRUST_300001_SM_1000_NS6detail15normal_iteratorINSD_10device_ptrIiEEEESI_NS0_13ScanTileStateIiLb1EEES9_NS1_10InputValueIiPiEEmiLb0EiEEvT0_T1_T2_iT3_T4_T5_E12temp_storage+32];
	add.s32 	%r296, %r290, %r292;
	setp.eq.s32 	%p28, %r122, 5;
	selp.b32 	%r297, %r296, %r291, %p28;
	add.s32 	%r298, %r296, %r293;
	setp.eq.s32 	%p29, %r122, 6;
	selp.b32 	%r299, %r298, %r297, %p29;
	add.s32 	%r300, %r298, %r294;
	setp.eq.s32 	%p30, %r122, 7;
	selp.b32 	%r301, %r300, %r299, %p30;
	add.s32 	%r302, %r300, %r295;
	setp.eq.s32 	%p31, %r122, 8;
	selp.b32 	%r303, %r302, %r301, %p31;
	ld.shared.v4.u32 	{%r304, %r305, %r306, %r307}, [_ZZN3cub18CUB_300001_SM_10006detail4scan16DeviceScanKernelINS2_10policy_hubIiiimN4cuda3std3__44plusIvEEE10Policy1000EN6thrust24THRUST_300001_SM_1000_NS6detail15normal_iteratorINSD_10device_ptrIiEEEESI_NS0_13ScanTileStateIiLb1EEES9_NS1_10InputValueIiPiEEmiLb0EiEEvT0_T1_T2_iT3_T4_T5_E12temp_storage+48];
	add.s32 	%r308, %r302, %r304;
	setp.eq.s32 	%p32, %r122, 9;
	selp.b32 	%r309, %r308, %r303, %p32;
	add.s32 	%r310, %r308, %r305;
	setp.eq.s32 	%p33, %r122, 10;
	selp.b32 	%r311, %r310, %r309, %p33;
	add.s32 	%r312, %r310, %r306;
	setp.eq.s32 	%p34, %r122, 11;
	selp.b32 	%r313, %r312, %r311, %p34;
	add.s32 	%r314, %r312, %r307;
	setp.eq.s32 	%p35, %r122, 12;
	selp.b32 	%r315, %r314, %r313, %p35;
	ld.shared.u32 	%r316, [_ZZN3cub18CUB_300001_SM_10006detail4scan16DeviceScanKernelINS2_10policy_hubIiiimN4cuda3std3__44plusIvEEE10Policy1000EN6thrust24THRUST_300001_SM_1000_NS6detail15normal_iteratorINSD_10device_ptrIiEEEESI_NS0_13ScanTileStateIiLb1EEES9_NS1_10InputValueIiPiEEmiLb0EiEEvT0_T1_T2_iT3_T4_T5_E12temp_storage+64];
	add.s32 	%r149, %r314, %r316;
	setp.gt.u32 	%p36, %r76, 31;
	setp.lt.u32 	%p37, %r76, 32;
	setp.eq.s32 	%p38, %r227, 0;
	selp.b32 	%r317, 0, %r281, %p38;
	add.s32 	%r1001, %r315, %r317;
	selp.b32 	%r151, %r281, %r1001, %p37;
	@%p36 bra 	$L__BB23_90;
	setp.ne.s32 	%p39, %r76, 0;
	mul.wide.s32 	%rd24, %r4, 8;
	add.s64 	%rd13, %rd18, %rd24;
	@%p39 bra 	$L__BB23_77;
	st.shared.u32 	[_ZZN3cub18CUB_300001_SM_10006detail4scan16DeviceScanKernelINS2_10policy_hubIiiimN4cuda3std3__44plusIvEEE10Policy1000EN6thrust24THRUST_300001_SM_1000_NS6detail15normal_iteratorINSD_10device_ptrIiEEEESI_NS0_13ScanTileStateIiLb1EEES9_NS1_10InputValueIiPiEEmiLb0EiEEvT0_T1_T2_iT3_T4_T5_E12temp_storage+12], %r149;
	add.s64 	%rd25, %rd13, 256;
	mov.b32 	%r318, 100;
	// begin inline asm
	st.relaxed.gpu.v2.u32 [%rd25], {%r318, %r149};
	// end inline asm
$L__BB23_77:
	not.b32 	%r324, %r76;
	add.s32 	%r997, %r4, %r324;
	mov.b32 	%r320, 550;
	// begin inline asm
	nanosleep.u32 %r320;
	// end inline asm
	mul.wide.s32 	%rd27, %r997, 8;
	add.s64 	%rd28, %rd18, %rd27;
	add.s64 	%rd26, %rd28, 256;
	// begin inline asm
	ld.relaxed.gpu.v2.u32 {%r998, %r992}, [%rd26];
	// end inline asm
	mov.b32 	%r993, 478;
$L__BB23_78:
	setp.eq.s32 	%p40, %r998, 99;
	mov.b32 	%r325, -1;
	vote.sync.any.pred 	%p41, %p40, %r325;
	not.pred 	%p42, %p41;
	@%p42 bra 	$L__BB23_80;
	// begin inline asm
	nanosleep.u32 %r993;
	// end inline asm
	shr.u32 	%r993, %r993, 1;
	// begin inline asm
	ld.relaxed.gpu.v2.u32 {%r998, %r992}, [%rd26];
	// end inline asm
	bra.uni 	$L__BB23_78;
$L__BB23_80:
	setp.eq.s32 	%p43, %r998, 101;
	mov.b32 	%r352, -1;
	vote.sync.ballot.b32 	%r354, %p43, %r352;
	// begin inline asm
	mov.u32 %r327, %lanemask_ge;
	// end inline asm
	and.b32  	%r355, %r354, %r327;
	or.b32  	%r356, %r355, -2147483648;
	add.s32 	%r357, %r356, -1;
	not.b32 	%r358, %r356;
	and.b32  	%r359, %r358, %r357;
	popc.b32 	%r331, %r359;
	mov.b32 	%r330, 1;
	// begin inline asm
	shfl.sync.down.b32 %r328, %r992, %r330, %r331, %r352;
	// end inline asm
	setp.lt.s32 	%p45, %r227, %r331;
	selp.b32 	%r360, %r328, 0, %p45;
	add.s32 	%r334, %r360, %r992;
	mov.b32 	%r335, 2;
	// begin inline asm
	shfl.sync.down.b32 %r333, %r334, %r335, %r331, %r352;
	// end inline asm
	add.s32 	%r361, %r227, 2;
	setp.gt.s32 	%p46, %r361, %r331;
	selp.b32 	%r362, 0, %r333, %p46;
	add.s32 	%r339, %r334, %r362;
	mov.b32 	%r340, 4;
	// begin inline asm
	shfl.sync.down.b32 %r338, %r339, %r340, %r331, %r352;
	// end inline asm
	add.s32 	%r363, %r227, 4;
	setp.gt.s32 	%p47, %r363, %r331;
	selp.b32 	%r364, 0, %r338, %p47;
	add.s32 	%r344, %r339, %r364;
	mov.b32 	%r345, 8;
	// begin inline asm
	shfl.sync.down.b32 %r343, %r344, %r345, %r331, %r352;
	// end inline asm
	add.s32 	%r365, %r227, 8;
	setp.gt.s32 	%p48, %r365, %r331;
	selp.b32 	%r366, 0, %r343, %p48;
	add.s32 	%r349, %r344, %r366;
	mov.b32 	%r350, 16;
	// begin inline asm
	shfl.sync.down.b32 %r348, %r349, %r350, %r331, %r352;
	// end inline asm
	add.s32 	%r367, %r227, 16;
	setp.gt.s32 	%p49, %r367, %r331;
	selp.b32 	%r368, 0, %r348, %p49;
	add.s32 	%r994, %r349, %r368;
	add.s64 	%rd14, %rd18, 256;
	mov.b32 	%r995, 478;
$L__BB23_81:
	setp.ne.s32 	%p50, %r998, 101;
	mov.b32 	%r369, -1;
	vote.sync.all.pred 	%p51, %p50, %r369;
	not.pred 	%p52, %p51;
	@%p52 bra 	$L__BB23_86;
	shr.u32 	%r995, %r995, 1;
	mul.wide.s32 	%rd31, %r997, 8;
	add.s64 	%rd32, %rd14, %rd31;
	add.s64 	%rd30, %rd32, -256;
	// begin inline asm
	ld.relaxed.gpu.v2.u32 {%r998, %r999}, [%rd30];
	// end inline asm
	mov.u32 	%r1000, %r995;
$L__BB23_83:
	setp.eq.s32 	%p56, %r998, 99;
	mov.b32 	%r377, -1;
	vote.sync.any.pred 	%p57, %p56, %r377;
	not.pred 	%p58, %p57;
	@%p58 bra 	$L__BB23_85;
	// begin inline asm
	nanosleep.u32 %r1000;
	// end inline asm
	shr.u32 	%r1000, %r1000, 1;
	// begin inline asm
	ld.relaxed.gpu.v2.u32 {%r998, %r999}, [%rd30];
	// end inline asm
	bra.uni 	$L__BB23_83;
$L__BB23_85:
	setp.eq.s32 	%p59, %r998, 101;
	mov.b32 	%r403, -1;
	vote.sync.ballot.b32 	%r404, %p59, %r403;
	and.b32  	%r405, %r404, %r327;
	or.b32  	%r406, %r405, -2147483648;
	add.s32 	%r407, %r406, -1;
	not.b32 	%r408, %r406;
	and.b32  	%r409, %r408, %r407;
	popc.b32 	%r382, %r409;
	mov.b32 	%r381, 1;
	// begin inline asm
	shfl.sync.down.b32 %r379, %r999, %r381, %r382, %r403;
	// end inline asm
	setp.lt.s32 	%p61, %r227, %r382;
	selp.b32 	%r410, %r379, 0, %p61;
	add.s32 	%r385, %r410, %r999;
	mov.b32 	%r386, 2;
	// begin inline asm
	shfl.sync.down.b32 %r384, %r385, %r386, %r382, %r403;
	// end inline asm
	add.s32 	%r411, %r227, 2;
	setp.gt.s32 	%p62, %r411, %r382;
	selp.b32 	%r412, 0, %r384, %p62;
	add.s32 	%r390, %r385, %r412;
	mov.b32 	%r391, 4;
	// begin inline asm
	shfl.sync.down.b32 %r389, %r390, %r391, %r382, %r403;
	// end inline asm
	add.s32 	%r413, %r227, 4;
	setp.gt.s32 	%p63, %r413, %r382;
	selp.b32 	%r414, 0, %r389, %p63;
	add.s32 	%r395, %r390, %r414;
	mov.b32 	%r396, 8;
	// begin inline asm
	shfl.sync.down.b32 %r394, %r395, %r396, %r382, %r403;
	// end inline asm
	add.s32 	%r415, %r227, 8;
	setp.gt.s32 	%p64, %r415, %r382;
	selp.b32 	%r416, 0, %r394, %p64;
	add.s32 	%r400, %r395, %r416;
	mov.b32 	%r401, 16;
	// begin inline asm
	shfl.sync.down.b32 %r399, %r400, %r401, %r382, %r403;
	// end inline asm
	add.s32 	%r417, %r227, 16;
	setp.gt.s32 	%p65, %r417, %r382;
	selp.b32 	%r418, 0, %r399, %p65;
	add.s32 	%r419, %r418, %r994;
	add.s32 	%r994, %r419, %r400;
	add.s32 	%r997, %r997, -32;
	bra.uni 	$L__BB23_81;
$L__BB23_86:
	@%p39 bra 	$L__BB23_88;
	add.s32 	%r372, %r994, %r149;
	add.s64 	%rd29, %rd13, 256;
	mov.b32 	%r371, 101;
	// begin inline asm
	st.relaxed.gpu.v2.u32 [%rd29], {%r371, %r372};
	// end inline asm
	st.shared.u32 	[_ZZN3cub18CUB_300001_SM_10006detail4scan16DeviceScanKernelINS2_10policy_hubIiiimN4cuda3std3__44plusIvEEE10Policy1000EN6thrust24THRUST_300001_SM_1000_NS6detail15normal_iteratorINSD_10device_ptrIiEEEESI_NS0_13ScanTileStateIiLb1EEES9_NS1_10InputValueIiPiEEmiLb0EiEEvT0_T1_T2_iT3_T4_T5_E12temp_storage+4], %r994;
	st.shared.u32 	[_ZZN3cub18CUB_300001_SM_10006detail4scan16DeviceScanKernelINS2_10policy_hubIiiimN4cuda3std3__44plusIvEEE10Policy1000EN6thrust24THRUST_300001_SM_1000_NS6detail15normal_iteratorINSD_10device_ptrIiEEEESI_NS0_13ScanTileStateIiLb1EEES9_NS1_10InputValueIiPiEEmiLb0EiEEvT0_T1_T2_iT3_T4_T5_E12temp_storage+8], %r372;
$L__BB23_88:
	setp.ne.s32 	%p54, %r227, 0;
	mov.u32 	%r1001, %r151;
	@%p54 bra 	$L__BB23_90;
	st.shared.u32 	[_ZZN3cub18CUB_300001_SM_10006detail4scan16DeviceScanKernelINS2_10policy_hubIiiimN4cuda3std3__44plusIvEEE10Policy1000EN6thrust24THRUST_300001_SM_1000_NS6detail15normal_iteratorINSD_10device_ptrIiEEEESI_NS0_13ScanTileStateIiLb1EEES9_NS1_10InputValueIiPiEEmiLb0EiEEvT0_T1_T2_iT3_T4_T5_E12temp_storage+84], %r994;
	mov.u32 	%r1001, %r994;
$L__BB23_90:
	bar.sync 	0;
	setp.eq.s32 	%p55, %r76, 0;
	ld.shared.u32 	%r373, [_ZZN3cub18CUB_300001_SM_10006detail4scan16DeviceScanKernelINS2_10policy_hubIiiimN4cuda3std3__44plusIvEEE10Policy1000EN6thrust24THRUST_300001_SM_1000_NS6detail15normal_iteratorINSD_10device_ptrIiEEEESI_NS0_13ScanTileStateIiLb1EEES9_NS1_10InputValueIiPiEEmiLb0EiEEvT0_T1_T2_iT3_T4_T5_E12temp_storage+84];
	selp.b32 	%r374, 0, %r373, %p55;
	add.s32 	%r1002, %r374, %r1001;
$L__BB23_91:
	add.s32 	%r514, %r1002, %r125;
	add.s32 	%r515, %r126, %r514;
	add.s32 	%r516, %r127, %r515;
	add.s32 	%r517, %r128, %r516;
	add.s32 	%r518, %r129, %r517;
	add.s32 	%r519, %r130, %r518;
	add.s32 	%r520, %r131, %r519;
	add.s32 	%r521, %r132, %r520;
	add.s32 	%r522, %r133, %r521;
	add.s32 	%r523, %r134, %r522;
	add.s32 	%r524, %r135, %r523;
	add.s32 	%r525, %r136, %r524;
	add.s32 	%r526, %r137, %r525;
	add.s32 	%r527, %r138, %r526;
	add.s32 	%r528, %r139, %r527;
	add.s32 	%r529, %r140, %r528;
	add.s32 	%r530, %r141, %r529;
	add.s32 	%r531, %r142, %r530;
	bar.sync 	0;
	st.shared.u32 	[%r124], %r1002;
	st.shared.u32 	[%r124+4], %r514;
	st.shared.u32 	[%r124+8], %r515;
	st.shared.u32 	[%r124+12], %r516;
	st.shared.u32 	[%r124+16], %r517;
	st.shared.u32 	[%r124+20], %r518;
	st.shared.u32 	[%r124+24], %r519;
	st.shared.u32 	[%r124+28], %r520;
	st.shared.u32 	[%r124+32], %r521;
	st.shared.u32 	[%r124+36], %r522;
	st.shared.u32 	[%r124+40], %r523;
	st.shared.u32 	[%r124+44], %r524;
	st.shared.u32 	[%r124+48], %r525;
	st.shared.u32 	[%r124+52], %r526;
	st.shared.u32 	[%r124+56], %r527;
	st.shared.u32 	[%r124+60], %r528;
	st.shared.u32 	[%r124+64], %r529;
	st.shared.u32 	[%r124+68], %r530;
	st.shared.u32 	[%r124+72], %r531;
	bar.warp.sync 	-1;
	ld.shared.u32 	%r185, [%r123];
	ld.shared.u32 	%r186, [%r123+128];
	ld.shared.u32 	%r187, [%r123+256];
	ld.shared.u32 	%r188, [%r123+384];
	ld.shared.u32 	%r189, [%r123+512];
	ld.shared.u32 	%r190, [%r123+640];
	ld.shared.u32 	%r191, [%r123+768];
	ld.shared.u32 	%r192, [%r123+896];
	ld.shared.u32 	%r193, [%r123+1024];
	ld.shared.u32 	%r194, [%r123+1152];
	ld.shared.u32 	%r195, [%r123+1280];
	ld.shared.u32 	%r196, [%r123+1408];
	ld.shared.u32 	%r197, [%r123+1536];
	ld.shared.u32 	%r198, [%r123+1664];
	ld.shared.u32 	%r199, [%r123+1792];
	ld.shared.u32 	%r200, [%r123+1920];
	ld.shared.u32 	%r201, [%r123+2048];
	ld.shared.u32 	%r202, [%r123+2176];
	ld.shared.u32 	%r203, [%r123+2304];
	setp.ne.s32 	%p80, %r76, 0;
	@%p80 bra 	$L__BB23_93;
	st.volatile.shared.u32 	[_ZZN3cub18CUB_300001_SM_10006detail4scan16DeviceScanKernelINS2_10policy_hubIiiimN4cuda3std3__44plusIvEEE10Policy1000EN6thrust24THRUST_300001_SM_1000_NS6detail15normal_iteratorINSD_10device_ptrIiEEEESI_NS0_13ScanTileStateIiLb1EEES9_NS1_10InputValueIiPiEEmiLb0EiEEvT0_T1_T2_iT3_T4_T5_E12temp_storage+31616], %r75;
$L__BB23_93:
	bar.sync 	0;
	ld.volatile.shared.u32 	%r204, [_ZZN3cub18CUB_300001_SM_10006detail4scan16DeviceScanKernelINS2_10policy_hubIiiimN4cuda3std3__44plusIvEEE10Policy1000EN6thrust24THRUST_300001_SM_1000_NS6detail15normal_iteratorINSD_10device_ptrIiEEEESI_NS0_13ScanTileStateIiLb1EEES9_NS1_10InputValueIiPiEEmiLb0EiEEvT0_T1_T2_iT3_T4_T5_E12temp_storage+31616];
	cvt.u64.u32 	%rd39, %r78;
	add.s64 	%rd40, %rd5, %rd39;
	setp.ge.s32 	%p81, %r78, %r204;
	shl.b64 	%rd41, %rd40, 2;
	add.s64 	%rd15, %rd4, %rd41;
	@%p81 bra 	$L__BB23_95;
	st.global.u32 	[%rd15], %r185;
$L__BB23_95:
	mov.u32 	%r532, %tid.x;
	and.b32  	%r533, %r532, 992;
	mul.lo.s32 	%r534, %r533, 19;
	and.b32  	%r535, %r532, 31;
	or.b32  	%r536, %r534, %r535;
	add.s32 	%r537, %r536, 32;
	setp.ge.s32 	%p82, %r537, %r204;
	@%p82 bra 	$L__BB23_97;
	st.global.u32 	[%rd15+128], %r186;
$L__BB23_97:
	add.s32 	%r543, %r536, 64;
	setp.ge.s32 	%p83, %r543, %r204;
	@%p83 bra 	$L__BB23_99;
	st.global.u32 	[%rd15+256], %r187;
$L__BB23_99:
	add.s32 	%r549, %r536, 96;
	setp.ge.s32 	%p84, %r549, %r204;
	@%p84 bra 	$L__BB23_101;
	st.global.u32 	[%rd15+384], %r188;
$L__BB23_101:
	add.s32 	%r555, %r536, 128;
	setp.ge.s32 	%p85, %r555, %r204;
	@%p85 bra 	$L__BB23_103;
	st.global.u32 	[%rd15+512], %r189;
$L__BB23_103:
	add.s32 	%r561, %r536, 160;
	setp.ge.s32 	%p86, %r561, %r204;
	@%p86 bra 	$L__BB23_105;
	st.global.u32 	[%rd15+640], %r190;
$L__BB23_105:
	add.s32 	%r567, %r536, 192;
	setp.ge.s32 	%p87, %r567, %r204;
	@%p87 bra 	$L__BB23_107;
	st.global.u32 	[%rd15+768], %r191;
$L__BB23_107:
	add.s32 	%r573, %r536, 224;
	setp.ge.s32 	%p88, %r573, %r204;
	@%p88 bra 	$L__BB23_109;
	st.global.u32 	[%rd15+896], %r192;
$L__BB23_109:
	setp.ge.s32 	%p89, %r95, %r204;
	@%p89 bra 	$L__BB23_111;
	st.global.u32 	[%rd15+1024], %r193;
$L__BB23_111:
	setp.ge.s32 	%p90, %r98, %r204;
	@%p90 bra 	$L__BB23_113;
	st.global.u32 	[%rd15+1152], %r194;
$L__BB23_113:
	add.s32 	%r579, %r536, 320;
	setp.ge.s32 	%p91, %r579, %r204;
	@%p91 bra 	$L__BB23_115;
	st.global.u32 	[%rd15+1280], %r195;
$L__BB23_115:
	add.s32 	%r585, %r536, 352;
	setp.ge.s32 	%p92, %r585, %r204;
	@%p92 bra 	$L__BB23_117;
	st.global.u32 	[%rd15+1408], %r196;
$L__BB23_117:
	add.s32 	%r591, %r536, 384;
	setp.ge.s32 	%p93, %r591, %r204;
	@%p93 bra 	$L__BB23_119;
	st.global.u32 	[%rd15+1536], %r197;
$L__BB23_119:
	add.s32 	%r597, %r536, 416;
	setp.ge.s32 	%p94, %r597, %r204;
	@%p94 bra 	$L__BB23_121;
	st.global.u32 	[%rd15+1664], %r198;
$L__BB23_121:
	add.s32 	%r603, %r536, 448;
	setp.ge.s32 	%p95, %r603, %r204;
	@%p95 bra 	$L__BB23_123;
	st.global.u32 	[%rd15+1792], %r199;
$L__BB23_123:
	add.s32 	%r609, %r536, 480;
	setp.ge.s32 	%p96, %r609, %r204;
	@%p96 bra 	$L__BB23_125;
	st.global.u32 	[%rd15+1920], %r200;
$L__BB23_125:
	add.s32 	%r615, %r536, 512;
	setp.ge.s32 	%p97, %r615, %r204;
	@%p97 bra 	$L__BB23_127;
	st.global.u32 	[%rd15+2048], %r201;
$L__BB23_127:
	setp.ge.s32 	%p98, %r115, %r204;
	@%p98 bra 	$L__BB23_129;
	st.global.u32 	[%rd15+2176], %r202;
$L__BB23_129:
	setp.ge.s32 	%p99, %r118, %r204;
	@%p99 bra 	$L__BB23_131;
	st.global.u32 	[%rd15+2304], %r203;
$L__BB23_131:
	ret;

}
	// .globl	_ZN3cub18CUB_300001_SM_10006detail6select23DeviceSelectSweepKernelINS2_10policy_hubIN4cuda3std3__45tupleIJiiifiiEEENS0_8NullTypeEiLb0ELNS0_10SelectImplE2EE10Policy1000EPS9_PSA_N6thrust24THRUST_300001_SM_1000_NS12zip_iteratorINS8_IJNSH_10device_ptrIiEESK_SK_NSJ_IfEESK_SK_EEEEEPiNS0_13ScanTileStateIiLb1EEE6IsLiveSA_iNS2_19streaming_context_tIiLb0EEELSB_2EEEvT0_T1_T2_T3_T4_T5_T6_T7_iT8_NS1_7vsmem_tE
.visible .entry _ZN3cub18CUB_300001_SM_10006detail6select23DeviceSelectSweepKernelINS2_10policy_hubIN4cuda3std3__45tupleIJiiifiiEEENS0_8NullTypeEiLb0ELNS0_10SelectImplE2EE10Policy1000EPS9_PSA_N6thrust24THRUST_300001_SM_1000_NS12zip_iteratorINS8_IJNSH_10device_ptrIiEESK_SK_NSJ_IfEESK_SK_EEEEEPiNS0_13ScanTileStateIiLb1EEE6IsLiveSA_iNS2_19streaming_context_tIiLb0EEELSB_2EEEvT0_T1_T2_T3_T4_T5_T6_T7_iT8_NS1_7vsmem_tE(
	.param .u64 .ptr .align 1 _ZN3cub18CUB_300001_SM_10006detail6select23DeviceSelectSweepKernelINS2_10policy_hubIN4cuda3std3__45tupleIJiiifiiEEENS0_8NullTypeEiLb0ELNS0_10SelectImplE2EE10Policy1000EPS9_PSA_N6thrust24THRUST_300001_SM_1000_NS12zip_iteratorINS8_IJNSH_10device_ptrIiEESK_SK_NSJ_IfEESK_SK_EEEEEPiNS0_13ScanTileStateIiLb1EEE6IsLiveSA_iNS2_19streaming_context_tIiLb0EEELSB_2EEEvT0_T1_T2_T3_T4_T5_T6_T7_iT8_NS1_7vsmem_tE_param_0,
	.param .u64 .ptr .align 1 _ZN3cub18CUB_300001_SM_10006detail6select23DeviceSelectSweepKernelINS2_10policy_hubIN4cuda3std3__45tupleIJiiifiiEEENS0_8NullTypeEiLb0ELNS0_10SelectImplE2EE10Policy1000EPS9_PSA_N6thrust24THRUST_300001_SM_1000_NS12zip_iteratorINS8_IJNSH_10device_ptrIiEESK_SK_NSJ_IfEESK_SK_EEEEEPiNS0_13ScanTileStateIiLb1EEE6IsLiveSA_iNS2_19streaming_context_tIiLb0EEELSB_2EEEvT0_T1_T2_T3_T4_T5_T6_T7_iT8_NS1_7vsmem_tE_param_1,
	.param .align 8 .b8 _ZN3cub18CUB_300001_SM_10006detail6select23DeviceSelectSweepKernelINS2_10policy_hubIN4cuda3std3__45tupleIJiiifiiEEENS0_8NullTypeEiLb0ELNS0_10SelectImplE2EE10Policy1000EPS9_PSA_N6thrust24THRUST_300001_SM_1000_NS12zip_iteratorINS8_IJNSH_10device_ptrIiEESK_SK_NSJ_IfEESK_SK_EEEEEPiNS0_13ScanTileStateIiLb1EEE6IsLiveSA_iNS2_19streaming_context_tIiLb0EEELSB_2EEEvT0_T1_T2_T3_T4_T5_T6_T7_iT8_NS1_7vsmem_tE_param_2[48],
	.param .u64 .ptr .align 1 _ZN3cub18CUB_300001_SM_10006detail6select23DeviceSelectSweepKernelINS2_10policy_hubIN4cuda3std3__45tupleIJiiifiiEEENS0_8NullTypeEiLb0ELNS0_10SelectImplE2EE10Policy1000EPS9_PSA_N6thrust24THRUST_300001_SM_1000_NS12zip_iteratorINS8_IJNSH_10device_ptrIiEESK_SK_NSJ_IfEESK_SK_EEEEEPiNS0_13ScanTileStateIiLb1EEE6IsLiveSA_iNS2_19streaming_context_tIiLb0EEELSB_2EEEvT0_T1_T2_T3_T4_T5_T6_T7_iT8_NS1_7vsmem_tE_param_3,
	.param .align 8 .b8 _ZN3cub18CUB_300001_SM_10006detail6select23DeviceSelectSweepKernelINS2_10policy_hubIN4cuda3std3__45tupleIJiiifiiEEENS0_8NullTypeEiLb0ELNS0_10SelectImplE2EE10Policy1000EPS9_PSA_N6thrust24THRUST_300001_SM_1000_NS12zip_iteratorINS8_IJNSH_10device_ptrIiEESK_SK_NSJ_IfEESK_SK_EEEEEPiNS0_13ScanTileStateIiLb1EEE6IsLiveSA_iNS2_19streaming_context_tIiLb0EEELSB_2EEEvT0_T1_T2_T3_T4_T5_T6_T7_iT8_NS1_7vsmem_tE_param_4[8],
	.param .align 1 .b8 _ZN3cub18CUB_300001_SM_10006detail6select23DeviceSelectSweepKernelINS2_10policy_hubIN4cuda3std3__45tupleIJiiifiiEEENS0_8NullTypeEiLb0ELNS0_10SelectImplE2EE10Policy1000EPS9_PSA_N6thrust24THRUST_300001_SM_1000_NS12zip_iteratorINS8_IJNSH_10device_ptrIiEESK_SK_NSJ_IfEESK_SK_EEEEEPiNS0_13ScanTileStateIiLb1EEE6IsLiveSA_iNS2_19streaming_context_tIiLb0EEELSB_2EEEvT0_T1_T2_T3_T4_T5_T6_T7_iT8_NS1_7vsmem_tE_param_5[1],
	.param .align 1 .b8 _ZN3cub18CUB_300001_SM_10006detail6select23DeviceSelectSweepKernelINS2_10policy_hubIN4cuda3std3__45tupleIJiiifiiEEENS0_8NullTypeEiLb0ELNS0_10SelectImplE2EE10Policy1000EPS9_PSA_N6thrust24THRUST_300001_SM_1000_NS12zip_iteratorINS8_IJNSH_10device_ptrIiEESK_SK_NSJ_IfEESK_SK_EEEEEPiNS0_13ScanTileStateIiLb1EEE6IsLiveSA_iNS2_19streaming_context_tIiLb0EEELSB_2EEEvT0_T1_T2_T3_T4_T5_T6_T7_iT8_NS1_7vsmem_tE_param_6[1],
	.param .u32 _ZN3cub18CUB_300001_SM_10006detail6select23DeviceSelectSweepKernelINS2_10policy_hubIN4cuda3std3__45tupleIJiiifiiEEENS0_8NullTypeEiLb0ELNS0_10SelectImplE2EE10Policy1000EPS9_PSA_N6thrust24THRUST_300001_SM_1000_NS12zip_iteratorINS8_IJNSH_10device_ptrIiEESK_SK_NSJ_IfEESK_SK_EEEEEPiNS0_13ScanTileStateIiLb1EEE6IsLiveSA_iNS2_19streaming_context_tIiLb0EEELSB_2EEEvT0_T1_T2_T3_T4_T5_T6_T7_iT8_NS1_7vsmem_tE_param_7,
	.param .u32 _ZN3cub18CUB_300001_SM_10006detail6select23DeviceSelectSweepKernelINS2_10policy_hubIN4cuda3std3__45tupleIJiiifiiEEENS0_8NullTypeEiLb0ELNS0_10SelectImplE2EE10Policy1000EPS9_PSA_N6thrust24THRUST_300001_SM_1000_NS12zip_iteratorINS8_IJNSH_10device_ptrIiEESK_SK_NSJ_IfEESK_SK_EEEEEPiNS0_13ScanTileStateIiLb1EEE6IsLiveSA_iNS2_19streaming_context_tIiLb0EEELSB_2EEEvT0_T1_T2_T3_T4_T5_T6_T7_iT8_NS1_7vsmem_tE_param_8,
	.param .align 1 .b8 _ZN3cub18CUB_300001_SM_10006detail6select23DeviceSelectSweepKernelINS2_10policy_hubIN4cuda3std3__45tupleIJiiifiiEEENS0_8NullTypeEiLb0ELNS0_10SelectImplE2EE10Policy1000EPS9_PSA_N6thrust24THRUST_300001_SM_1000_NS12zip_iteratorINS8_IJNSH_10device_ptrIiEESK_SK_NSJ_IfEESK_SK_EEEEEPiNS0_13ScanTileStateIiLb1EEE6IsLiveSA_iNS2_19streaming_context_tIiLb0EEELSB_2EEEvT0_T1_T2_T3_T4_T5_T6_T7_iT8_NS1_7vsmem_tE_param_9[1],
	.param .align 8 .b8 _ZN3cub18CUB_300001_SM_10006detail6select23DeviceSelectSweepKernelINS2_10policy_hubIN4cuda3std3__45tupleIJiiifiiEEENS0_8NullTypeEiLb0ELNS0_10SelectImplE2EE10Policy1000EPS9_PSA_N6thrust24THRUST_300001_SM_1000_NS12zip_iteratorINS8_IJNSH_10device_ptrIiEESK_SK_NSJ_IfEESK_SK_EEEEEPiNS0_13ScanTileStateIiLb1EEE6IsLiveSA_iNS2_19streaming_context_tIiLb0EEELSB_2EEEvT0_T1_T2_T3_T4_T5_T6_T7_iT8_NS1_7vsmem_tE_param_10[8]
)
.maxntid 128
{
	.reg .pred 	%p<100>;
	.reg .b32 	%r<648>;
	.reg .b64 	%rd<94>;
	// demoted variable
	.shared .align 16 .b8 _ZZN3cub18CUB_300001_SM_10006detail6select23DeviceSelectSweepKernelINS2_10policy_hubIN4cuda3std3__45tupleIJiiifiiEEENS0_8NullTypeEiLb0ELNS0_10SelectImplE2EE10Policy1000EPS9_PSA_N6thrust24THRUST_300001_SM_1000_NS12zip_iteratorINS8_IJNSH_10device_ptrIiEESK_SK_NSJ_IfEESK_SK_EEEEEPiNS0_13ScanTileStateIiLb1EEE6IsLiveSA_iNS2_19streaming_context_tIiLb0EEELSB_2EEEvT0_T1_T2_T3_T4_T5_T6_T7_iT8_NS1_7vsmem_tEE19static_temp_storage[6192];
	ld.param.u64 	%rd2, [_ZN3cub18CUB_300001_SM_10006detail6select23DeviceSelectSweepKernelINS2_10policy_hubIN4cuda3std3__45tupleIJiiifiiEEENS0_8NullTypeEiLb0ELNS0_10SelectImplE2EE10Policy1000EPS9_PSA_N6thrust24THRUST_300001_SM_1000_NS12zip_iteratorINS8_IJNSH_10device_ptrIiEESK_SK_NSJ_IfEESK_SK_EEEEEPiNS0_13ScanTileStateIiLb1EEE6IsLiveSA_iNS2_19streaming_context_tIiLb0EEELSB_2EEEvT0_T1_T2_T3_T4_T5_T6_T7_iT8_NS1_7vsmem_tE_param_4];
	ld.param.u64 	%rd22, [_ZN3cub18CUB_300001_SM_10006detail6select23DeviceSelectSweepKernelINS2_10policy_hubIN4cuda3std3__45tupleIJiiifiiEEENS0_8NullTypeEiLb0ELNS0_10SelectImplE2EE10Policy1000EPS9_PSA_N6thrust24THRUST_300001_SM_1000_NS12zip_iteratorINS8_IJNSH_10device_ptrIiEESK_SK_NSJ_IfEESK_SK_EEEEEPiNS0_13ScanTileStateIiLb1EEE6IsLiveSA_iNS2_19streaming_context_tIiLb0EEELSB_2EEEvT0_T1_T2_T3_T4_T5_T6_T7_iT8_NS1_7vsmem_tE_param_2+40];
	ld.param.u64 	%rd21, [_ZN3cub18CUB_300001_SM_10006detail6select23DeviceSelectSweepKernelINS2_10policy_hubIN4cuda3std3__45tupleIJiiifiiEEENS0_8NullTypeEiLb0ELNS0_10SelectImplE2EE10Policy1000EPS9_PSA_N6thrust24THRUST_300001_SM_1000_NS12zip_iteratorINS8_IJNSH_10device_ptrIiEESK_SK_NSJ_IfEESK_SK_EEEEEPiNS0_13ScanTileStateIiLb1EEE6IsLiveSA_iNS2_19streaming_context_tIiLb0EEELSB_2EEEvT0_T1_T2_T3_T4_T5_T6_T7_iT8_NS1_7vsmem_tE_param_2+32];
	ld.param.u64 	%rd20, [_ZN3cub18CUB_300001_SM_10006detail6select23DeviceSelectSweepKernelINS2_10policy_hubIN4cuda3std3__45tupleIJiiifiiEEENS0_8NullTypeEiLb0ELNS0_10SelectImplE2EE10Policy1000EPS9_PSA_N6thrust24THRUST_300001_SM_1000_NS12zip_iteratorINS8_IJNSH_10device_ptrIiEESK_SK_NSJ_IfEESK_SK_EEEEEPiNS0_13ScanTileStateIiLb1EEE6IsLiveSA_iNS2_19streaming_context_tIiLb0EEELSB_2EEEvT0_T1_T2_T3_T4_T5_T6_T7_iT8_NS1_7vsmem_tE_param_2+24];
	ld.param.u64 	%rd19, [_ZN3cub18CUB_300001_SM_10006detail6select23DeviceSelectSweepKernelINS2_10policy_hubIN4cuda3std3__45tupleIJiiifiiEEENS0_8NullTypeEiLb0ELNS0_10SelectImplE2EE10Policy1000EPS9_PSA_N6thrust24THRUST_300001_SM_1000_NS12zip_iteratorINS8_IJNSH_10device_ptrIiEESK_SK_NSJ_IfEESK_SK_EEEEEPiNS0_13ScanTileStateIiLb1EEE6IsLiveSA_iNS2_19streaming_context_tIiLb0EEELSB_2EEEvT0_T1_T2_T3_T4_T5_T6_T7_iT8_NS1_7vsmem_tE_param_2+16];
	ld.param.u64 	%rd18, [_ZN3cub18CUB_300001_SM_10006detail6select23DeviceSelectSweepKernelINS2_10policy_hubIN4cuda3std3__45tupleIJiiifiiEEENS0_8NullTypeEiLb0ELNS0_10SelectImplE2EE10Policy1000EPS9_PSA_N6thrust24THRUST_300001_SM_1000_NS12zip_iteratorINS8_IJNSH_10device_ptrIiEESK_SK_NSJ_IfEESK_SK_EEEEEPiNS0_13ScanTileStateIiLb1EEE6IsLiveSA_iNS2_19streaming_context_tIiLb0EEELSB_2EEEvT0_T1_T2_T3_T4_T5_T6_T7_iT8_NS1_7vsmem_tE_param_2+8];
	ld.param.u64 	%rd17, [_ZN3cub18CUB_300001_SM_10006detail6select23DeviceSelectSweepKernelINS2_10policy_hubIN4cuda3std3__45tupleIJiiifiiEEENS0_8NullTypeEiLb0ELNS0_10SelectImplE2EE10Policy1000EPS9_PSA_N6thrust24THRUST_300001_SM_1000_NS12zip_iteratorINS8_IJNSH_10device_ptrIiEESK_SK_NSJ_IfEESK_SK_EEEEEPiNS0_13ScanTileStateIiLb1EEE6IsLiveSA_iNS2_19streaming_context_tIiLb0EEELSB_2EEEvT0_T1_T2_T3_T4_T5_T6_T7_iT8_NS1_7vsmem_tE_param_2];
	ld.param.u64 	%rd24, [_ZN3cub18CUB_300001_SM_10006detail6select23DeviceSelectSweepKernelINS2_10policy_hubIN4cuda3std3__45tupleIJiiifiiEEENS0_8NullTypeEiLb0ELNS0_10SelectImplE2EE10Policy1000EPS9_PSA_N6thrust24THRUST_300001_SM_1000_NS12zip_iteratorINS8_IJNSH_10device_ptrIiEESK_SK_NSJ_IfEESK_SK_EEEEEPiNS0_13ScanTileStateIiLb1EEE6IsLiveSA_iNS2_19streaming_context_tIiLb0EEELSB_2EEEvT0_T1_T2_T3_T4_T5_T6_T7_iT8_NS1_7vsmem_tE_param_0];
	ld.param.u32 	%r135, [_ZN3cub18CUB_300001_SM_10006detail6select23DeviceSelectSweepKernelINS2_10policy_hubIN4cuda3std3__45tupleIJiiifiiEEENS0_8NullTypeEiLb0ELNS0_10SelectImplE2EE10Policy1000EPS9_PSA_N6thrust24THRUST_300001_SM_1000_NS12zip_iteratorINS8_IJNSH_10device_ptrIiEESK_SK_NSJ_IfEESK_SK_EEEEEPiNS0_13ScanTileStateIiLb1EEE6IsLiveSA_iNS2_19streaming_context_tIiLb0EEELSB_2EEEvT0_T1_T2_T3_T4_T5_T6_T7_iT8_NS1_7vsmem_tE_param_7];
	ld.param.u32 	%r136, [_ZN3cub18CUB_300001_SM_10006detail6select23DeviceSelectSweepKernelINS2_10policy_hubIN4cuda3std3__45tupleIJiiifiiEEENS0_8NullTypeEiLb0ELNS0_10SelectImplE2EE10Policy1000EPS9_PSA_N6thrust24THRUST_300001_SM_1000_NS12zip_iteratorINS8_IJNSH_10device_ptrIiEESK_SK_NSJ_IfEESK_SK_EEEEEPiNS0_13ScanTileStateIiLb1EEE6IsLiveSA_iNS2_19streaming_context_tIiLb0EEELSB_2EEEvT0_T1_T2_T3_T4_T5_T6_T7_iT8_NS1_7vsmem_tE_param_8];
	cvta.to.global.u64 	%rd1, %rd24;
	cvta.to.global.u64 	%rd3, %rd17;
	cvta.to.global.u64 	%rd4, %rd18;
	cvta.to.global.u64 	%rd5, %rd19;
	cvta.to.global.u64 	%rd6, %rd20;
	cvta.to.global.u64 	%rd7, %rd21;
	cvta.to.global.u64 	%rd8, %rd22;
	mov.u32 	%r137, %ctaid.x;
	mov.u32 	%r138, %nctaid.y;
	mov.u32 	%r139, %ctaid.y;
	mad.lo.s32 	%r1, %r137, %r138, %r139;
	shl.b32 	%r2, %r1, 7;
	add.s32 	%r140, %r136, -1;
	setp.ge.s32 	%p1, %r1, %r140;
	@%p1 bra 	$L__BB24_35;
	setp.ne.s32 	%p53, %r1, 0;
	@%p53 bra 	$L__BB24_7;
	mov.u32 	%r3, %tid.x;
	add.s32 	%r582, %r2, %r3;
	mul.wide.u32 	%rd83, %r582, 24;
	add.s64 	%rd84, %rd1, %rd83;
	ld.global.u32 	%r4, [%rd84];
	ld.global.u32 	%r5, [%rd84+4];
	ld.global.u32 	%r6, [%rd84+8];
	ld.global.u32 	%r7, [%rd84+12];
	ld.global.u32 	%r8, [%rd84+16];
	ld.global.u32 	%r9, [%rd84+20];
	bar.sync 	0;
	shr.u32 	%r10, %r3, 5;
	// begin inline asm
	mov.u32 %r551, %laneid;
	// end inline asm
	not.b32 	%r583, %r4;
	shr.u32 	%r12, %r583, 31;
	mov.b32 	%r554, 1;
	mov.b32 	%r579, 0;
	mov.b32 	%r581, -1;
	// begin inline asm
	{  .reg .s32 r0;  .reg .pred p;  shfl.sync.up.b32 r0|p, %r12, %r554, %r579, %r581;  @p add.s32 r0, r0, %r12;  mov.s32 %r552, r0;}
	// end inline asm
	mov.b32 	%r560, 2;
	// begin inline asm
	{  .reg .s32 r0;  .reg .pred p;  shfl.sync.up.b32 r0|p, %r552, %r560, %r579, %r581;  @p add.s32 r0, r0, %r552;  mov.s32 %r558, r0;}
	// end inline asm
	mov.b32 	%r566, 4;
	// begin inline asm
	{  .reg .s32 r0;  .reg .pred p;  shfl.sync.up.b32 r0|p, %r558, %r566, %r579, %r581;  @p add.s32 r0, r0, %r558;  mov.s32 %r564, r0;}
	// end inline asm
	mov.b32 	%r572, 8;
	// begin inline asm
	{  .reg .s32 r0;  .reg .pred p;  shfl.sync.up.b32 r0|p, %r564, %r572, %r579, %r581;  @p add.s32 r0, r0, %r564;  mov.s32 %r570, r0;}
	// end inline asm
	mov.b32 	%r578, 16;
	// begin inline asm
	{  .reg .s32 r0;  .reg .pred p;  shfl.sync.up.b32 r0|p, %r570, %r578, %r579, %r581;  @p add.s32 r0, r0, %r570;  mov.s32 %r576, r0;}
	// end inline asm
	setp.ne.s32 	%p92, %r551, 31;
	@%p92 bra 	$L__BB24_4;
	shl.b32 	%r584, %r10, 2;
	mov.u32 	%r585, _ZZN3cub18CUB_300001_SM_10006detail6select23DeviceSelectSweepKernelINS2_10policy_hubIN4cuda3std3__45tupleIJiiifiiEEENS0_8NullTypeEiLb0ELNS0_10SelectImplE2EE10Policy1000EPS9_PSA_N6thrust24THRUST_300001_SM_1000_NS12zip_iteratorINS8_IJNSH_10device_ptrIiEESK_SK_NSJ_IfEESK_SK_EEEEEPiNS0_13ScanTileStateIiLb1EEE6IsLiveSA_iNS2_19streaming_context_tIiLb0EEELSB_2EEEvT0_T1_T2_T3_T4_T5_T6_T7_iT8_NS1_7vsmem_tEE19static_temp_storage;
	add.s32 	%r586, %r585, %r584;
	st.shared.u32 	[%r586], %r576;
$L__BB24_4:
	bar.sync 	0;
	ld.shared.v4.u32 	{%r587, %r588, %r589, %r590}, [_ZZN3cub18CUB_300001_SM_10006detail6select23DeviceSelectSweepKernelINS2_10policy_hubIN4cuda3std3__45tupleIJiiifiiEEENS0_8NullTypeEiLb0ELNS0_10SelectImplE2EE10Policy1000EPS9_PSA_N6thrust24THRUST_300001_SM_1000_NS12zip_iteratorINS8_IJNSH_10device_ptrIiEESK_SK_NSJ_IfEESK_SK_EEEEEPiNS0_13ScanTileStateIiLb1EEE6IsLiveSA_iNS2_19streaming_context_tIiLb0EEELSB_2EEEvT0_T1_T2_T3_T4_T5_T6_T7_iT8_NS1_7vsmem_tEE19static_temp_storage];
	add.s32 	%r591, %r588, %r587;
	setp.eq.s32 	%p93, %r10, 2;
	selp.b32 	%r592, %r591, %r587, %p93;
	add.s32 	%r593, %r591, %r589;
	setp.eq.s32 	%p94, %r10, 3;
	selp.b32 	%r594, %r593, %r592, %p94;
	add.s32 	%r14, %r593, %r590;
	setp.lt.u32 	%p95, %r3, 32;
	selp.b32 	%r595, 0, %r594, %p95;
	setp.eq.s32 	%p96, %r551, 0;
	sub.s32 	%r596, %r576, %r12;
	selp.b32 	%r597, 0, %r596, %p96;
	add.s32 	%r15, %r595, %r597;
	setp.ne.s32 	%p97, %r3, 0;
	@%p97 bra 	$L__BB24_6;
	add.s64 	%rd85, %rd2, 256;
	mov.b32 	%r598, 101;
	// begin inline asm
	st.relaxed.gpu.v2.u32 [%rd85], {%r598, %r14};
	// end inline asm
$L__BB24_6:
	setp.gt.s32 	%p98, %r4, -1;
	bar.sync 	0;
	sub.s32 	%r600, 128, %r14;
	sub.s32 	%r601, %r3, %r15;
	add.s32 	%r602, %r15, %r600;
	selp.b32 	%r603, %r602, %r601, %p98;
	mov.u32 	%r604, _ZZN3cub18CUB_300001_SM_10006detail6select23DeviceSelectSweepKernelINS2_10policy_hubIN4cuda3std3__45tupleIJiiifiiEEENS0_8NullTypeEiLb0ELNS0_10SelectImplE2EE10Policy1000EPS9_PSA_N6thrust24THRUST_300001_SM_1000_NS12zip_iteratorINS8_IJNSH_10device_ptrIiEESK_SK_NSJ_IfEESK_SK_EEEEEPiNS0_13ScanTileStateIiLb1EEE6IsLiveSA_iNS2_19streaming_context_tIiLb0EEELSB_2EEEvT0_T1_T2_T3_T4_T5_T6_T7_iT8_NS1_7vsmem_tEE19static_temp_storage;
	mad.lo.s32 	%r605, %r603, 24, %r604;
	st.shared.v2.u32 	[%r605], {%r4, %r5};
	st.shared.v2.u32 	[%r605+8], {%r6, %r7};
	st.shared.v2.u32 	[%r605+16], {%r8, %r9};
	bar.sync 	0;
	sub.s32 	%r606, %r3, %r600;
	setp.lt.s32 	%p99, %r3, %r600;
	not.b32 	%r607, %r3;
	add.s32 	%r608, %r135, %r607;
	selp.b32 	%r609, %r608, %r606, %p99;
	mad.lo.s32 	%r610, %r3, 24, %r604;
	ld.shared.v2.u32 	{%r611, %r612}, [%r610];
	ld.shared.v2.u32 	{%r613, %r614}, [%r610+8];
	ld.shared.v2.u32 	{%r615, %r616}, [%r610+16];
	mul.wide.s32 	%rd86, %r609, 4;
	add.s64 	%rd87, %rd3, %rd86;
	add.s64 	%rd88, %rd4, %rd86;
	add.s64 	%rd89, %rd5, %rd86;
	add.s64 	%rd90, %rd6, %rd86;
	add.s64 	%rd91, %rd7, %rd86;
	add.s64 	%rd92, %rd8, %rd86;
	st.global.u32 	[%rd87], %r611;
	st.global.u32 	[%rd88], %r612;
	st.global.u32 	[%rd89], %r613;
	st.global.u32 	[%rd90], %r614;
	st.global.u32 	[%rd91], %r615;
	st.global.u32 	[%rd92], %r616;
	bra.uni 	$L__BB24_75;
$L__BB24_7:
	cvt.s64.s32 	%rd59, %r2;
	mov.u32 	%r16, %tid.x;
	cvt.u64.u32 	%rd60, %r16;
	add.s64 	%rd61, %rd59, %rd60;
	mad.lo.s64 	%rd62, %rd61, 24, %rd1;
	ld.global.u32 	%r17, [%rd62];
	ld.global.u32 	%r18, [%rd62+4];
	ld.global.u32 	%r19, [%rd62+8];
	ld.global.u32 	%r20, [%rd62+12];
	ld.global.u32 	%r21, [%rd62+16];
	ld.global.u32 	%r22, [%rd62+20];
	bar.sync 	0;
	shr.u32 	%r23, %r16, 5;
	// begin inline asm
	mov.u32 %r383, %laneid;
	// end inline asm
	not.b32 	%r414, %r17;
	shr.u32 	%r25, %r414, 31;
	mov.b32 	%r386, 1;
	mov.b32 	%r411, 0;
	mov.b32 	%r413, -1;
	// begin inline asm
	{  .reg .s32 r0;  .reg .pred p;  shfl.sync.up.b32 r0|p, %r25, %r386, %r411, %r413;  @p add.s32 r0, r0, %r25;  mov.s32 %r384, r0;}
	// end inline asm
	mov.b32 	%r392, 2;
	// begin inline asm
	{  .reg .s32 r0;  .reg .pred p;  shfl.sync.up.b32 r0|p, %r384, %r392, %r411, %r413;  @p add.s32 r0, r0, %r384;  mov.s32 %r390, r0;}
	// end inline asm
	mov.b32 	%r398, 4;
	// begin inline asm
	{  .reg .s32 r0;  .reg .pred p;  shfl.sync.up.b32 r0|p, %r390, %r398, %r411, %r413;  @p add.s32 r0, r0, %r390;  mov.s32 %r396, r0;}
	// end inline asm
	mov.b32 	%r404, 8;
	// begin inline asm
	{  .reg .s32 r0;  .reg .pred p;  shfl.sync.up.b32 r0|p, %r396, %r404, %r411, %r413;  @p add.s32 r0, r0, %r396;  mov.s32 %r402, r0;}
	// end inline asm
	mov.b32 	%r410, 16;
	// begin inline asm
	{  .reg .s32 r0;  .reg .pred p;  shfl.sync.up.b32 r0|p, %r402, %r410, %r411, %r413;  @p add.s32 r0, r0, %r402;  mov.s32 %r408, r0;}
	// end inline asm
	setp.ne.s32 	%p54, %r383, 31;
	@%p54 bra 	$L__BB24_9;
	shl.b32 	%r415, %r23, 2;
	mov.u32 	%r416, _ZZN3cub18CUB_300001_SM_10006detail6select23DeviceSelectSweepKernelINS2_10policy_hubIN4cuda3std3__45tupleIJiiifiiEEENS0_8NullTypeEiLb0ELNS0_10SelectImplE2EE10Policy1000EPS9_PSA_N6thrust24THRUST_300001_SM_1000_NS12zip_iteratorINS8_IJNSH_10device_ptrIiEESK_SK_NSJ_IfEESK_SK_EEEEEPiNS0_13ScanTileStateIiLb1EEE6IsLiveSA_iNS2_19streaming_context_tIiLb0EEELSB_2EEEvT0_T1_T2_T3_T4_T5_T6_T7_iT8_NS1_7vsmem_tEE19static_temp_storage;
	add.s32 	%r417, %r416, %r415;
	st.shared.u32 	[%r417], %r408;
$L__BB24_9:
	sub.s32 	%r418, %r408, %r25;
	bar.sync 	0;
	ld.shared.v4.u32 	{%r419, %r420, %r421, %r422}, [_ZZN3cub18CUB_300001_SM_10006detail6select23DeviceSelectSweepKernelINS2_10policy_hubIN4cuda3std3__45tupleIJiiifiiEEENS0_8NullTypeEiLb0ELNS0_10SelectImplE2EE10Policy1000EPS9_PSA_N6thrust24THRUST_300001_SM_1000_NS12zip_iteratorINS8_IJNSH_10device_ptrIiEESK_SK_NSJ_IfEESK_SK_EEEEEPiNS0_13ScanTileStateIiLb1EEE6IsLiveSA_iNS2_19streaming_context_tIiLb0EEELSB_2EEEvT0_T1_T2_T3_T4_T5_T6_T7_iT8_NS1_7vsmem_tEE19static_temp_storage];
	add.s32 	%r423, %r420, %r419;
	setp.eq.s32 	%p55, %r23, 2;
	selp.b32 	%r424, %r423, %r419, %p55;
	add.s32 	%r425, %r423, %r421;
	setp.eq.s32 	%p56, %r23, 3;
	selp.b32 	%r426, %r425, %r424, %p56;
	add.s32 	%r27, %r425, %r422;
	setp.gt.u32 	%p57, %r16, 31;
	setp.lt.u32 	%p58, %r16, 32;
	setp.eq.s32 	%p59, %r383, 0;
	selp.b32 	%r427, 0, %r418, %p59;
	add.s32 	%r624, %r426, %r427;
	selp.b32 	%r29, %r418, %r624, %p58;
	@%p57 bra 	$L__BB24_34;
	setp.ne.s32 	%p60, %r16, 0;
	mul.wide.s32 	%rd63, %r1, 8;
	add.s64 	%rd9, %rd2, %rd63;
	@%p60 bra 	$L__BB24_12;
	st.shared.u32 	[_ZZN3cub18CUB_300001_SM_10006detail6select23DeviceSelectSweepKernelINS2_10policy_hubIN4cuda3std3__45tupleIJiiifiiEEENS0_8NullTypeEiLb0ELNS0_10SelectImplE2EE10Policy1000EPS9_PSA_N6thrust24THRUST_300001_SM_1000_NS12zip_iteratorINS8_IJNSH_10device_ptrIiEESK_SK_NSJ_IfEESK_SK_EEEEEPiNS0_13ScanTileStateIiLb1EEE6IsLiveSA_iNS2_19streaming_context_tIiLb0EEELSB_2EEEvT0_T1_T2_T3_T4_T5_T6_T7_iT8_NS1_7vsmem_tEE19static_temp_storage+44], %r27;
	add.s64 	%rd64, %rd9, 256;
	mov.b32 	%r428, 100;
	// begin inline asm
	st.relaxed.gpu.v2.u32 [%rd64], {%r428, %r27};
	// end inline asm
$L__BB24_12:
	not.b32 	%r430, %r16;
	add.s32 	%r621, %r1, %r430;
	mov.u32 	%r31, %nctaid.x;
	setp.gt.u32 	%p61, %r31, 499;
	@%p61 bra 	$L__BB24_14;
	membar.cta;
	bra.uni 	$L__BB24_15;
$L__BB24_14:
	mov.b32 	%r431, 450;
	// begin inline asm
	nanosleep.u32 %r431;
	// end inline asm
$L__BB24_15:
	mul.wide.s32 	%rd66, %r621, 8;
	add.s64 	%rd67, %rd2, %rd66;
	add.s64 	%rd65, %rd67, 256;
	// begin inline asm
	ld.relaxed.gpu.v2.u32 {%r622, %r618}, [%rd65];
	// end inline asm
$L__BB24_16:
	setp.eq.s32 	%p62, %r622, 99;
	mov.b32 	%r434, -1;
	vote.sync.any.pred 	%p63, %p62, %r434;
	not.pred 	%p64, %p63;
	@%p64 bra 	$L__BB24_21;
	setp.gt.u32 	%p91, %r31, 499;
	@%p91 bra 	$L__BB24_19;
	membar.cta;
	bra.uni 	$L__BB24_20;
$L__BB24_19:
	mov.b32 	%r548, 350;
	// begin inline asm
	nanosleep.u32 %r548;
	// end inline asm
$L__BB24_20:
	// begin inline asm
	ld.relaxed.gpu.v2.u32 {%r622, %r618}, [%rd65];
	// end inline asm
	bra.uni 	$L__BB24_16;
$L__BB24_21:
	setp.eq.s32 	%p65, %r622, 101;
	mov.b32 	%r461, -1;
	vote.sync.ballot.b32 	%r462, %p65, %r461;
	// begin inline asm
	mov.u32 %r436, %lanemask_ge;
	// end inline asm
	and.b32  	%r463, %r462, %r436;
	or.b32  	%r464, %r463, -2147483648;
	add.s32 	%r465, %r464, -1;
	not.b32 	%r466, %r464;
	and.b32  	%r467, %r466, %r465;
	popc.b32 	%r440, %r467;
	mov.b32 	%r439, 1;
	// begin inline asm
	shfl.sync.down.b32 %r437, %r618, %r439, %r440, %r461;
	// end inline asm
	setp.lt.s32 	%p67, %r383, %r440;
	selp.b32 	%r468, %r437, 0, %p67;
	add.s32 	%r443, %r468, %r618;
	mov.b32 	%r444, 2;
	// begin inline asm
	shfl.sync.down.b32 %r442, %r443, %r444, %r440, %r461;
	// end inline asm
	add.s32 	%r41, %r383, 2;
	setp.gt.s32 	%p68, %r41, %r440;
	selp.b32 	%r469, 0, %r442, %p68;
	add.s32 	%r448, %r443, %r469;
	mov.b32 	%r449, 4;
	// begin inline asm
	shfl.sync.down.b32 %r447, %r448, %r449, %r440, %r461;
	// end inline asm
	add.s32 	%r42, %r383, 4;
	setp.gt.s32 	%p69, %r42, %r440;
	selp.b32 	%r470, 0, %r447, %p69;
	add.s32 	%r453, %r448, %r470;
	mov.b32 	%r454, 8;
	// begin inline asm
	shfl.sync.down.b32 %r452, %r453, %r454, %r440, %r461;
	// end inline asm
	add.s32 	%r43, %r383, 8;
	setp.gt.s32 	%p70, %r43, %r440;
	selp.b32 	%r471, 0, %r452, %p70;
	add.s32 	%r458, %r453, %r471;
	mov.b32 	%r459, 16;
	// begin inline asm
	shfl.sync.down.b32 %r457, %r458, %r459, %r440, %r461;
	// end inline asm
	add.s32 	%r44, %r383, 16;
	setp.gt.s32 	%p71, %r44, %r440;
	selp.b32 	%r472, 0, %r457, %p71;
	add.s32 	%r619, %r458, %r472;
	add.s64 	%rd11, %rd2, 256;
$L__BB24_22:
	setp.ne.s32 	%p72, %r622, 101;
	mov.b32 	%r473, -1;
	vote.sync.all.pred 	%p73, %p72, %r473;
	not.pred 	%p74, %p73;
	@%p74 bra 	$L__BB24_30;
	mul.wide.s32 	%rd79, %r621, 8;
	add.s64 	%rd80, %rd11, %rd79;
	add.s64 	%rd78, %rd80, -256;
	// begin inline asm
	ld.relaxed.gpu.v2.u32 {%r622, %r623}, [%rd78];
	// end inline asm
$L__BB24_24:
	setp.eq.s32 	%p80, %r622, 99;
	mov.b32 	%r506, -1;
	vote.sync.any.pred 	%p81, %p80, %r506;
	not.pred 	%p82, %p81;
	@%p82 bra 	$L__BB24_29;
	setp.gt.u32 	%p90, %r31, 499;
	@%p90 bra 	$L__BB24_27;
	membar.cta;
	bra.uni 	$L__BB24_28;
$L__BB24_27:
	mov.b32 	%r545, 350;
	// begin inline asm
	nanosleep.u32 %r545;
	// end inline asm
$L__BB24_28:
	// begin inline asm
	ld.relaxed.gpu.v2.u32 {%r622, %r623}, [%rd78];
	// end inline asm
	bra.uni 	$L__BB24_24;
$L__BB24_29:
	setp.eq.s32 	%p83, %r622, 101;
	mov.b32 	%r532, -1;
	vote.sync.ballot.b32 	%r533, %p83, %r532;
	and.b32  	%r534, %r533, %r436;
	or.b32  	%r535, %r534, -2147483648;
	add.s32 	%r536, %r535, -1;
	not.b32 	%r537, %r535;
	and.b32  	%r538, %r537, %r536;
	popc.b32 	%r511, %r538;
	mov.b32 	%r510, 1;
	// begin inline asm
	shfl.sync.down.b32 %r508, %r623, %r510, %r511, %r532;
	// end inline asm
	setp.lt.s32 	%p85, %r383, %r511;
	selp.b32 	%r539, %r508, 0, %p85;
	add.s32 	%r514, %r539, %r623;
	mov.b32 	%r515, 2;
	// begin inline asm
	shfl.sync.down.b32 %r513, %r514, %r515, %r511, %r532;
	// end inline asm
	setp.gt.s32 	%p86, %r41, %r511;
	selp.b32 	%r540, 0, %r513, %p86;
	add.s32 	%r519, %r514, %r540;
	mov.b32 	%r520, 4;
	// begin inline asm
	shfl.sync.down.b32 %r518, %r519, %r520, %r511, %r532;
	// end inline asm
	setp.gt.s32 	%p87, %r42, %r511;
	selp.b32 	%r541, 0, %r518, %p87;
	add.s32 	%r524, %r519, %r541;
	mov.b32 	%r525, 8;
	// begin inline asm
	shfl.sync.down.b32 %r523, %r524, %r525, %r511, %r532;
	// end inline asm
	setp.gt.s32 	%p88, %r43, %r511;
	selp.b32 	%r542, 0, %r523, %p88;
	add.s32 	%r529, %r524, %r542;
	mov.b32 	%r530, 16;
	// begin inline asm
	shfl.sync.down.b32 %r528, %r529, %r530, %r511, %r532;
	// end inline asm
	setp.gt.s32 	%p89, %r44, %r511;
	selp.b32 	%r543, 0, %r528, %p89;
	add.s32 	%r544, %r543, %r619;
	add.s32 	%r619, %r544, %r529;
	add.s32 	%r621, %r621, -32;
	bra.uni 	$L__BB24_22;
$L__BB24_30:
	setp.ne.s32 	%p75, %r16, 0;
	@%p75 bra 	$L__BB24_32;
	add.s32 	%r476, %r619, %r27;
	add.s64 	%rd68, %rd9, 256;
	mov.b32 	%r475, 101;
	// begin inline asm
	st.relaxed.gpu.v2.u32 [%rd68], {%r475, %r476};
	// end inline asm
	st.shared.u32 	[_ZZN3cub18CUB_300001_SM_10006detail6select23DeviceSelectSweepKernelINS2_10policy_hubIN4cuda3std3__45tupleIJiiifiiEEENS0_8NullTypeEiLb0ELNS0_10SelectImplE2EE10Policy1000EPS9_PSA_N6thrust24THRUST_300001_SM_1000_NS12zip_iteratorINS8_IJNSH_10device_ptrIiEESK_SK_NSJ_IfEESK_SK_EEEEEPiNS0_13ScanTileStateIiLb1EEE6IsLiveSA_iNS2_19streaming_context_tIiLb0EEELSB_2EEEvT0_T1_T2_T3_T4_T5_T6_T7_iT8_NS1_7vsmem_tEE19static_temp_storage+36], %r619;
	st.shared.u32 	[_ZZN3cub18CUB_300001_SM_10006detail6select23DeviceSelectSweepKernelINS2_10policy_hubIN4cuda3std3__45tupleIJiiifiiEEENS0_8NullTypeEiLb0ELNS0_10SelectImplE2EE10Policy1000EPS9_PSA_N6thrust24THRUST_300001_SM_1000_NS12zip_iteratorINS8_IJNSH_10device_ptrIiEESK_SK_NSJ_IfEESK_SK_EEEEEPiNS0_13ScanTileStateIiLb1EEE6IsLiveSA_iNS2_19streaming_context_tIiLb0EEELSB_2EEEvT0_T1_T2_T3_T4_T5_T6_T7_iT8_NS1_7vsmem_tEE19static_temp_storage+40], %r476;
$L__BB24_32:
	setp.ne.s32 	%p76, %r383, 0;
	mov.u32 	%r624, %r29;
	@%p76 bra 	$L__BB24_34;
	st.shared.u32 	[_ZZN3cub18CUB_300001_SM_10006detail6select23DeviceSelectSweepKernelINS2_10policy_hubIN4cuda3std3__45tupleIJiiifiiEEENS0_8NullTypeEiLb0ELNS0_10SelectImplE2EE10Policy1000EPS9_PSA_N6thrust24THRUST_300001_SM_1000_NS12zip_iteratorINS8_IJNSH_10device_ptrIiEESK_SK_NSJ_IfEESK_SK_EEEEEPiNS0_13ScanTileStateIiLb1EEE6IsLiveSA_iNS2_19streaming_context_tIiLb0EEELSB_2EEEvT0_T1_T2_T3_T4_T5_T6_T7_iT8_NS1_7vsmem_tEE19static_temp_storage+20], %r619;
	mov.u32 	%r624, %r619;
$L__BB24_34:
	setp.gt.s32 	%p77, %r17, -1;
	bar.sync 	0;
	setp.eq.s32 	%p78, %r16, 0;
	mov.u32 	%r477, _ZZN3cub18CUB_300001_SM_10006detail6select23DeviceSelectSweepKernelINS2_10policy_hubIN4cuda3std3__45tupleIJiiifiiEEENS0_8NullTypeEiLb0ELNS0_10SelectImplE2EE10Policy1000EPS9_PSA_N6thrust24THRUST_300001_SM_1000_NS12zip_iteratorINS8_IJNSH_10device_ptrIiEESK_SK_NSJ_IfEESK_SK_EEEEEPiNS0_13ScanTileStateIiLb1EEE6IsLiveSA_iNS2_19streaming_context_tIiLb0EEELSB_2EEEvT0_T1_T2_T3_T4_T5_T6_T7_iT8_NS1_7vsmem_tEE19static_temp_storage;
	ld.shared.u32 	%r478, [_ZZN3cub18CUB_300001_SM_10006detail6select23DeviceSelectSweepKernelINS2_10policy_hubIN4cuda3std3__45tupleIJiiifiiEEENS0_8NullTypeEiLb0ELNS0_10SelectImplE2EE10Policy1000EPS9_PSA_N6thrust24THRUST_300001_SM_1000_NS12zip_iteratorINS8_IJNSH_10device_ptrIiEESK_SK_NSJ_IfEESK_SK_EEEEEPiNS0_13ScanTileStateIiLb1EEE6IsLiveSA_iNS2_19streaming_context_tIiLb0EEELSB_2EEEvT0_T1_T2_T3_T4_T5_T6_T7_iT8_NS1_7vsmem_tEE19static_temp_storage+20];
	selp.b32 	%r479, 0, %r478, %p78;
	add.s32 	%r480, %r479, %r624;
	ld.shared.u32 	%r481, [_ZZN3cub18CUB_300001_SM_10006detail6select23DeviceSelectSweepKernelINS2_10policy_hubIN4cuda3std3__45tupleIJiiifiiEEENS0_8NullTypeEiLb0ELNS0_10SelectImplE2EE10Policy1000EPS9_PSA_N6thrust24THRUST_300001_SM_1000_NS12zip_iteratorINS8_IJNSH_10device_ptrIiEESK_SK_NSJ_IfEESK_SK_EEEEEPiNS0_13ScanTileStateIiLb1EEE6IsLiveSA_iNS2_19streaming_context_tIiLb0EEELSB_2EEEvT0_T1_T2_T3_T4_T5_T6_T7_iT8_NS1_7vsmem_tEE19static_temp_storage+44];
	ld.shared.u32 	%r482, [_ZZN3cub18CUB_300001_SM_10006detail6select23DeviceSelectSweepKernelINS2_10policy_hubIN4cuda3std3__45tupleIJiiifiiEEENS0_8NullTypeEiLb0ELNS0_10SelectImplE2EE10Policy1000EPS9_PSA_N6thrust24THRUST_300001_SM_1000_NS12zip_iteratorINS8_IJNSH_10device_ptrIiEESK_SK_NSJ_IfEESK_SK_EEEEEPiNS0_13ScanTileStateIiLb1EEE6IsLiveSA_iNS2_19streaming_context_tIiLb0EEELSB_2EEEvT0_T1_T2_T3_T4_T5_T6_T7_iT8_NS1_7vsmem_tEE19static_temp_storage+36];
	bar.sync 	0;
	add.s32 	%r483, %r481, %r16;
	sub.s32 	%r484, 128, %r481;
	sub.s32 	%r485, %r480, %r482;
	sub.s32 	%r486, %r16, %r485;
	add.s32 	%r487, %r485, %r484;
	selp.b32 	%r488, %r487, %r486, %p77;
	mad.lo.s32 	%r489, %r488, 24, %r477;
	st.shared.v2.u32 	[%r489], {%r17, %r18};
	st.shared.v2.u32 	[%r489+8], {%r19, %r20};
	st.shared.v2.u32 	[%r489+16], {%r21, %r22};
	bar.sync 	0;
	add.s32 	%r490, %r483, %r482;
	setp.lt.s32 	%p79, %r16, %r484;
	add.s32 	%r491, %r2, %r16;
	not.b32 	%r492, %r491;
	add.s32 	%r493, %r482, %r492;
	add.s32 	%r494, %r493, %r135;
	add.s32 	%r495, %r490, -128;
	selp.b32 	%r496, %r494, %r495, %p79;
	mad.lo.s32 	%r497, %r16, 24, %r477;
	ld.shared.v2.u32 	{%r498, %r499}, [%r497];
	ld.shared.v2.u32 	{%r500, %r501}, [%r497+8];
	ld.shared.v2.u32 	{%r502, %r503}, [%r497+16];
	cvta.to.global.u64 	%rd69, %rd17;
	mul.wide.s32 	%rd70, %r496, 4;
	add.s64 	%rd71, %rd69, %rd70;
	add.s64 	%rd72, %rd4, %rd70;
	add.s64 	%rd73, %rd5, %rd70;
	add.s64 	%rd74, %rd6, %rd70;
	cvta.to.global.u64 	%rd75, %rd21;
	add.s64 	%rd76, %rd75, %rd70;
	add.s64 	%rd77, %rd8, %rd70;
	st.global.u32 	[%rd71], %r498;
	st.global.u32 	[%rd72], %r499;
	st.global.u32 	[%rd73], %r500;
	st.global.u32 	[%rd74], %r501;
	st.global.u32 	[%rd76], %r502;
	st.global.u32 	[%rd77], %r503;
	bra.uni 	$L__BB24_75;
$L__BB24_35:
	sub.s32 	%r60, %r135, %r2;
	setp.ne.s32 	%p2, %r1, 0;
	@%p2 bra 	$L__BB24_42;
	mov.u32 	%r61, %tid.x;
	setp.ge.s32 	%p43, %r61, %r60;
	mov.b32 	%r631, 1;
	mov.b32 	%r625, 0;
	mov.u32 	%r626, %r625;
	mov.u32 	%r627, %r625;
	mov.u32 	%r628, %r625;
	mov.u32 	%r629, %r625;
	mov.u32 	%r630, %r625;
	@%p43 bra 	$L__BB24_38;
	add.s32 	%r315, %r2, %r61;
	mul.wide.u32 	%rd49, %r315, 24;
	add.s64 	%rd50, %rd1, %rd49;
	ld.global.u32 	%r625, [%rd50];
	ld.global.u32 	%r626, [%rd50+4];
	ld.global.u32 	%r627, [%rd50+8];
	ld.global.u32 	%r628, [%rd50+12];
	ld.global.u32 	%r629, [%rd50+16];
	ld.global.u32 	%r630, [%rd50+20];
	not.b32 	%r316, %r625;
	shr.u32 	%r631, %r316, 31;
$L__BB24_38:
	bar.sync 	0;
	shr.u32 	%r76, %r61, 5;
	// begin inline asm
	mov.u32 %r317, %laneid;
	// end inline asm
	mov.b32 	%r320, 1;
	mov.b32 	%r345, 0;
	mov.b32 	%r347, -1;
	// begin inline asm
	{  .reg .s32 r0;  .reg .pred p;  shfl.sync.up.b32 r0|p, %r631, %r320, %r345, %r347;  @p add.s32 r0, r0, %r631;  mov.s32 %r318, r0;}
	// end inline asm
	mov.b32 	%r326, 2;
	// begin inline asm
	{  .reg .s32 r0;  .reg .pred p;  shfl.sync.up.b32 r0|p, %r318, %r326, %r345, %r347;  @p add.s32 r0, r0, %r318;  mov.s32 %r324, r0;}
	// end inline asm
	mov.b32 	%r332, 4;
	// begin inline asm
	{  .reg .s32 r0;  .reg .pred p;  shfl.sync.up.b32 r0|p, %r324, %r332, %r345, %r347;  @p add.s32 r0, r0, %r324;  mov.s32 %r330, r0;}
	// end inline asm
	mov.b32 	%r338, 8;
	// begin inline asm
	{  .reg .s32 r0;  .reg .pred p;  shfl.sync.up.b32 r0|p, %r330, %r338, %r345, %r347;  @p add.s32 r0, r0, %r330;  mov.s32 %r336, r0;}
	// end inline asm
	mov.b32 	%r344, 16;
	// begin inline asm
	{  .reg .s32 r0;  .reg .pred p;  shfl.sync.up.b32 r0|p, %r336, %r344, %r345, %r347;  @p add.s32 r0, r0, %r336;  mov.s32 %r342, r0;}
	// end inline asm
	setp.ne.s32 	%p44, %r317, 31;
	@%p44 bra 	$L__BB24_40;
	shl.b32 	%r348, %r76, 2;
	mov.u32 	%r349, _ZZN3cub18CUB_300001_SM_10006detail6select23DeviceSelectSweepKernelINS2_10policy_hubIN4cuda3std3__45tupleIJiiifiiEEENS0_8NullTypeEiLb0ELNS0_10SelectImplE2EE10Policy1000EPS9_PSA_N6thrust24THRUST_300001_SM_1000_NS12zip_iteratorINS8_IJNSH_10device_ptrIiEESK_SK_NSJ_IfEESK_SK_EEEEEPiNS0_13ScanTileStateIiLb1EEE6IsLiveSA_iNS2_19streaming_context_tIiLb0EEELSB_2EEEvT0_T1_T2_T3_T4_T5_T6_T7_iT8_NS1_7vsmem_tEE19static_temp_storage;
	add.s32 	%r350, %r349, %r348;
	st.shared.u32 	[%r350], %r342;
$L__BB24_40:
	setp.ge.s32 	%p45, %r61, %r60;
	bar.sync 	0;
	mov.u32 	%r351, _ZZN3cub18CUB_300001_SM_10006detail6select23DeviceSelectSweepKernelINS2_10policy_hubIN4cuda3std3__45tupleIJiiifiiEEENS0_8NullTypeEiLb0ELNS0_10SelectImplE2EE10Policy1000EPS9_PSA_N6thrust24THRUST_300001_SM_1000_NS12zip_iteratorINS8_IJNSH_10device_ptrIiEESK_SK_NSJ_IfEESK_SK_EEEEEPiNS0_13ScanTileStateIiLb1EEE6IsLiveSA_iNS2_19streaming_context_tIiLb0EEELSB_2EEEvT0_T1_T2_T3_T4_T5_T6_T7_iT8_NS1_7vsmem_tEE19static_temp_storage;
	ld.shared.v4.u32 	{%r352, %r353, %r354, %r355}, [_ZZN3cub18CUB_300001_SM_10006detail6select23DeviceSelectSweepKernelINS2_10policy_hubIN4cuda3std3__45tupleIJiiifiiEEENS0_8NullTypeEiLb0ELNS0_10SelectImplE2EE10Policy1000EPS9_PSA_N6thrust24THRUST_300001_SM_1000_NS12zip_iteratorINS8_IJNSH_10device_ptrIiEESK_SK_NSJ_IfEESK_SK_EEEEEPiNS0_13ScanTileStateIiLb1EEE6IsLiveSA_iNS2_19streaming_context_tIiLb0EEELSB_2EEEvT0_T1_T2_T3_T4_T5_T6_T7_iT8_NS1_7vsmem_tEE19static_temp_storage];
	add.s32 	%r356, %r353, %r352;
	setp.eq.s32 	%p46, %r76, 2;
	selp.b32 	%r357, %r356, %r352, %p46;
	add.s32 	%r358, %r356, %r354;
	setp.eq.s32 	%p47, %r76, 3;
	selp.b32 	%r359, %r358, %r357, %p47;
	setp.lt.u32 	%p48, %r61, 32;
	selp.b32 	%r360, 0, %r359, %p48;
	setp.eq.s32 	%p49, %r317, 0;
	sub.s32 	%r361, %r342, %r631;
	selp.b32 	%r362, 0, %r361, %p49;
	add.s32 	%r363, %r360, %r362;
	add.s32 	%r364, %r60, %r355;
	add.s32 	%r365, %r364, %r358;
	add.s32 	%r647, %r365, -128;
	bar.sync 	0;
	sub.s32 	%r366, %r60, %r647;
	sub.s32 	%r367, %r61, %r363;
	setp.eq.s32 	%p50, %r631, 0;
	add.s32 	%r368, %r363, %r366;
	selp.b32 	%r369, %r367, %r368, %p50;
	mad.lo.s32 	%r370, %r369, 24, %r351;
	st.shared.v2.u32 	[%r370], {%r625, %r626};
	st.shared.v2.u32 	[%r370+8], {%r627, %r628};
	st.shared.v2.u32 	[%r370+16], {%r629, %r630};
	bar.sync 	0;
	sub.s32 	%r371, %r61, %r366;
	setp.lt.s32 	%p51, %r61, %r366;
	not.b32 	%r372, %r61;
	add.s32 	%r373, %r135, %r372;
	selp.b32 	%r80, %r373, %r371, %p51;
	@%p45 bra 	$L__BB24_73;
	mad.lo.s32 	%r375, %r61, 24, %r351;
	ld.shared.v2.u32 	{%r376, %r377}, [%r375+16];
	ld.shared.v2.u32 	{%r378, %r379}, [%r375+8];
	ld.shared.v2.u32 	{%r380, %r381}, [%r375];
	mul.wide.s32 	%rd51, %r80, 4;
	add.s64 	%rd52, %rd3, %rd51;
	add.s64 	%rd53, %rd4, %rd51;
	add.s64 	%rd54, %rd5, %rd51;
	add.s64 	%rd55, %rd6, %rd51;
	add.s64 	%rd56, %rd7, %rd51;
	add.s64 	%rd57, %rd8, %rd51;
	st.global.u32 	[%rd52], %r380;
	st.global.u32 	[%rd53], %r381;
	st.global.u32 	[%rd54], %r378;
	st.global.u32 	[%rd55], %r379;
	st.global.u32 	[%rd56], %r376;
	st.global.u32 	[%rd57], %r377;
	bra.uni 	$L__BB24_73;
$L__BB24_42:
	mov.u32 	%r81, %tid.x;
	setp.ge.s32 	%p3, %r81, %r60;
	mov.b32 	%r638, 1;
	mov.b32 	%r632, 0;
	mov.u32 	%r633, %r632;
	mov.u32 	%r634, %r632;
	mov.u32 	%r635, %r632;
	mov.u32 	%r636, %r632;
	mov.u32 	%r637, %r632;
	@%p3 bra 	$L__BB24_44;
	cvt.s64.s32 	%rd25, %r2;
	cvt.u64.u32 	%rd26, %r81;
	add.s64 	%rd27, %rd25, %rd26;
	mad.lo.s64 	%rd28, %rd27, 24, %rd1;
	ld.global.u32 	%r632, [%rd28];
	ld.global.u32 	%r633, [%rd28+4];
	ld.global.u32 	%r634, [%rd28+8];
	ld.global.u32 	%r635, [%rd28+12];
	ld.global.u32 	%r636, [%rd28+16];
	ld.global.u32 	%r637, [%rd28+20];
	not.b32 	%r143, %r632;
	shr.u32 	%r638, %r143, 31;
$L__BB24_44:
	bar.sync 	0;
	shr.u32 	%r96, %r81, 5;
	// begin inline asm
	mov.u32 %r144, %laneid;
	// end inline asm
	mov.b32 	%r147, 1;
	mov.b32 	%r172, 0;
	mov.b32 	%r174, -1;
	// begin inline asm
	{  .reg .s32 r0;  .reg .pred p;  shfl.sync.up.b32 r0|p, %r638, %r147, %r172, %r174;  @p add.s32 r0, r0, %r638;  mov.s32 %r145, r0;}
	// end inline asm
	mov.b32 	%r153, 2;
	// begin inline asm
	{  .reg .s32 r0;  .reg .pred p;  shfl.sync.up.b32 r0|p, %r145, %r153, %r172, %r174;  @p add.s32 r0, r0, %r145;  mov.s32 %r151, r0;}
	// end inline asm
	mov.b32 	%r159, 4;
	// begin inline asm
	{  .reg .s32 r0;  .reg .pred p;  shfl.sync.up.b32 r0|p, %r151, %r159, %r172, %r174;  @p add.s32 r0, r0, %r151;  mov.s32 %r157, r0;}
	// end inline asm
	mov.b32 	%r165, 8;
	// begin inline asm
	{  .reg .s32 r0;  .reg .pred p;  shfl.sync.up.b32 r0|p, %r157, %r165, %r172, %r174;  @p add.s32 r0, r0, %r157;  mov.s32 %r163, r0;}
	// end inline asm
	mov.b32 	%r171, 16;
	// begin inline asm
	{  .reg .s32 r0;  .reg .pred p;  shfl.sync.up.b32 r0|p, %r163, %r171, %r172, %r174;  @p add.s32 r0, r0, %r163;  mov.s32 %r169, r0;}
	// end inline asm
	setp.ne.s32 	%p4, %r144, 31;
	@%p4 bra 	$L__BB24_46;
	shl.b32 	%r175, %r96, 2;
	mov.u32 	%r176, _ZZN3cub18CUB_300001_SM_10006detail6select23DeviceSelectSweepKernelINS2_10policy_hubIN4cuda3std3__45tupleIJiiifiiEEENS0_8NullTypeEiLb0ELNS0_10SelectImplE2EE10Policy1000EPS9_PSA_N6thrust24THRUST_300001_SM_1000_NS12zip_iteratorINS8_IJNSH_10device_ptrIiEESK_SK_NSJ_IfEESK_SK_EEEEEPiNS0_13ScanTileStateIiLb1EEE6IsLiveSA_iNS2_19streaming_context_tIiLb0EEELSB_2EEEvT0_T1_T2_T3_T4_T5_T6_T7_iT8_NS1_7vsmem_tEE19static_temp_storage;
	add.s32 	%r177, %r176, %r175;
	st.shared.u32 	[%r177], %r169;
$L__BB24_46:
	sub.s32 	%r178, %r169, %r638;
	bar.sync 	0;
	ld.shared.v4.u32 	{%r179, %r180, %r181, %r182}, [_ZZN3cub18CUB_300001_SM_10006detail6select23DeviceSelectSweepKernelINS2_10policy_hubIN4cuda3std3__45tupleIJiiifiiEEENS0_8NullTypeEiLb0ELNS0_10SelectImplE2EE10Policy1000EPS9_PSA_N6thrust24THRUST_300001_SM_1000_NS12zip_iteratorINS8_IJNSH_10device_ptrIiEESK_SK_NSJ_IfEESK_SK_EEEEEPiNS0_13ScanTileStateIiLb1EEE6IsLiveSA_iNS2_19streaming_context_tIiLb0EEELSB_2EEEvT0_T1_T2_T3_T4_T5_T6_T7_iT8_NS1_7vsmem_tEE19static_temp_storage];
	add.s32 	%r183, %r180, %r179;
	setp.eq.s32 	%p5, %r96, 2;
	selp.b32 	%r184, %r183, %r179, %p5;
	add.s32 	%r185, %r183, %r181;
	setp.eq.s32 	%p6, %r96, 3;
	selp.b32 	%r186, %r185, %r184, %p6;
	add.s32 	%r99, %r185, %r182;
	setp.gt.u32 	%p7, %r81, 31;
	setp.lt.u32 	%p8, %r81, 32;
	setp.eq.s32 	%p9, %r144, 0;
	selp.b32 	%r187, 0, %r178, %p9;
	add.s32 	%r646, %r186, %r187;
	selp.b32 	%r101, %r178, %r646, %p8;
	@%p7 bra 	$L__BB24_71;
	setp.ne.s32 	%p10, %r81, 0;
	mul.wide.s32 	%rd29, %r1, 8;
	add.s64 	%rd13, %rd2, %rd29;
	@%p10 bra 	$L__BB24_49;
	st.shared.u32 	[_ZZN3cub18CUB_300001_SM_10006detail6select23DeviceSelectSweepKernelINS2_10policy_hubIN4cuda3std3__45tupleIJiiifiiEEENS0_8NullTypeEiLb0ELNS0_10SelectImplE2EE10Policy1000EPS9_PSA_N6thrust24THRUST_300001_SM_1000_NS12zip_iteratorINS8_IJNSH_10device_ptrIiEESK_SK_NSJ_IfEESK_SK_EEEEEPiNS0_13ScanTileStateIiLb1EEE6IsLiveSA_iNS2_19streaming_context_tIiLb0EEELSB_2EEEvT0_T1_T2_T3_T4_T5_T6_T7_iT8_NS1_7vsmem_tEE19static_temp_storage+44], %r99;
	add.s64 	%rd30, %rd13, 256;
	mov.b32 	%r188, 100;
	// begin inline asm
	st.relaxed.gpu.v2.u32 [%rd30], {%r188, %r99};
	// end inline asm
$L__BB24_49:
	not.b32 	%r190, %r81;
	add.s32 	%r643, %r1, %r190;
	mov.u32 	%r103, %nctaid.x;
	setp.gt.u32 	%p11, %r103, 499;
	@%p11 bra 	$L__BB24_51;
	membar.cta;
	bra.uni 	$L__BB24_52;
$L__BB24_51:
	mov.b32 	%r191, 450;
	// begin inline asm
	nanosleep.u32 %r191;
	// end inline asm
$L__BB24_52:
	mul.wide.s32 	%rd32, %r643, 8;
	add.s64 	%rd33, %rd2, %rd32;
	add.s64 	%rd31, %rd33, 256;
	// begin inline asm
	ld.relaxed.gpu.v2.u32 {%r644, %r640}, [%rd31];
	// end inline asm
$L__BB24_53:
	setp.eq.s32 	%p12, %r644, 99;
	mov.b32 	%r194, -1;
	vote.sync.any.pred 	%p13, %p12, %r194;
	not.pred 	%p14, %p13;
	@%p14 bra 	$L__BB24_58;
	@%p11 bra 	$L__BB24_56;
	membar.cta;
	bra.uni 	$L__BB24_57;
$L__BB24_56:
	mov.b32 	%r310, 350;
	// begin inline asm
	nanosleep.u32 %r310;
	// end inline asm
$L__BB24_57:
	// begin inline asm
	ld.relaxed.gpu.v2.u32 {%r644, %r640}, [%rd31];
	// end inline asm
	bra.uni 	$L__BB24_53;
$L__BB24_58:
	setp.eq.s32 	%p15, %r644, 101;
	mov.b32 	%r221, -1;
	vote.sync.ballot.b32 	%r222, %p15, %r221;
	// begin inline asm
	mov.u32 %r196, %lanemask_ge;
	// end inline asm
	and.b32  	%r223, %r222, %r196;
	or.b32  	%r224, %r223, -2147483648;
	add.s32 	%r225, %r224, -1;
	not.b32 	%r226, %r224;
	and.b32  	%r227, %r226, %r225;
	popc.b32 	%r200, %r227;
	mov.b32 	%r199, 1;
	// begin inline asm
	shfl.sync.down.b32 %r197, %r640, %r199, %r200, %r221;
	// end inline asm
	setp.lt.s32 	%p17, %r144, %r200;
	selp.b32 	%r228, %r197, 0, %p17;
	add.s32 	%r203, %r228, %r640;
	mov.b32 	%r204, 2;
	// begin inline asm
	shfl.sync.down.b32 %r202, %r203, %r204, %r200, %r221;
	// end inline asm
	add.s32 	%r113, %r144, 2;
	setp.gt.s32 	%p18, %r113, %r200;
	selp.b32 	%r229, 0, %r202, %p18;
	add.s32 	%r208, %r203, %r229;
	mov.b32 	%r209, 4;
	// begin inline asm
	shfl.sync.down.b32 %r207, %r208, %r209, %r200, %r221;
	// end inline asm
	add.s32 	%r114, %r144, 4;
	setp.gt.s32 	%p19, %r114, %r200;
	selp.b32 	%r230, 0, %r207, %p19;
	add.s32 	%r213, %r208, %r230;
	mov.b32 	%r214, 8;
	// begin inline asm
	shfl.sync.down.b32 %r212, %r213, %r214, %r200, %r221;
	// end inline asm
	add.s32 	%r115, %r144, 8;
	setp.gt.s32 	%p20, %r115, %r200;
	selp.b32 	%r231, 0, %r212, %p20;
	add.s32 	%r218, %r213, %r231;
	mov.b32 	%r219, 16;
	// begin inline asm
	shfl.sync.down.b32 %r217, %r218, %r219, %r200, %r221;
	// end inline asm
	add.s32 	%r116, %r144, 16;
	setp.gt.s32 	%p21, %r116, %r200;
	selp.b32 	%r232, 0, %r217, %p21;
	add.s32 	%r641, %r218, %r232;
	add.s64 	%rd15, %rd2, 256;
$L__BB24_59:
	setp.ne.s32 	%p22, %r644, 101;
	mov.b32 	%r233, -1;
	vote.sync.all.pred 	%p23, %p22, %r233;
	not.pred 	%p24, %p23;
	@%p24 bra 	$L__BB24_67;
	mul.wide.s32 	%rd45, %r643, 8;
	add.s64 	%rd46, %rd15, %rd45;
	add.s64 	%rd44, %rd46, -256;
	// begin inline asm
	ld.relaxed.gpu.v2.u32 {%r644, %r645}, [%rd44];
	// end inline asm
$L__BB24_61:
	setp.eq.s32 	%p31, %r644, 99;
	mov.b32 	%r268, -1;
	vote.sync.any.pred 	%p32, %p31, %r268;
	not.pred 	%p33, %p32;
	@%p33 bra 	$L__BB24_66;
	@%p11 bra 	$L__BB24_64;
	membar.cta;
	bra.uni 	$L__BB24_65;
$L__BB24_64:
	mov.b32 	%r307, 350;
	// begin inline asm
	nanosleep.u32 %r307;
	// end inline asm
$L__BB24_65:
	// begin inline asm
	ld.relaxed.gpu.v2.u32 {%r644, %r645}, [%rd44];
	// end inline asm
	bra.uni 	$L__BB24_61;
$L__BB24_66:
	setp.eq.s32 	%p34, %r644, 101;
	mov.b32 	%r294, -1;
	vote.sync.ballot.b32 	%r295, %p34, %r294;
	and.b32  	%r296, %r295, %r196;
	or.b32  	%r297, %r296, -2147483648;
	add.s32 	%r298, %r297, -1;
	not.b32 	%r299, %r297;
	and.b32  	%r300, %r299, %r298;
	popc.b32 	%r273, %r300;
	mov.b32 	%r272, 1;
	// begin inline asm
	shfl.sync.down.b32 %r270, %r645, %r272, %r273, %r294;
	// end inline asm
	setp.lt.s32 	%p36, %r144, %r273;
	selp.b32 	%r301, %r270, 0, %p36;
	add.s32 	%r276, %r301, %r645;
	mov.b32 	%r277, 2;
	// begin inline asm
	shfl.sync.down.b32 %r275, %r276, %r277, %r273, %r294;
	// end inline asm
	setp.gt.s32 	%p37, %r113, %r273;
	selp.b32 	%r302, 0, %r275, %p37;
	add.s32 	%r281, %r276, %r302;
	mov.b32 	%r282, 4;
	// begin inline asm
	shfl.sync.down.b32 %r280, %r281, %r282, %r273, %r294;
	// end inline asm
	setp.gt.s32 	%p38, %r114, %r273;
	selp.b32 	%r303, 0, %r280, %p38;
	add.s32 	%r286, %r281, %r303;
	mov.b32 	%r287, 8;
	// begin inline asm
	shfl.sync.down.b32 %r285, %r286, %r287, %r273, %r294;
	// end inline asm
	setp.gt.s32 	%p39, %r115, %r273;
	selp.b32 	%r304, 0, %r285, %p39;
	add.s32 	%r291, %r286, %r304;
	mov.b32 	%r292, 16;
	// begin inline asm
	shfl.sync.down.b32 %r290, %r291, %r292, %r273, %r294;
	// end inline asm
	setp.gt.s32 	%p40, %r116, %r273;
	selp.b32 	%r305, 0, %r290, %p40;
	add.s32 	%r306, %r305, %r641;
	add.s32 	%r641, %r306, %r291;
	add.s32 	%r643, %r643, -32;
	bra.uni 	$L__BB24_59;
$L__BB24_67:
	setp.ne.s32 	%p25, %r81, 0;
	@%p25 bra 	$L__BB24_69;
	add.s32 	%r236, %r641, %r99;
	add.s64 	%rd34, %rd13, 256;
	mov.b32 	%r235, 101;
	// begin inline asm
	st.relaxed.gpu.v2.u32 [%rd34], {%r235, %r236};
	// end inline asm
	st.shared.u32 	[_ZZN3cub18CUB_300001_SM_10006detail6select23DeviceSelectSweepKernelINS2_10policy_hubIN4cuda3std3__45tupleIJiiifiiEEENS0_8NullTypeEiLb0ELNS0_10SelectImplE2EE10Policy1000EPS9_PSA_N6thrust24THRUST_300001_SM_1000_NS12zip_iteratorINS8_IJNSH_10device_ptrIiEESK_SK_NSJ_IfEESK_SK_EEEEEPiNS0_13ScanTileStateIiLb1EEE6IsLiveSA_iNS2_19streaming_context_tIiLb0EEELSB_2EEEvT0_T1_T2_T3_T4_T5_T6_T7_iT8_NS1_7vsmem_tEE19static_temp_storage+36], %r641;
	st.shared.u32 	[_ZZN3cub18CUB_300001_SM_10006detail6select23DeviceSelectSweepKernelINS2_10policy_hubIN4cuda3std3__45tupleIJiiifiiEEENS0_8NullTypeEiLb0ELNS0_10SelectImplE2EE10Policy1000EPS9_PSA_N6thrust24THRUST_300001_SM_1000_NS12zip_iteratorINS8_IJNSH_10device_ptrIiEESK_SK_NSJ_IfEESK_SK_EEEEEPiNS0_13ScanTileStateIiLb1EEE6IsLiveSA_iNS2_19streaming_context_tIiLb0EEELSB_2EEEvT0_T1_T2_T3_T4_T5_T6_T7_iT8_NS1_7vsmem_tEE19static_temp_storage+40], %r236;
$L__BB24_69:
	setp.ne.s32 	%p26, %r144, 0;
	mov.u32 	%r646, %r101;
	@%p26 bra 	$L__BB24_71;
	st.shared.u32 	[_ZZN3cub18CUB_300001_SM_10006detail6select23DeviceSelectSweepKernelINS2_10policy_hubIN4cuda3std3__45tupleIJiiifiiEEENS0_8NullTypeEiLb0ELNS0_10SelectImplE2EE10Policy1000EPS9_PSA_N6thrust24THRUST_300001_SM_1000_NS12zip_iteratorINS8_IJNSH_10device_ptrIiEESK_SK_NSJ_IfEESK_SK_EEEEEPiNS0_13ScanTileStateIiLb1EEE6IsLiveSA_iNS2_19streaming_context_tIiLb0EEELSB_2EEEvT0_T1_T2_T3_T4_T5_T6_T7_iT8_NS1_7vsmem_tEE19static_temp_storage+20], %r641;
	mov.u32 	%r646, %r641;
$L__BB24_71:
	setp.ge.s32 	%p27, %r81, %r60;
	bar.sync 	0;
	setp.eq.s32 	%p28, %r81, 0;
	mov.u32 	%r237, _ZZN3cub18CUB_300001_SM_10006detail6select23DeviceSelectSweepKernelINS2_10policy_hubIN4cuda3std3__45tupleIJiiifiiEEENS0_8NullTypeEiLb0ELNS0_10SelectImplE2EE10Policy1000EPS9_PSA_N6thrust24THRUST_300001_SM_1000_NS12zip_iteratorINS8_IJNSH_10device_ptrIiEESK_SK_NSJ_IfEESK_SK_EEEEEPiNS0_13ScanTileStateIiLb1EEE6IsLiveSA_iNS2_19streaming_context_tIiLb0EEELSB_2EEEvT0_T1_T2_T3_T4_T5_T6_T7_iT8_NS1_7vsmem_tEE19static_temp_storage;
	ld.shared.u32 	%r238, [_ZZN3cub18CUB_300001_SM_10006detail6select23DeviceSelectSweepKernelINS2_10policy_hubIN4cuda3std3__45tupleIJiiifiiEEENS0_8NullTypeEiLb0ELNS0_10SelectImplE2EE10Policy1000EPS9_PSA_N6thrust24THRUST_300001_SM_1000_NS12zip_iteratorINS8_IJNSH_10device_ptrIiEESK_SK_NSJ_IfEESK_SK_EEEEEPiNS0_13ScanTileStateIiLb1EEE6IsLiveSA_iNS2_19streaming_context_tIiLb0EEELSB_2EEEvT0_T1_T2_T3_T4_T5_T6_T7_iT8_NS1_7vsmem_tEE19static_temp_storage+20];
	selp.b32 	%r239, 0, %r238, %p28;
	add.s32 	%r240, %r239, %r646;
	ld.shared.v2.u32 	{%r241, %r242}, [_ZZN3cub18CUB_300001_SM_10006detail6select23DeviceSelectSweepKernelINS2_10policy_hubIN4cuda3std3__45tupleIJiiifiiEEENS0_8NullTypeEiLb0ELNS0_10SelectImplE2EE10Policy1000EPS9_PSA_N6thrust24THRUST_300001_SM_1000_NS12zip_iteratorINS8_IJNSH_10device_ptrIiEESK_SK_NSJ_IfEESK_SK_EEEEEPiNS0_13ScanTileStateIiLb1EEE6IsLiveSA_iNS2_19streaming_context_tIiLb0EEELSB_2EEEvT0_T1_T2_T3_T4_T5_T6_T7_iT8_NS1_7vsmem_tEE19static_temp_storage+40];
	ld.shared.u32 	%r243, [_ZZN3cub18CUB_300001_SM_10006detail6select23DeviceSelectSweepKernelINS2_10policy_hubIN4cuda3std3__45tupleIJiiifiiEEENS0_8NullTypeEiLb0ELNS0_10SelectImplE2EE10Policy1000EPS9_PSA_N6thrust24THRUST_300001_SM_1000_NS12zip_iteratorINS8_IJNSH_10device_ptrIiEESK_SK_NSJ_IfEESK_SK_EEEEEPiNS0_13ScanTileStateIiLb1EEE6IsLiveSA_iNS2_19streaming_context_tIiLb0EEELSB_2EEEvT0_T1_T2_T3_T4_T5_T6_T7_iT8_NS1_7vsmem_tEE19static_temp_storage+36];
	sub.s32 	%r244, 128, %r60;
	sub.s32 	%r647, %r241, %r244;
	sub.s32 	%r245, %r244, %r242;
	bar.sync 	0;
	add.s32 	%r246, %r245, %r60;
	sub.s32 	%r247, %r240, %r243;
	sub.s32 	%r248, %r81, %r247;
	setp.eq.s32 	%p29, %r638, 0;
	add.s32 	%r249, %r247, %r246;
	selp.b32 	%r250, %r248, %r249, %p29;
	mad.lo.s32 	%r251, %r250, 24, %r237;
	st.shared.v2.u32 	[%r251], {%r632, %r633};
	st.shared.v2.u32 	[%r251+8], {%r634, %r635};
	st.shared.v2.u32 	[%r251+16], {%r636, %r637};
	bar.sync 	0;
	sub.s32 	%r252, %r81, %r246;
	setp.lt.s32 	%p30, %r81, %r246;
	add.s32 	%r253, %r2, %r81;
	not.b32 	%r254, %r253;
	add.s32 	%r255, %r243, %r254;
	add.s32 	%r256, %r255, %r135;
	add.s32 	%r257, %r252, %r243;
	selp.b32 	%r133, %r256, %r257, %p30;
	@%p27 bra 	$L__BB24_73;
	mad.lo.s32 	%r259, %r81, 24, %r237;
	ld.shared.v2.u32 	{%r260, %r261}, [%r259+16];
	ld.shared.v2.u32 	{%r262, %r263}, [%r259+8];
	ld.shared.v2.u32 	{%r264, %r265}, [%r259];
	cvta.to.global.u64 	%rd35, %rd17;
	mul.wide.s32 	%rd36, %r133, 4;
	add.s64 	%rd37, %rd35, %rd36;
	add.s64 	%rd38, %rd4, %rd36;
	add.s64 	%rd39, %rd5, %rd36;
	add.s64 	%rd40, %rd6, %rd36;
	cvta.to.global.u64 	%rd41, %rd21;
	add.s64 	%rd42, %rd41, %rd36;
	add.s64 	%rd43, %rd8, %rd36;
	st.global.u32 	[%rd37], %r264;
	st.global.u32 	[%rd38], %r265;
	st.global.u32 	[%rd39], %r262;
	st.global.u32 	[%rd40], %r263;
	st.global.u32 	[%rd42], %r260;
	st.global.u32 	[%rd43], %r261;
$L__BB24_73:
	mov.u32 	%r382, %tid.x;
	setp.ne.s32 	%p52, %r382, 0;
	@%p52 bra 	$L__BB24_75;
	ld.param.u64 	%rd93, [_ZN3cub18CUB_300001_SM_10006detail6select23DeviceSelectSweepKernelINS2_10policy_hubIN4cuda3std3__45tupleIJiiifiiEEENS0_8NullTypeEiLb0ELNS0_10SelectImplE2EE10Policy1000EPS9_PSA_N6thrust24THRUST_300001_SM_1000_NS12zip_iteratorINS8_IJNSH_10device_ptrIiEESK_SK_NSJ_IfEESK_SK_EEEEEPiNS0_13ScanTileStateIiLb1EEE6IsLiveSA_iNS2_19streaming_context_tIiLb0EEELSB_2EEEvT0_T1_T2_T3_T4_T5_T6_T7_iT8_NS1_7vsmem_tE_param_3];
	cvta.to.global.u64 	%rd58, %rd93;
	st.global.u32 	[%rd58], %r647;
$L__BB24_75:
	ret;

}
	// .globl	_ZN3cub18CUB_300001_SM_10006detail6select23DeviceSelectSweepKernelINS2_10policy_hubIN4cuda3std3__45tupleIJiiifiiEEENS0_8NullTypeElLb0ELNS0_10SelectImplE2EE10Policy1000EPS9_PSA_N6thrust24THRUST_300001_SM_1000_NS12zip_iteratorINS8_IJNSH_10device_ptrIiEESK_SK_NSJ_IfEESK_SK_EEEEEPlNS0_13ScanTileStateIiLb1EEE6IsLiveSA_iNS2_19streaming_context_tIlLb1EEELSB_2EEEvT0_T1_T2_T3_T4_T5_T6_T7_iT8_NS1_7vsmem_tE
.visible .entry _ZN3cub18CUB_300001_SM_10006detail6select23DeviceSelectSweepKernelINS2_10policy_hubIN4cuda3std3__45tupleIJiiifiiEEENS0_8NullTypeElLb0ELNS0_10SelectImplE2EE10Policy1000EPS9_PSA_N6thrust24THRUST_300001_SM_1000_NS12zip_iteratorINS8_IJNSH_10device_ptrIiEESK_SK_NSJ_IfEESK_SK_EEEEEPlNS0_13ScanTileStateIiLb1EEE6IsLiveSA_iNS2_19streaming_context_tIlLb1EEELSB_2EEEvT0_T1_T2_T3_T4_T5_T6_T7_iT8_NS1_7vsmem_tE(
	.param .u64 .ptr .align 1 _ZN3cub18CUB_300001_SM_10006detail6select23DeviceSelectSweepKernelINS2_10policy_hubIN4cuda3std3__45tupleIJiiifiiEEENS0_8NullTypeElLb0ELNS0_10SelectImplE2EE10Policy1000EPS9_PSA_N6thrust24THRUST_300001_SM_1000_NS12zip_iteratorINS8_IJNSH_10device_ptrIiEESK_SK_NSJ_IfEESK_SK_EEEEEPlNS0_13ScanTileStateIiLb1EEE6IsLiveSA_iNS2_19streaming_context_tIlLb1EEELSB_2EEEvT0_T1_T2_T3_T4_T5_T6_T7_iT8_NS1_7vsmem_tE_param_0,
	.param .u64 .ptr .align 1 _ZN3cub18CUB_300001_SM_10006detail6select23DeviceSelectSweepKernelINS2_10policy_hubIN4cuda3std3__45tupleIJiiifiiEEENS0_8NullTypeElLb0ELNS0_10SelectImplE2EE10Policy1000EPS9_PSA_N6thrust24THRUST_300001_SM_1000_NS12zip_iteratorINS8_IJNSH_10device_ptrIiEESK_SK_NSJ_IfEESK_SK_EEEEEPlNS0_13ScanTileStateIiLb1EEE6IsLiveSA_iNS2_19streaming_context_tIlLb1EEELSB_2EEEvT0_T1_T2_T3_T4_T5_T6_T7_iT8_NS1_7vsmem_tE_param_1,
	.param .align 8 .b8 _ZN3cub18CUB_300001_SM_10006detail6select23DeviceSelectSweepKernelINS2_10policy_hubIN4cuda3std3__45tupleIJiiifiiEEENS0_8NullTypeElLb0ELNS0_10SelectImplE2EE10Policy1000EPS9_PSA_N6thrust24THRUST_300001_SM_1000_NS12zip_iteratorINS8_IJNSH_10device_ptrIiEESK_SK_NSJ_IfEESK_SK_EEEEEPlNS0_13ScanTileStateIiLb1EEE6IsLiveSA_iNS2_19streaming_context_tIlLb1EEELSB_2EEEvT0_T1_T2_T3_T4_T5_T6_T7_iT8_NS1_7vsmem_tE_param_2[48],
	.param .u64 .ptr .align 1 _ZN3cub18CUB_300001_SM_10006detail6select23DeviceSelectSweepKernelINS2_10policy_hubIN4cuda3std3__45tupleIJiiifiiEEENS0_8NullTypeElLb0ELNS0_10SelectImplE2EE10Policy1000EPS9_PSA_N6thrust24THRUST_300001_SM_1000_NS12zip_iteratorINS8_IJNSH_10device_ptrIiEESK_SK_NSJ_IfEESK_SK_EEEEEPlNS0_13ScanTileStateIiLb1EEE6IsLiveSA_iNS2_19streaming_context_tIlLb1EEELSB_2EEEvT0_T1_T2_T3_T4_T5_T6_T7_iT8_NS1_7vsmem_tE_param_3,
	.param .align 8 .b8 _ZN3cub18CUB_300001_SM_10006detail6select23DeviceSelectSweepKernelINS2_10policy_hubIN4cuda3std3__45tupleIJiiifiiEEENS0_8NullTypeElLb0ELNS0_10SelectImplE2EE10Policy1000EPS9_PSA_N6thrust24THRUST_300001_SM_1000_NS12zip_iteratorINS8_IJNSH_10device_ptrIiEESK_SK_NSJ_IfEESK_SK_EEEEEPlNS0_13ScanTileStateIiLb1EEE6IsLiveSA_iNS2_19streaming_context_tIlLb1EEELSB_2EEEvT0_T1_T2_T3_T4_T5_T6_T7_iT8_NS1_7vsmem_tE_param_4[8],
	.param .align 1 .b8 _ZN3cub18CUB_300001_SM_10006detail6select23DeviceSelectSweepKernelINS2_10policy_hubIN4cuda3std3__45tupleIJiiifiiEEENS0_8NullTypeElLb0ELNS0_10SelectImplE2EE10Policy1000EPS9_PSA_N6thrust24THRUST_300001_SM_1000_NS12zip_iteratorINS8_IJNSH_10device_ptrIiEESK_SK_NSJ_IfEESK_SK_EEEEEPlNS0_13ScanTileStateIiLb1EEE6IsLiveSA_iNS2_19streaming_context_tIlLb1EEELSB_2EEEvT0_T1_T2_T3_T4_T5_T6_T7_iT8_NS1_7vsmem_tE_param_5[1],
	.param .align 1 .b8 _ZN3cub18CUB_300001_SM_10006detail6select23DeviceSelectSweepKernelINS2_10policy_hubIN4cuda3std3__45tupleIJiiifiiEEENS0_8NullTypeElLb0ELNS0_10SelectImplE2EE10Policy1000EPS9_PSA_N6thrust24THRUST_300001_SM_1000_NS12zip_iteratorINS8_IJNSH_10device_ptrIiEESK_SK_NSJ_IfEESK_SK_EEEEEPlNS0_13ScanTileStateIiLb1EEE6IsLiveSA_iNS2_19streaming_context_tIlLb1EEELSB_2EEEvT0_T1_T2_T3_T4_T5_T6_T7_iT8_NS1_7vsmem_tE_param_6[1],
	.param .u32 _ZN3cub18CUB_300001_SM_10006detail6select23DeviceSelectSweepKernelINS2_10policy_hubIN4cuda3std3__45tupleIJiiifiiEEENS0_8NullTypeElLb0ELNS0_10SelectImplE2EE10Policy1000EPS9_PSA_N6thrust24THRUST_300001_SM_1000_NS12zip_iteratorINS8_IJNSH_10device_ptrIiEESK_SK_NSJ_IfEESK_SK_EEEEEPlNS0_13ScanTileStateIiLb1EEE6IsLiveSA_iNS2_19streaming_context_tIlLb1EEELSB_2EEEvT0_T1_T2_T3_T4_T5_T6_T7_iT8_NS1_7vsmem_tE_param_7,
	.param .u32 _ZN3cub18CUB_300001_SM_10006detail6select23DeviceSelectSweepKernelINS2_10policy_hubIN4cuda3std3__45tupleIJiiifiiEEENS0_8NullTypeElLb0ELNS0_10SelectImplE2EE10Policy1000EPS9_PSA_N6thrust24THRUST_300001_SM_1000_NS12zip_iteratorINS8_IJNSH_10device_ptrIiEESK_SK_NSJ_IfEESK_SK_EEEEEPlNS0_13ScanTileStateIiLb1EEE6IsLiveSA_iNS2_19streaming_context_tIlLb1EEELSB_2EEEvT0_T1_T2_T3_T4_T5_T6_T7_iT8_NS1_7vsmem_tE_param_8,
	.param .align 8 .b8 _ZN3cub18CUB_300001_SM_10006detail6select23DeviceSelectSweepKernelINS2_10policy_hubIN4cuda3std3__45tupleIJiiifiiEEENS0_8NullTypeElLb0ELNS0_10SelectImplE2EE10Policy1000EPS9_PSA_N6thrust24THRUST_300001_SM_1000_NS12zip_iteratorINS8_IJNSH_10device_ptrIiEESK_SK_NSJ_IfEESK_SK_EEEEEPlNS0_13ScanTileStateIiLb1EEE6IsLiveSA_iNS2_19streaming_context_tIlLb1EEELSB_2EEEvT0_T1_T2_T3_T4_T5_T6_T7_iT8_NS1_7vsmem_tE_param_9[40],
	.param .align 8 .b8 _ZN3cub18CUB_300001_SM_10006detail6select23DeviceSelectSweepKernelINS2_10policy_hubIN4cuda3std3__45tupleIJiiifiiEEENS0_8NullTypeElLb0ELNS0_10SelectImplE2EE10Policy1000EPS9_PSA_N6thrust24THRUST_300001_SM_1000_NS12zip_iteratorINS8_IJNSH_10device_ptrIiEESK_SK_NSJ_IfEESK_SK_EEEEEPlNS0_13ScanTileStateIiLb1EEE6IsLiveSA_iNS2_19streaming_context_tIlLb1EEELSB_2EEEvT0_T1_T2_T3_T4_T5_T6_T7_iT8_NS1_7vsmem_tE_param_10[8]
)
.maxntid 128
{
	.reg .pred 	%p<115>;
	.reg .b16 	%rs<16>;
	.reg .b32 	%r<644>;
	.reg .b64 	%rd<227>;
	// demoted variable
	.shared .align 16 .b8 _ZZN3cub18CUB_300001_SM_10006detail6select23DeviceSelectSweepKernelINS2_10policy_hubIN4cuda3std3__45tupleIJiiifiiEEENS0_8NullTypeElLb0ELNS0_10SelectImplE2EE10Policy1000EPS9_PSA_N6thrust24THRUST_300001_SM_1000_NS12zip_iteratorINS8_IJNSH_10device_ptrIiEESK_SK_NSJ_IfEESK_SK_EEEEEPlNS0_13ScanTileStateIiLb1EEE6IsLiveSA_iNS2_19streaming_context_tIlLb1EEELSB_2EEEvT0_T1_T2_T3_T4_T5_T6_T7_iT8_NS1_7vsmem_tEE19static_temp_storage[6192];
	ld.param.u64 	%rd3, [_ZN3cub18CUB_300001_SM_10006detail6select23DeviceSelectSweepKernelINS2_10policy_hubIN4cuda3std3__45tupleIJiiifiiEEENS0_8NullTypeElLb0ELNS0_10SelectImplE2EE10Policy1000EPS9_PSA_N6thrust24THRUST_300001_SM_1000_NS12zip_iteratorINS8_IJNSH_10device_ptrIiEESK_SK_NSJ_IfEESK_SK_EEEEEPlNS0_13ScanTileStateIiLb1EEE6IsLiveSA_iNS2_19streaming_context_tIlLb1EEELSB_2EEEvT0_T1_T2_T3_T4_T5_T6_T7_iT8_NS1_7vsmem_tE_param_4];
	ld.param.u64 	%rd61, [_ZN3cub18CUB_300001_SM_10006detail6select23DeviceSelectSweepKernelINS2_10policy_hubIN4cuda3std3__45tupleIJiiifiiEEENS0_8NullTypeElLb0ELNS0_10SelectImplE2EE10Policy1000EPS9_PSA_N6thrust24THRUST_300001_SM_1000_NS12zip_iteratorINS8_IJNSH_10device_ptrIiEESK_SK_NSJ_IfEESK_SK_EEEEEPlNS0_13ScanTileStateIiLb1EEE6IsLiveSA_iNS2_19streaming_context_tIlLb1EEELSB_2EEEvT0_T1_T2_T3_T4_T5_T6_T7_iT8_NS1_7vsmem_tE_param_2+40];
	ld.param.u64 	%rd60, [_ZN3cub18CUB_300001_SM_10006detail6select23DeviceSelectSweepKernelINS2_10policy_hubIN4cuda3std3__45tupleIJiiifiiEEENS0_8NullTypeElLb0ELNS0_10SelectImplE2EE10Policy1000EPS9_PSA_N6thrust24THRUST_300001_SM_1000_NS12zip_iteratorINS8_IJNSH_10device_ptrIiEESK_SK_NSJ_IfEESK_SK_EEEEEPlNS0_13ScanTileStateIiLb1EEE6IsLiveSA_iNS2_19streaming_context_tIlLb1EEELSB_2EEEvT0_T1_T2_T3_T4_T5_T6_T7_iT8_NS1_7vsmem_tE_param_2+32];
	ld.param.u64 	%rd59, [_ZN3cub18CUB_300001_SM_10006detail6select23DeviceSelectSweepKernelINS2_10policy_hubIN4cuda3std3__45tupleIJiiifiiEEENS0_8NullTypeElLb0ELNS0_10SelectImplE2EE10Policy1000EPS9_PSA_N6thrust24THRUST_300001_SM_1000_NS12zip_iteratorINS8_IJNSH_10device_ptrIiEESK_SK_NSJ_IfEESK_SK_EEEEEPlNS0_13ScanTileStateIiLb1EEE6IsLiveSA_iNS2_19streaming_context_tIlLb1EEELSB_2EEEvT0_T1_T2_T3_T4_T5_T6_T7_iT8_NS1_7vsmem_tE_param_2+24];
	ld.param.u64 	%rd58, [_ZN3cub18CUB_300001_SM_10006detail6select23DeviceSelectSweepKernelINS2_10policy_hubIN4cuda3std3__45tupleIJiiifiiEEENS0_8NullTypeElLb0ELNS0_10SelectImplE2EE10Policy1000EPS9_PSA_N6thrust24THRUST_300001_SM_1000_NS12zip_iteratorINS8_IJNSH_10device_ptrIiEESK_SK_NSJ_IfEESK_SK_EEEEEPlNS0_13ScanTileStateIiLb1EEE6IsLiveSA_iNS2_19streaming_context_tIlLb1EEELSB_2EEEvT0_T1_T2_T3_T4_T5_T6_T7_iT8_NS1_7vsmem_tE_param_2+16];
	ld.param.u64 	%rd57, [_ZN3cub18CUB_300001_SM_10006detail6select23DeviceSelectSweepKernelINS2_10policy_hubIN4cuda3std3__45tupleIJiiifiiEEENS0_8NullTypeElLb0ELNS0_10SelectImplE2EE10Policy1000EPS9_PSA_N6thrust24THRUST_300001_SM_1000_NS12zip_iteratorINS8_IJNSH_10device_ptrIiEESK_SK_NSJ_IfEESK_SK_EEEEEPlNS0_13ScanTileStateIiLb1EEE6IsLiveSA_iNS2_19streaming_context_tIlLb1EEELSB_2EEEvT0_T1_T2_T3_T4_T5_T6_T7_iT8_NS1_7vsmem_tE_param_2+8];
	ld.param.u64 	%rd56, [_ZN3cub18CUB_300001_SM_10006detail6select23DeviceSelectSweepKernelINS2_10policy_hubIN4cuda3std3__45tupleIJiiifiiEEENS0_8NullTypeElLb0ELNS0_10SelectImplE2EE10Policy1000EPS9_PSA_N6thrust24THRUST_300001_SM_1000_NS12zip_iteratorINS8_IJNSH_10device_ptrIiEESK_SK_NSJ_IfEESK_SK_EEEEEPlNS0_13ScanTileStateIiLb1EEE6IsLiveSA_iNS2_19streaming_context_tIlLb1EEELSB_2EEEvT0_T1_T2_T3_T4_T5_T6_T7_iT8_NS1_7vsmem_tE_param_2];
	ld.param.u64 	%rd63, [_ZN3cub18CUB_300001_SM_10006detail6select23DeviceSelectSweepKernelINS2_10policy_hubIN4cuda3std3__45tupleIJiiifiiEEENS0_8NullTypeElLb0ELNS0_10SelectImplE2EE10Policy1000EPS9_PSA_N6thrust24THRUST_300001_SM_1000_NS12zip_iteratorINS8_IJNSH_10device_ptrIiEESK_SK_NSJ_IfEESK_SK_EEEEEPlNS0_13ScanTileStateIiLb1EEE6IsLiveSA_iNS2_19streaming_context_tIlLb1EEELSB_2EEEvT0_T1_T2_T3_T4_T5_T6_T7_iT8_NS1_7vsmem_tE_param_0];
	ld.param.u32 	%r139, [_ZN3cub18CUB_300001_SM_10006detail6select23DeviceSelectSweepKernelINS2_10policy_hubIN4cuda3std3__45tupleIJiiifiiEEENS0_8NullTypeElLb0ELNS0_10SelectImplE2EE10Policy1000EPS9_PSA_N6thrust24THRUST_300001_SM_1000_NS12zip_iteratorINS8_IJNSH_10device_ptrIiEESK_SK_NSJ_IfEESK_SK_EEEEEPlNS0_13ScanTileStateIiLb1EEE6IsLiveSA_iNS2_19streaming_context_tIlLb1EEELSB_2EEEvT0_T1_T2_T3_T4_T5_T6_T7_iT8_NS1_7vsmem_tE_param_7];
	ld.param.u32 	%r140, [_ZN3cub18CUB_300001_SM_10006detail6select23DeviceSelectSweepKernelINS2_10policy_hubIN4cuda3std3__45tupleIJiiifiiEEENS0_8NullTypeElLb0ELNS0_10SelectImplE2EE10Policy1000EPS9_PSA_N6thrust24THRUST_300001_SM_1000_NS12zip_iteratorINS8_IJNSH_10device_ptrIiEESK_SK_NSJ_IfEESK_SK_EEEEEPlNS0_13ScanTileStateIiLb1EEE6IsLiveSA_iNS2_19streaming_context_tIlLb1EEELSB_2EEEvT0_T1_T2_T3_T4_T5_T6_T7_iT8_NS1_7vsmem_tE_param_8];
	mov.b64 	%rd64, _ZN3cub18CUB_300001_SM_10006detail6select23DeviceSelectSweepKernelINS2_10policy_hubIN4cuda3std3__45tupleIJiiifiiEEENS0_8NullTypeElLb0ELNS0_10SelectImplE2EE10Policy1000EPS9_PSA_N6thrust24THRUST_300001_SM_1000_NS12zip_iteratorINS8_IJNSH_10device_ptrIiEESK_SK_NSJ_IfEESK_SK_EEEEEPlNS0_13ScanTileStateIiLb1EEE6IsLiveSA_iNS2_19streaming_context_tIlLb1EEELSB_2EEEvT0_T1_T2_T3_T4_T5_T6_T7_iT8_NS1_7vsmem_tE_param_9;
	mov.u64 	%rd1, %rd64;
	cvta.to.global.u64 	%rd2, %rd63;
	cvta.to.global.u64 	%rd4, %rd56;
	cvta.to.global.u64 	%rd5, %rd57;
	cvta.to.global.u64 	%rd6, %rd58;
	cvta.to.global.u64 	%rd7, %rd59;
	cvta.to.global.u64 	%rd8, %rd60;
	cvta.to.global.u64 	%rd9, %rd61;
	mov.u32 	%r141, %ctaid.x;
	mov.u32 	%r142, %nctaid.y;
	mov.u32 	%r143, %ctaid.y;
	mad.lo.s32 	%r1, %r141, %r142, %r143;
	shl.b32 	%r2, %r1, 7;
	add.s32 	%r144, %r140, -1;
	setp.ge.s32 	%p1, %r1, %r144;
	@%p1 bra 	$L__BB25_49;
	setp.ne.s32 	%p62, %r1, 0;
	@%p62 bra 	$L__BB25_14;
	ld.param.u8 	%rs13, [%rd1];
	setp.eq.s16 	%p104, %rs13, 0;
	ld.param.u64 	%rd188, [%rd1+16];
	selp.b64 	%rd189, %rd188, 0, %p104;
	mov.u32 	%r576, %tid.x;
	cvt.u64.u32 	%rd10, %r576;
	add.s32 	%r577, %r2, %r576;
	cvt.u64.u32 	%rd190, %r577;
	add.s64 	%rd191, %rd189, %rd190;
	mad.lo.s64 	%rd192, %rd191, 24, %rd2;
	ld.global.u32 	%r3, [%rd192];
	ld.global.u32 	%r4, [%rd192+4];
	ld.global.u32 	%r5, [%rd192+8];
	ld.global.u32 	%r6, [%rd192+12];
	ld.global.u32 	%r7, [%rd192+16];
	ld.global.u32 	%r8, [%rd192+20];
	bar.sync 	0;
	shr.u32 	%r9, %r576, 5;
	// begin inline asm
	mov.u32 %r545, %laneid;
	// end inline asm
	not.b32 	%r578, %r3;
	shr.u32 	%r11, %r578, 31;
	mov.b32 	%r548, 1;
	mov.b32 	%r573, 0;
	mov.b32 	%r575, -1;
	// begin inline asm
	{  .reg .s32 r0;  .reg .pred p;  shfl.sync.up.b32 r0|p, %r11, %r548, %r573, %r575;  @p add.s32 r0, r0, %r11;  mov.s32 %r546, r0;}
	// end inline asm
	mov.b32 	%r554, 2;
	// begin inline asm
	{  .reg .s32 r0;  .reg .pred p;  shfl.sync.up.b32 r0|p, %r546, %r554, %r573, %r575;  @p add.s32 r0, r0, %r546;  mov.s32 %r552, r0;}
	// end inline asm
	mov.b32 	%r560, 4;
	// begin inline asm
	{  .reg .s32 r0;  .reg .pred p;  shfl.sync.up.b32 r0|p, %r552, %r560, %r573, %r575;  @p add.s32 r0, r0, %r552;  mov.s32 %r558, r0;}
	// end inline asm
	mov.b32 	%r566, 8;
	// begin inline asm
	{  .reg .s32 r0;  .reg .pred p;  shfl.sync.up.b32 r0|p, %r558, %r566, %r573, %r575;  @p add.s32 r0, r0, %r558;  mov.s32 %r564, r0;}
	// end inline asm
	mov.b32 	%r572, 16;
	// begin inline asm
	{  .reg .s32 r0;  .reg .pred p;  shfl.sync.up.b32 r0|p, %r564, %r572, %r573, %r575;  @p add.s32 r0, r0, %r564;  mov.s32 %r570, r0;}
	// end inline asm
	setp.ne.s32 	%p105, %r545, 31;
	@%p105 bra 	$L__BB25_4;
	shl.b32 	%r579, %r9, 2;
	mov.u32 	%r580, _ZZN3cub18CUB_300001_SM_10006detail6select23DeviceSelectSweepKernelINS2_10policy_hubIN4cuda3std3__45tupleIJiiifiiEEENS0_8NullTypeElLb0ELNS0_10SelectImplE2EE10Policy1000EPS9_PSA_N6thrust24THRUST_300001_SM_1000_NS12zip_iteratorINS8_IJNSH_10device_ptrIiEESK_SK_NSJ_IfEESK_SK_EEEEEPlNS0_13ScanTileStateIiLb1EEE6IsLiveSA_iNS2_19streaming_context_tIlLb1EEELSB_2EEEvT0_T1_T2_T3_T4_T5_T6_T7_iT8_NS1_7vsmem_tEE19static_temp_storage;
	add.s32 	%r581, %r580, %r579;
	st.shared.u32 	[%r581], %r570;
$L__BB25_4:
	cvt.u32.u64 	%r582, %rd10;
	bar.sync 	0;
	ld.shared.v4.u32 	{%r583, %r584, %r585, %r586}, [_ZZN3cub18CUB_300001_SM_10006detail6select23DeviceSelectSweepKernelINS2_10policy_hubIN4cuda3std3__45tupleIJiiifiiEEENS0_8NullTypeElLb0ELNS0_10SelectImplE2EE10Policy1000EPS9_PSA_N6thrust24THRUST_300001_SM_1000_NS12zip_iteratorINS8_IJNSH_10device_ptrIiEESK_SK_NSJ_IfEESK_SK_EEEEEPlNS0_13ScanTileStateIiLb1EEE6IsLiveSA_iNS2_19streaming_context_tIlLb1EEELSB_2EEEvT0_T1_T2_T3_T4_T5_T6_T7_iT8_NS1_7vsmem_tEE19static_temp_storage];
	add.s32 	%r587, %r584, %r583;
	setp.eq.s32 	%p106, %r9, 2;
	selp.b32 	%r588, %r587, %r583, %p106;
	add.s32 	%r589, %r587, %r585;
	setp.eq.s32 	%p107, %r9, 3;
	selp.b32 	%r590, %r589, %r588, %p107;
	add.s32 	%r13, %r589, %r586;
	setp.lt.u32 	%p108, %r582, 32;
	selp.b32 	%r591, 0, %r590, %p108;
	setp.eq.s32 	%p109, %r545, 0;
	sub.s32 	%r592, %r570, %r11;
	selp.b32 	%r593, 0, %r592, %p109;
	add.s32 	%r14, %r591, %r593;
	setp.ne.s32 	%p110, %r582, 0;
	@%p110 bra 	$L__BB25_6;
	add.s64 	%rd193, %rd3, 256;
	mov.b32 	%r594, 101;
	// begin inline asm
	st.relaxed.gpu.v2.u32 [%rd193], {%r594, %r13};
	// end inline asm
$L__BB25_6:
	setp.gt.s32 	%p111, %r3, -1;
	bar.sync 	0;
	sub.s32 	%r15, 128, %r13;
	sub.s32 	%r597, %r582, %r14;
	add.s32 	%r598, %r14, %r15;
	selp.b32 	%r599, %r598, %r597, %p111;
	mov.u32 	%r600, _ZZN3cub18CUB_300001_SM_10006detail6select23DeviceSelectSweepKernelINS2_10policy_hubIN4cuda3std3__45tupleIJiiifiiEEENS0_8NullTypeElLb0ELNS0_10SelectImplE2EE10Policy1000EPS9_PSA_N6thrust24THRUST_300001_SM_1000_NS12zip_iteratorINS8_IJNSH_10device_ptrIiEESK_SK_NSJ_IfEESK_SK_EEEEEPlNS0_13ScanTileStateIiLb1EEE6IsLiveSA_iNS2_19streaming_context_tIlLb1EEELSB_2EEEvT0_T1_T2_T3_T4_T5_T6_T7_iT8_NS1_7vsmem_tEE19static_temp_storage;
	mad.lo.s32 	%r601, %r599, 24, %r600;
	st.shared.v2.u32 	[%r601], {%r3, %r4};
	st.shared.v2.u32 	[%r601+8], {%r5, %r6};
	st.shared.v2.u32 	[%r601+16], {%r7, %r8};
	bar.sync 	0;
	setp.ge.s32 	%p112, %r582, %r15;
	@%p112 bra 	$L__BB25_10;
	ld.param.u64 	%rd11, [%rd1+8];
	setp.ne.s16 	%p114, %rs13, 0;
	mov.b64 	%rd213, 0;
	@%p114 bra 	$L__BB25_9;
	ld.param.u64 	%rd200, [%rd1+24];
	cvta.to.global.u64 	%rd201, %rd200;
	ld.global.u64 	%rd202, [%rd201];
	sub.s64 	%rd213, %rd188, %rd202;
$L__BB25_9:
	add.s64 	%rd203, %rd213, %rd10;
	not.b64 	%rd204, %rd203;
	add.s64 	%rd215, %rd11, %rd204;
	bra.uni 	$L__BB25_13;
$L__BB25_10:
	setp.ne.s16 	%p113, %rs13, 0;
	mov.b64 	%rd214, 0;
	@%p113 bra 	$L__BB25_12;
	ld.param.u64 	%rd195, [%rd1+24];
	cvta.to.global.u64 	%rd196, %rd195;
	ld.global.u64 	%rd214, [%rd196];
$L__BB25_12:
	sub.s32 	%r603, %r582, %r15;
	cvt.s64.s32 	%rd197, %r603;
	add.s64 	%rd215, %rd214, %rd197;
$L__BB25_13:
	mad.lo.s32 	%r606, %r582, 24, %r600;
	ld.shared.v2.u32 	{%r607, %r608}, [%r606];
	ld.shared.v2.u32 	{%r609, %r610}, [%r606+8];
	ld.shared.v2.u32 	{%r611, %r612}, [%r606+16];
	shl.b64 	%rd205, %rd215, 2;
	add.s64 	%rd206, %rd4, %rd205;
	add.s64 	%rd207, %rd5, %rd205;
	add.s64 	%rd208, %rd6, %rd205;
	add.s64 	%rd209, %rd7, %rd205;
	add.s64 	%rd210, %rd8, %rd205;
	add.s64 	%rd211, %rd9, %rd205;
	st.global.u32 	[%rd206], %r607;
	st.global.u32 	[%rd207], %r608;
	st.global.u32 	[%rd208], %r609;
	st.global.u32 	[%rd209], %r610;
	st.global.u32 	[%rd210], %r611;
	st.global.u32 	[%rd211], %r612;
	bra.uni 	$L__BB25_109;
$L__BB25_14:
	ld.param.u8 	%rs10, [%rd1];
	setp.eq.s16 	%p63, %rs10, 0;
	ld.param.u64 	%rd146, [%rd1+16];
	selp.b64 	%rd147, %rd146, 0, %p63;
	cvt.s64.s32 	%rd148, %r2;
	mov.u32 	%r407, %tid.x;
	cvt.u64.u32 	%rd19, %r407;
	add.s64 	%rd149, %rd148, %rd19;
	add.s64 	%rd150, %rd149, %rd147;
	mad.lo.s64 	%rd151, %rd150, 24, %rd2;
	ld.global.u32 	%r16, [%rd151];
	ld.global.u32 	%r17, [%rd151+4];
	ld.global.u32 	%r18, [%rd151+8];
	ld.global.u32 	%r19, [%rd151+12];
	ld.global.u32 	%r20, [%rd151+16];
	ld.global.u32 	%r21, [%rd151+20];
	bar.sync 	0;
	shr.u32 	%r22, %r407, 5;
	// begin inline asm
	mov.u32 %r376, %laneid;
	// end inline asm
	not.b32 	%r408, %r16;
	shr.u32 	%r24, %r408, 31;
	mov.b32 	%r379, 1;
	mov.b32 	%r404, 0;
	mov.b32 	%r406, -1;
	// begin inline asm
	{  .reg .s32 r0;  .reg .pred p;  shfl.sync.up.b32 r0|p, %r24, %r379, %r404, %r406;  @p add.s32 r0, r0, %r24;  mov.s32 %r377, r0;}
	// end inline asm
	mov.b32 	%r385, 2;
	// begin inline asm
	{  .reg .s32 r0;  .reg .pred p;  shfl.sync.up.b32 r0|p, %r377, %r385, %r404, %r406;  @p add.s32 r0, r0, %r377;  mov.s32 %r383, r0;}
	// end inline asm
	mov.b32 	%r391, 4;
	// begin inline asm
	{  .reg .s32 r0;  .reg .pred p;  shfl.sync.up.b32 r0|p, %r383, %r391, %r404, %r406;  @p add.s32 r0, r0, %r383;  mov.s32 %r389, r0;}
	// end inline asm
	mov.b32 	%r397, 8;
	// begin inline asm
	{  .reg .s32 r0;  .reg .pred p;  shfl.sync.up.b32 r0|p, %r389, %r397, %r404, %r406;  @p add.s32 r0, r0, %r389;  mov.s32 %r395, r0;}
	// end inline asm
	mov.b32 	%r403, 16;
	// begin inline asm
	{  .reg .s32 r0;  .reg .pred p;  shfl.sync.up.b32 r0|p, %r395, %r403, %r404, %r406;  @p add.s32 r0, r0, %r395;  mov.s32 %r401, r0;}
	// end inline asm
	setp.ne.s32 	%p64, %r376, 31;
	@%p64 bra 	$L__BB25_16;
	shl.b32 	%r409, %r22, 2;
	mov.u32 	%r410, _ZZN3cub18CUB_300001_SM_10006detail6select23DeviceSelectSweepKernelINS2_10policy_hubIN4cuda3std3__45tupleIJiiifiiEEENS0_8NullTypeElLb0ELNS0_10SelectImplE2EE10Policy1000EPS9_PSA_N6thrust24THRUST_300001_SM_1000_NS12zip_iteratorINS8_IJNSH_10device_ptrIiEESK_SK_NSJ_IfEESK_SK_EEEEEPlNS0_13ScanTileStateIiLb1EEE6IsLiveSA_iNS2_19streaming_context_tIlLb1EEELSB_2EEEvT0_T1_T2_T3_T4_T5_T6_T7_iT8_NS1_7vsmem_tEE19static_temp_storage;
	add.s32 	%r411, %r410, %r409;
	st.shared.u32 	[%r411], %r401;
$L__BB25_16:
	sub.s32 	%r412, %r401, %r24;
	cvt.u32.u64 	%r413, %rd19;
	bar.sync 	0;
	ld.shared.v4.u32 	{%r414, %r415, %r416, %r417}, [_ZZN3cub18CUB_300001_SM_10006detail6select23DeviceSelectSweepKernelINS2_10policy_hubIN4cuda3std3__45tupleIJiiifiiEEENS0_8NullTypeElLb0ELNS0_10SelectImplE2EE10Policy1000EPS9_PSA_N6thrust24THRUST_300001_SM_1000_NS12zip_iteratorINS8_IJNSH_10device_ptrIiEESK_SK_NSJ_IfEESK_SK_EEEEEPlNS0_13ScanTileStateIiLb1EEE6IsLiveSA_iNS2_19streaming_context_tIlLb1EEELSB_2EEEvT0_T1_T2_T3_T4_T5_T6_T7_iT8_NS1_7vsmem_tEE19static_temp_storage];
	add.s32 	%r418, %r415, %r414;
	setp.eq.s32 	%p65, %r22, 2;
	selp.b32 	%r419, %r418, %r414, %p65;
	add.s32 	%r420, %r418, %r416;
	setp.eq.s32 	%p66, %r22, 3;
	selp.b32 	%r421, %r420, %r419, %p66;
	add.s32 	%r26, %r420, %r417;
	setp.gt.u32 	%p67, %r413, 31;
	setp.lt.u32 	%p68, %r413, 32;
	setp.eq.s32 	%p69, %r376, 0;
	selp.b32 	%r422, 0, %r412, %p69;
	add.s32 	%r620, %r421, %r422;
	selp.b32 	%r28, %r412, %r620, %p68;
	@%p67 bra 	$L__BB25_41;
	setp.ne.s32 	%p70, %r413, 0;
	mul.wide.s32 	%rd152, %r1, 8;
	add.s64 	%rd20, %rd3, %rd152;
	@%p70 bra 	$L__BB25_19;
	st.shared.u32 	[_ZZN3cub18CUB_300001_SM_10006detail6select23DeviceSelectSweepKernelINS2_10policy_hubIN4cuda3std3__45tupleIJiiifiiEEENS0_8NullTypeElLb0ELNS0_10SelectImplE2EE10Policy1000EPS9_PSA_N6thrust24THRUST_300001_SM_1000_NS12zip_iteratorINS8_IJNSH_10device_ptrIiEESK_SK_NSJ_IfEESK_SK_EEEEEPlNS0_13ScanTileStateIiLb1EEE6IsLiveSA_iNS2_19streaming_context_tIlLb1EEELSB_2EEEvT0_T1_T2_T3_T4_T5_T6_T7_iT8_NS1_7vsmem_tEE19static_temp_storage+44], %r26;
	add.s64 	%rd153, %rd20, 256;
	mov.b32 	%r424, 100;
	// begin inline asm
	st.relaxed.gpu.v2.u32 [%rd153], {%r424, %r26};
	// end inline asm
$L__BB25_19:
	not.b32 	%r427, %r413;
	add.s32 	%r617, %r1, %r427;
	mov.u32 	%r30, %nctaid.x;
	setp.gt.u32 	%p71, %r30, 499;
	@%p71 bra 	$L__BB25_21;
	membar.cta;
	bra.uni 	$L__BB25_22;
$L__BB25_21:
	mov.b32 	%r428, 450;
	// begin inline asm
	nanosleep.u32 %r428;
	// end inline asm
$L__BB25_22:
	mul.wide.s32 	%rd155, %r617, 8;
	add.s64 	%rd156, %rd3, %rd155;
	add.s64 	%rd154, %rd156, 256;
	// begin inline asm
	ld.relaxed.gpu.v2.u32 {%r618, %r614}, [%rd154];
	// end inline asm
$L__BB25_23:
	setp.eq.s32 	%p72, %r618, 99;
	mov.b32 	%r431, -1;
	vote.sync.any.pred 	%p73, %p72, %r431;
	not.pred 	%p74, %p73;
	@%p74 bra 	$L__BB25_28;
	@%p71 bra 	$L__BB25_26;
	membar.cta;
	bra.uni 	$L__BB25_27;
$L__BB25_26:
	mov.b32 	%r542, 350;
	// begin inline asm
	nanosleep.u32 %r542;
	// end inline asm
$L__BB25_27:
	// begin inline asm
	ld.relaxed.gpu.v2.u32 {%r618, %r614}, [%rd154];
	// end inline asm
	bra.uni 	$L__BB25_23;
$L__BB25_28:
	setp.eq.s32 	%p75, %r618, 101;
	mov.b32 	%r458, -1;
	vote.sync.ballot.b32 	%r459, %p75, %r458;
	// begin inline asm
	mov.u32 %r433, %lanemask_ge;
	// end inline asm
	and.b32  	%r460, %r459, %r433;
	or.b32  	%r461, %r460, -2147483648;
	add.s32 	%r462, %r461, -1;
	not.b32 	%r463, %r461;
	and.b32  	%r464, %r463, %r462;
	popc.b32 	%r437, %r464;
	mov.b32 	%r436, 1;
	// begin inline asm
	shfl.sync.down.b32 %r434, %r614, %r436, %r437, %r458;
	// end inline asm
	setp.lt.s32 	%p77, %r376, %r437;
	selp.b32 	%r465, %r434, 0, %p77;
	add.s32 	%r440, %r465, %r614;
	mov.b32 	%r441, 2;
	// begin inline asm
	shfl.sync.down.b32 %r439, %r440, %r441, %r437, %r458;
	// end inline asm
	add.s32 	%r40, %r376, 2;
	setp.gt.s32 	%p78, %r40, %r437;
	selp.b32 	%r466, 0, %r439, %p78;
	add.s32 	%r445, %r440, %r466;
	mov.b32 	%r446, 4;
	// begin inline asm
	shfl.sync.down.b32 %r444, %r445, %r446, %r437, %r458;
	// end inline asm
	add.s32 	%r41, %r376, 4;
	setp.gt.s32 	%p79, %r41, %r437;
	selp.b32 	%r467, 0, %r444, %p79;
	add.s32 	%r450, %r445, %r467;
	mov.b32 	%r451, 8;
	// begin inline asm
	shfl.sync.down.b32 %r449, %r450, %r451, %r437, %r458;
	// end inline asm
	add.s32 	%r42, %r376, 8;
	setp.gt.s32 	%p80, %r42, %r437;
	selp.b32 	%r468, 0, %r449, %p80;
	add.s32 	%r455, %r450, %r468;
	mov.b32 	%r456, 16;
	// begin inline asm
	shfl.sync.down.b32 %r454, %r455, %r456, %r437, %r458;
	// end inline asm
	add.s32 	%r43, %r376, 16;
	setp.gt.s32 	%p81, %r43, %r437;
	selp.b32 	%r469, 0, %r454, %p81;
	add.s32 	%r615, %r455, %r469;
	add.s64 	%rd22, %rd3, 256;
$L__BB25_29:
	setp.ne.s32 	%p82, %r618, 101;
	mov.b32 	%r470, -1;
	vote.sync.all.pred 	%p83, %p82, %r470;
	not.pred 	%p84, %p83;
	@%p84 bra 	$L__BB25_37;
	mul.wide.s32 	%rd184, %r617, 8;
	add.s64 	%rd185, %rd22, %rd184;
	add.s64 	%rd183, %rd185, -256;
	// begin inline asm
	ld.relaxed.gpu.v2.u32 {%r618, %r619}, [%rd183];
	// end inline asm
$L__BB25_31:
	setp.eq.s32 	%p92, %r618, 99;
	mov.b32 	%r500, -1;
	vote.sync.any.pred 	%p93, %p92, %r500;
	not.pred 	%p94, %p93;
	@%p94 bra 	$L__BB25_36;
	@%p71 bra 	$L__BB25_34;
	membar.cta;
	bra.uni 	$L__BB25_35;
$L__BB25_34:
	mov.b32 	%r539, 350;
	// begin inline asm
	nanosleep.u32 %r539;
	// end inline asm
$L__BB25_35:
	// begin inline asm
	ld.relaxed.gpu.v2.u32 {%r618, %r619}, [%rd183];
	// end inline asm
	bra.uni 	$L__BB25_31;
$L__BB25_36:
	setp.eq.s32 	%p95, %r618, 101;
	mov.b32 	%r526, -1;
	vote.sync.ballot.b32 	%r527, %p95, %r526;
	and.b32  	%r528, %r527, %r433;
	or.b32  	%r529, %r528, -2147483648;
	add.s32 	%r530, %r529, -1;
	not.b32 	%r531, %r529;
	and.b32  	%r532, %r531, %r530;
	popc.b32 	%r505, %r532;
	mov.b32 	%r504, 1;
	// begin inline asm
	shfl.sync.down.b32 %r502, %r619, %r504, %r505, %r526;
	// end inline asm
	setp.lt.s32 	%p97, %r376, %r505;
	selp.b32 	%r533, %r502, 0, %p97;
	add.s32 	%r508, %r533, %r619;
	mov.b32 	%r509, 2;
	// begin inline asm
	shfl.sync.down.b32 %r507, %r508, %r509, %r505, %r526;
	// end inline asm
	setp.gt.s32 	%p98, %r40, %r505;
	selp.b32 	%r534, 0, %r507, %p98;
	add.s32 	%r513, %r508, %r534;
	mov.b32 	%r514, 4;
	// begin inline asm
	shfl.sync.down.b32 %r512, %r513, %r514, %r505, %r526;
	// end inline asm
	setp.gt.s32 	%p99, %r41, %r505;
	selp.b32 	%r535, 0, %r512, %p99;
	add.s32 	%r518, %r513, %r535;
	mov.b32 	%r519, 8;
	// begin inline asm
	shfl.sync.down.b32 %r517, %r518, %r519, %r505, %r526;
	// end inline asm
	setp.gt.s32 	%p100, %r42, %r505;
	selp.b32 	%r536, 0, %r517, %p100;
	add.s32 	%r523, %r518, %r536;
	mov.b32 	%r524, 16;
	// begin inline asm
	shfl.sync.down.b32 %r522, %r523, %r524, %r505, %r526;
	// end inline asm
	setp.gt.s32 	%p101, %r43, %r505;
	selp.b32 	%r537, 0, %r522, %p101;
	add.s32 	%r538, %r537, %r615;
	add.s32 	%r615, %r538, %r523;
	add.s32 	%r617, %r617, -32;
	bra.uni 	$L__BB25_29;
$L__BB25_37:
	cvt.u32.u64 	%r472, %rd19;
	setp.ne.s32 	%p85, %r472, 0;
	@%p85 bra 	$L__BB25_39;
	add.s32 	%r474, %r615, %r26;
	add.s64 	%rd157, %rd20, 256;
	mov.b32 	%r473, 101;
	// begin inline asm
	st.relaxed.gpu.v2.u32 [%rd157], {%r473, %r474};
	// end inline asm
	st.shared.u32 	[_ZZN3cub18CUB_300001_SM_10006detail6select23DeviceSelectSweepKernelINS2_10policy_hubIN4cuda3std3__45tupleIJiiifiiEEENS0_8NullTypeElLb0ELNS0_10SelectImplE2EE10Policy1000EPS9_PSA_N6thrust24THRUST_300001_SM_1000_NS12zip_iteratorINS8_IJNSH_10device_ptrIiEESK_SK_NSJ_IfEESK_SK_EEEEEPlNS0_13ScanTileStateIiLb1EEE6IsLiveSA_iNS2_19streaming_context_tIlLb1EEELSB_2EEEvT0_T1_T2_T3_T4_T5_T6_T7_iT8_NS1_7vsmem_tEE19static_temp_storage+36], %r615;
	st.shared.u32 	[_ZZN3cub18CUB_300001_SM_10006detail6select23DeviceSelectSweepKernelINS2_10policy_hubIN4cuda3std3__45tupleIJiiifiiEEENS0_8NullTypeElLb0ELNS0_10SelectImplE2EE10Policy1000EPS9_PSA_N6thrust24THRUST_300001_SM_1000_NS12zip_iteratorINS8_IJNSH_10device_ptrIiEESK_SK_NSJ_IfEESK_SK_EEEEEPlNS0_13ScanTileStateIiLb1EEE6IsLiveSA_iNS2_19streaming_context_tIlLb1EEELSB_2EEEvT0_T1_T2_T3_T4_T5_T6_T7_iT8_NS1_7vsmem_tEE19static_temp_storage+40], %r474;
$L__BB25_39:
	setp.ne.s32 	%p86, %r376, 0;
	mov.u32 	%r620, %r28;
	@%p86 bra 	$L__BB25_41;
	st.shared.u32 	[_ZZN3cub18CUB_300001_SM_10006detail6select23DeviceSelectSweepKernelINS2_10policy_hubIN4cuda3std3__45tupleIJiiifiiEEENS0_8NullTypeElLb0ELNS0_10SelectImplE2EE10Policy1000EPS9_PSA_N6thrust24THRUST_300001_SM_1000_NS12zip_iteratorINS8_IJNSH_10device_ptrIiEESK_SK_NSJ_IfEESK_SK_EEEEEPlNS0_13ScanTileStateIiLb1EEE6IsLiveSA_iNS2_19streaming_context_tIlLb1EEELSB_2EEEvT0_T1_T2_T3_T4_T5_T6_T7_iT8_NS1_7vsmem_tEE19static_temp_storage+20], %r615;
	mov.u32 	%r620, %r615;
$L__BB25_41:
	cvt.u32.u64 	%r475, %rd19;
	setp.gt.s32 	%p87, %r16, -1;
	bar.sync 	0;
	setp.eq.s32 	%p88, %r475, 0;
	mov.u32 	%r476, _ZZN3cub18CUB_300001_SM_10006detail6select23DeviceSelectSweepKernelINS2_10policy_hubIN4cuda3std3__45tupleIJiiifiiEEENS0_8NullTypeElLb0ELNS0_10SelectImplE2EE10Policy1000EPS9_PSA_N6thrust24THRUST_300001_SM_1000_NS12zip_iteratorINS8_IJNSH_10device_ptrIiEESK_SK_NSJ_IfEESK_SK_EEEEEPlNS0_13ScanTileStateIiLb1EEE6IsLiveSA_iNS2_19streaming_context_tIlLb1EEELSB_2EEEvT0_T1_T2_T3_T4_T5_T6_T7_iT8_NS1_7vsmem_tEE19static_temp_storage;
	ld.shared.u32 	%r477, [_ZZN3cub18CUB_300001_SM_10006detail6select23DeviceSelectSweepKernelINS2_10policy_hubIN4cuda3std3__45tupleIJiiifiiEEENS0_8NullTypeElLb0ELNS0_10SelectImplE2EE10Policy1000EPS9_PSA_N6thrust24THRUST_300001_SM_1000_NS12zip_iteratorINS8_IJNSH_10device_ptrIiEESK_SK_NSJ_IfEESK_SK_EEEEEPlNS0_13ScanTileStateIiLb1EEE6IsLiveSA_iNS2_19streaming_context_tIlLb1EEELSB_2EEEvT0_T1_T2_T3_T4_T5_T6_T7_iT8_NS1_7vsmem_tEE19static_temp_storage+20];
	selp.b32 	%r478, 0, %r477, %p88;
	add.s32 	%r479, %r478, %r620;
	ld.shared.u32 	%r480, [_ZZN3cub18CUB_300001_SM_10006detail6select23DeviceSelectSweepKernelINS2_10policy_hubIN4cuda3std3__45tupleIJiiifiiEEENS0_8NullTypeElLb0ELNS0_10SelectImplE2EE10Policy1000EPS9_PSA_N6thrust24THRUST_300001_SM_1000_NS12zip_iteratorINS8_IJNSH_10device_ptrIiEESK_SK_NSJ_IfEESK_SK_EEEEEPlNS0_13ScanTileStateIiLb1EEE6IsLiveSA_iNS2_19streaming_context_tIlLb1EEELSB_2EEEvT0_T1_T2_T3_T4_T5_T6_T7_iT8_NS1_7vsmem_tEE19static_temp_storage+44];
	ld.shared.u32 	%r59, [_ZZN3cub18CUB_300001_SM_10006detail6select23DeviceSelectSweepKernelINS2_10policy_hubIN4cuda3std3__45tupleIJiiifiiEEENS0_8NullTypeElLb0ELNS0_10SelectImplE2EE10Policy1000EPS9_PSA_N6thrust24THRUST_300001_SM_1000_NS12zip_iteratorINS8_IJNSH_10device_ptrIiEESK_SK_NSJ_IfEESK_SK_EEEEEPlNS0_13ScanTileStateIiLb1EEE6IsLiveSA_iNS2_19streaming_context_tIlLb1EEELSB_2EEEvT0_T1_T2_T3_T4_T5_T6_T7_iT8_NS1_7vsmem_tEE19static_temp_storage+36];
	bar.sync 	0;
	sub.s32 	%r60, 128, %r480;
	sub.s32 	%r481, %r479, %r59;
	sub.s32 	%r482, %r475, %r481;
	add.s32 	%r483, %r481, %r60;
	selp.b32 	%r484, %r483, %r482, %p87;
	mad.lo.s32 	%r485, %r484, 24, %r476;
	st.shared.v2.u32 	[%r485], {%r16, %r17};
	st.shared.v2.u32 	[%r485+8], {%r18, %r19};
	st.shared.v2.u32 	[%r485+16], {%r20, %r21};
	bar.sync 	0;
	setp.ge.s32 	%p89, %r475, %r60;
	@%p89 bra 	$L__BB25_45;
	ld.param.u64 	%rd24, [%rd1+8];
	ld.param.u8 	%rs12, [%rd1];
	setp.ne.s16 	%p91, %rs12, 0;
	mov.b64 	%rd216, 0;
	@%p91 bra 	$L__BB25_44;
	ld.param.u64 	%rd165, [%rd1+16];
	ld.param.u64 	%rd166, [%rd1+24];
	cvta.to.global.u64 	%rd167, %rd166;
	ld.global.u64 	%rd168, [%rd167];
	sub.s64 	%rd216, %rd165, %rd168;
$L__BB25_44:
	sub.s32 	%r488, %r2, %r59;
	cvt.s64.s32 	%rd169, %r488;
	add.s64 	%rd170, %rd169, %rd19;
	add.s64 	%rd171, %rd170, %rd216;
	not.b64 	%rd172, %rd171;
	add.s64 	%rd218, %rd24, %rd172;
	bra.uni 	$L__BB25_48;
$L__BB25_45:
	ld.param.u8 	%rs11, [%rd1];
	setp.ne.s16 	%p90, %rs11, 0;
	mov.b64 	%rd217, 0;
	@%p90 bra 	$L__BB25_47;
	ld.param.u64 	%rd159, [%rd1+24];
	cvta.to.global.u64 	%rd160, %rd159;
	ld.global.u64 	%rd217, [%rd160];
$L__BB25_47:
	sub.s32 	%r487, %r475, %r60;
	cvt.s64.s32 	%rd161, %r487;
	cvt.s64.s32 	%rd162, %r59;
	add.s64 	%rd163, %rd161, %rd162;
	add.s64 	%rd218, %rd163, %rd217;
$L__BB25_48:
	mad.lo.s32 	%r491, %r475, 24, %r476;
	ld.shared.v2.u32 	{%r492, %r493}, [%r491];
	ld.shared.v2.u32 	{%r494, %r495}, [%r491+8];
	ld.shared.v2.u32 	{%r496, %r497}, [%r491+16];
	cvta.to.global.u64 	%rd173, %rd56;
	shl.b64 	%rd174, %rd218, 2;
	add.s64 	%rd175, %rd173, %rd174;
	add.s64 	%rd176, %rd5, %rd174;
	cvta.to.global.u64 	%rd177, %rd58;
	add.s64 	%rd178, %rd177, %rd174;
	cvta.to.global.u64 	%rd179, %rd59;
	add.s64 	%rd180, %rd179, %rd174;
	add.s64 	%rd181, %rd8, %rd174;
	add.s64 	%rd182, %rd9, %rd174;
	st.global.u32 	[%rd175], %r492;
	st.global.u32 	[%rd176], %r493;
	st.global.u32 	[%rd178], %r494;
	st.global.u32 	[%rd180], %r495;
	st.global.u32 	[%rd181], %r496;
	st.global.u32 	[%rd182], %r497;
	bra.uni 	$L__BB25_109;
$L__BB25_49:
	sub.s32 	%r61, %r139, %r2;
	setp.ne.s32 	%p2, %r1, 0;
	@%p2 bra 	$L__BB25_63;
	mov.u32 	%r62, %tid.x;
	setp.ge.s32 	%p46, %r62, %r61;
	mov.b32 	%r627, 1;
	mov.b32 	%r621, 0;
	mov.u32 	%r622, %r621;
	mov.u32 	%r623, %r621;
	mov.u32 	%r624, %r621;
	mov.u32 	%r625, %r621;
	mov.u32 	%r626, %r621;
	@%p46 bra 	$L__BB25_52;
	ld.param.u8 	%rs4, [%rd1];
	ld.param.u64 	%rd109, [%rd1+16];
	add.s32 	%r311, %r2, %r62;
	cvt.u64.u32 	%rd110, %r311;
	setp.eq.s16 	%p47, %rs4, 0;
	selp.b64 	%rd111, %rd109, 0, %p47;
	add.s64 	%rd112, %rd111, %rd110;
	mad.lo.s64 	%rd113, %rd112, 24, %rd2;
	ld.global.u32 	%r621, [%rd113];
	ld.global.u32 	%r622, [%rd113+4];
	ld.global.u32 	%r623, [%rd113+8];
	ld.global.u32 	%r624, [%rd113+12];
	ld.global.u32 	%r625, [%rd113+16];
	ld.global.u32 	%r626, [%rd113+20];
	not.b32 	%r312, %r621;
	shr.u32 	%r627, %r312, 31;
$L__BB25_52:
	bar.sync 	0;
	shr.u32 	%r77, %r62, 5;
	// begin inline asm
	mov.u32 %r313, %laneid;
	// end inline asm
	mov.b32 	%r316, 1;
	mov.b32 	%r341, 0;
	mov.b32 	%r343, -1;
	// begin inline asm
	{  .reg .s32 r0;  .reg .pred p;  shfl.sync.up.b32 r0|p, %r627, %r316, %r341, %r343;  @p add.s32 r0, r0, %r627;  mov.s32 %r314, r0;}
	// end inline asm
	mov.b32 	%r322, 2;
	// begin inline asm
	{  .reg .s32 r0;  .reg .pred p;  shfl.sync.up.b32 r0|p, %r314, %r322, %r341, %r343;  @p add.s32 r0, r0, %r314;  mov.s32 %r320, r0;}
	// end inline asm
	mov.b32 	%r328, 4;
	// begin inline asm
	{  .reg .s32 r0;  .reg .pred p;  shfl.sync.up.b32 r0|p, %r320, %r328, %r341, %r343;  @p add.s32 r0, r0, %r320;  mov.s32 %r326, r0;}
	// end inline asm
	mov.b32 	%r334, 8;
	// begin inline asm
	{  .reg .s32 r0;  .reg .pred p;  shfl.sync.up.b32 r0|p, %r326, %r334, %r341, %r343;  @p add.s32 r0, r0, %r326;  mov.s32 %r332, r0;}
	// end inline asm
	mov.b32 	%r340, 16;
	// begin inline asm
	{  .reg .s32 r0;  .reg .pred p;  shfl.sync.up.b32 r0|p, %r332, %r340, %r341, %r343;  @p add.s32 r0, r0, %r332;  mov.s32 %r338, r0;}
	// end inline asm
	setp.ne.s32 	%p48, %r313, 31;
	@%p48 bra 	$L__BB25_54;
	shl.b32 	%r344, %r77, 2;
	mov.u32 	%r345, _ZZN3cub18CUB_300001_SM_10006detail6select23DeviceSelectSweepKernelINS2_10policy_hubIN4cuda3std3__45tupleIJiiifiiEEENS0_8NullTypeElLb0ELNS0_10SelectImplE2EE10Policy1000EPS9_PSA_N6thrust24THRUST_300001_SM_1000_NS12zip_iteratorINS8_IJNSH_10device_ptrIiEESK_SK_NSJ_IfEESK_SK_EEEEEPlNS0_13ScanTileStateIiLb1EEE6IsLiveSA_iNS2_19streaming_context_tIlLb1EEELSB_2EEEvT0_T1_T2_T3_T4_T5_T6_T7_iT8_NS1_7vsmem_tEE19static_temp_storage;
	add.s32 	%r346, %r345, %r344;
	st.shared.u32 	[%r346], %r338;
$L__BB25_54:
	bar.sync 	0;
	mov.u32 	%r347, _ZZN3cub18CUB_300001_SM_10006detail6select23DeviceSelectSweepKernelINS2_10policy_hubIN4cuda3std3__45tupleIJiiifiiEEENS0_8NullTypeElLb0ELNS0_10SelectImplE2EE10Policy1000EPS9_PSA_N6thrust24THRUST_300001_SM_1000_NS12zip_iteratorINS8_IJNSH_10device_ptrIiEESK_SK_NSJ_IfEESK_SK_EEEEEPlNS0_13ScanTileStateIiLb1EEE6IsLiveSA_iNS2_19streaming_context_tIlLb1EEELSB_2EEEvT0_T1_T2_T3_T4_T5_T6_T7_iT8_NS1_7vsmem_tEE19static_temp_storage;
	ld.shared.v4.u32 	{%r348, %r349, %r350, %r351}, [_ZZN3cub18CUB_300001_SM_10006detail6select23DeviceSelectSweepKernelINS2_10policy_hubIN4cuda3std3__45tupleIJiiifiiEEENS0_8NullTypeElLb0ELNS0_10SelectImplE2EE10Policy1000EPS9_PSA_N6thrust24THRUST_300001_SM_1000_NS12zip_iteratorINS8_IJNSH_10device_ptrIiEESK_SK_NSJ_IfEESK_SK_EEEEEPlNS0_13ScanTileStateIiLb1EEE6IsLiveSA_iNS2_19streaming_context_tIlLb1EEELSB_2EEEvT0_T1_T2_T3_T4_T5_T6_T7_iT8_NS1_7vsmem_tEE19static_temp_storage];
	add.s32 	%r352, %r349, %r348;
	setp.eq.s32 	%p49, %r77, 2;
	selp.b32 	%r353, %r352, %r348, %p49;
	add.s32 	%r354, %r352, %r350;
	setp.eq.s32 	%p50, %r77, 3;
	selp.b32 	%r355, %r354, %r353, %p50;
	setp.lt.u32 	%p51, %r62, 32;
	selp.b32 	%r356, 0, %r355, %p51;
	setp.eq.s32 	%p52, %r313, 0;
	sub.s32 	%r357, %r338, %r627;
	selp.b32 	%r358, 0, %r357, %p52;
	add.s32 	%r359, %r356, %r358;
	add.s32 	%r360, %r61, %r351;
	add.s32 	%r361, %r360, %r354;
	add.s32 	%r643, %r361, -128;
	bar.sync 	0;
	sub.s32 	%r81, %r61, %r643;
	sub.s32 	%r362, %r62, %r359;
	setp.eq.s32 	%p53, %r627, 0;
	add.s32 	%r363, %r359, %r81;
	selp.b32 	%r364, %r362, %r363, %p53;
	mad.lo.s32 	%r365, %r364, 24, %r347;
	st.shared.v2.u32 	[%r365], {%r621, %r622};
	st.shared.v2.u32 	[%r365+8], {%r623, %r624};
	st.shared.v2.u32 	[%r365+16], {%r625, %r626};
	bar.sync 	0;
	setp.ge.s32 	%p54, %r62, %r81;
	@%p54 bra 	$L__BB25_58;
	ld.param.u64 	%rd32, [%rd1+8];
	ld.param.u8 	%rs6, [%rd1];
	setp.ne.s16 	%p56, %rs6, 0;
	mov.b64 	%rd219, 0;
	@%p56 bra 	$L__BB25_57;
	ld.param.u64 	%rd119, [%rd1+16];
	ld.param.u64 	%rd120, [%rd1+24];
	cvta.to.global.u64 	%rd121, %rd120;
	ld.global.u64 	%rd122, [%rd121];
	sub.s64 	%rd219, %rd119, %rd122;
$L__BB25_57:
	cvt.u64.u32 	%rd123, %r62;
	add.s64 	%rd124, %rd219, %rd123;
	not.b64 	%rd125, %rd124;
	add.s64 	%rd221, %rd32, %rd125;
	bra.uni 	$L__BB25_61;
$L__BB25_58:
	ld.param.u8 	%rs5, [%rd1];
	setp.ne.s16 	%p55, %rs5, 0;
	mov.b64 	%rd220, 0;
	@%p55 bra 	$L__BB25_60;
	ld.param.u64 	%rd115, [%rd1+24];
	cvta.to.global.u64 	%rd116, %rd115;
	ld.global.u64 	%rd220, [%rd116];
$L__BB25_60:
	sub.s32 	%r366, %r62, %r81;
	cvt.s64.s32 	%rd117, %r366;
	add.s64 	%rd221, %rd220, %rd117;
$L__BB25_61:
	setp.ge.s32 	%p57, %r62, %r61;
	@%p57 bra 	$L__BB25_101;
	mad.lo.s32 	%r368, %r62, 24, %r347;
	ld.shared.v2.u32 	{%r369, %r370}, [%r368+16];
	ld.shared.v2.u32 	{%r371, %r372}, [%r368+8];
	ld.shared.v2.u32 	{%r373, %r374}, [%r368];
	shl.b64 	%rd126, %rd221, 2;
	add.s64 	%rd127, %rd4, %rd126;
	add.s64 	%rd128, %rd5, %rd126;
	add.s64 	%rd129, %rd6, %rd126;
	add.s64 	%rd130, %rd7, %rd126;
	add.s64 	%rd131, %rd8, %rd126;
	add.s64 	%rd132, %rd9, %rd126;
	st.global.u32 	[%rd127], %r373;
	st.global.u32 	[%rd128], %r374;
	st.global.u32 	[%rd129], %r371;
	st.global.u32 	[%rd130], %r372;
	st.global.u32 	[%rd131], %r369;
	st.global.u32 	[%rd132], %r370;
	bra.uni 	$L__BB25_101;
$L__BB25_63:
	mov.u32 	%r82, %tid.x;
	setp.ge.s32 	%p3, %r82, %r61;
	mov.b32 	%r634, 1;
	mov.b32 	%r628, 0;
	mov.u32 	%r629, %r628;
	mov.u32 	%r630, %r628;
	mov.u32 	%r631, %r628;
	mov.u32 	%r632, %r628;
	mov.u32 	%r633, %r628;
	@%p3 bra 	$L__BB25_65;
	ld.param.u8 	%rs1, [%rd1];
	ld.param.u64 	%rd65, [%rd1+16];
	cvt.s64.s32 	%rd66, %r2;
	cvt.u64.u32 	%rd67, %r82;
	add.s64 	%rd68, %rd66, %rd67;
	setp.eq.s16 	%p4, %rs1, 0;
	selp.b64 	%rd69, %rd65, 0, %p4;
	add.s64 	%rd70, %rd68, %rd69;
	mad.lo.s64 	%rd71, %rd70, 24, %rd2;
	ld.global.u32 	%r628, [%rd71];
	ld.global.u32 	%r629, [%rd71+4];
	ld.global.u32 	%r630, [%rd71+8];
	ld.global.u32 	%r631, [%rd71+12];
	ld.global.u32 	%r632, [%rd71+16];
	ld.global.u32 	%r633, [%rd71+20];
	not.b32 	%r147, %r628;
	shr.u32 	%r634, %r147, 31;
$L__BB25_65:
	bar.sync 	0;
	shr.u32 	%r97, %r82, 5;
	// begin inline asm
	mov.u32 %r148, %laneid;
	// end inline asm
	mov.b32 	%r151, 1;
	mov.b32 	%r176, 0;
	mov.b32 	%r178, -1;
	// begin inline asm
	{  .reg .s32 r0;  .reg .pred p;  shfl.sync.up.b32 r0|p, %r634, %r151, %r176, %r178;  @p add.s32 r0, r0, %r634;  mov.s32 %r149, r0;}
	// end inline asm
	mov.b32 	%r157, 2;
	// begin inline asm
	{  .reg .s32 r0;  .reg .pred p;  shfl.sync.up.b32 r0|p, %r149, %r157, %r176, %r178;  @p add.s32 r0, r0, %r149;  mov.s32 %r155, r0;}
	// end inline asm
	mov.b32 	%r163, 4;
	// begin inline asm
	{  .reg .s32 r0;  .reg .pred p;  shfl.sync.up.b32 r0|p, %r155, %r163, %r176, %r178;  @p add.s32 r0, r0, %r155;  mov.s32 %r161, r0;}
	// end inline asm
	mov.b32 	%r169, 8;
	// begin inline asm
	{  .reg .s32 r0;  .reg .pred p;  shfl.sync.up.b32 r0|p, %r161, %r169, %r176, %r178;  @p add.s32 r0, r0, %r161;  mov.s32 %r167, r0;}
	// end inline asm
	mov.b32 	%r175, 16;
	// begin inline asm
	{  .reg .s32 r0;  .reg .pred p;  shfl.sync.up.b32 r0|p, %r167, %r175, %r176, %r178;  @p add.s32 r0, r0, %r167;  mov.s32 %r173, r0;}
	// end inline asm
	setp.ne.s32 	%p5, %r148, 31;
	@%p5 bra 	$L__BB25_67;
	shl.b32 	%r179, %r97, 2;
	mov.u32 	%r180, _ZZN3cub18CUB_300001_SM_10006detail6select23DeviceSelectSweepKernelINS2_10policy_hubIN4cuda3std3__45tupleIJiiifiiEEENS0_8NullTypeElLb0ELNS0_10SelectImplE2EE10Policy1000EPS9_PSA_N6thrust24THRUST_300001_SM_1000_NS12zip_iteratorINS8_IJNSH_10device_ptrIiEESK_SK_NSJ_IfEESK_SK_EEEEEPlNS0_13ScanTileStateIiLb1EEE6IsLiveSA_iNS2_19streaming_context_tIlLb1EEELSB_2EEEvT0_T1_T2_T3_T4_T5_T6_T7_iT8_NS1_7vsmem_tEE19static_temp_storage;
	add.s32 	%r181, %r180, %r179;
	st.shared.u32 	[%r181], %r173;
$L__BB25_67:
	sub.s32 	%r182, %r173, %r634;
	bar.sync 	0;
	ld.shared.v4.u32 	{%r183, %r184, %r185, %r186}, [_ZZN3cub18CUB_300001_SM_10006detail6select23DeviceSelectSweepKernelINS2_10policy_hubIN4cuda3std3__45tupleIJiiifiiEEENS0_8NullTypeElLb0ELNS0_10SelectImplE2EE10Policy1000EPS9_PSA_N6thrust24THRUST_300001_SM_1000_NS12zip_iteratorINS8_IJNSH_10device_ptrIiEESK_SK_NSJ_IfEESK_SK_EEEEEPlNS0_13ScanTileStateIiLb1EEE6IsLiveSA_iNS2_19streaming_context_tIlLb1EEELSB_2EEEvT0_T1_T2_T3_T4_T5_T6_T7_iT8_NS1_7vsmem_tEE19static_temp_storage];
	add.s32 	%r187, %r184, %r183;
	setp.eq.s32 	%p6, %r97, 2;
	selp.b32 	%r188, %r187, %r183, %p6;
	add.s32 	%r189, %r187, %r185;
	setp.eq.s32 	%p7, %r97, 3;
	selp.b32 	%r190, %r189, %r188, %p7;
	add.s32 	%r100, %r189, %r186;
	setp.gt.u32 	%p8, %r82, 31;
	setp.lt.u32 	%p9, %r82, 32;
	setp.eq.s32 	%p10, %r148, 0;
	selp.b32 	%r191, 0, %r182, %p10;
	add.s32 	%r642, %r190, %r191;
	selp.b32 	%r102, %r182, %r642, %p9;
	@%p8 bra 	$L__BB25_92;
	setp.ne.s32 	%p11, %r82, 0;
	mul.wide.s32 	%rd72, %r1, 8;
	add.s64 	%rd40, %rd3, %rd72;
	@%p11 bra 	$L__BB25_70;
	st.shared.u32 	[_ZZN3cub18CUB_300001_SM_10006detail6select23DeviceSelectSweepKernelINS2_10policy_hubIN4cuda3std3__45tupleIJiiifiiEEENS0_8NullTypeElLb0ELNS0_10SelectImplE2EE10Policy1000EPS9_PSA_N6thrust24THRUST_300001_SM_1000_NS12zip_iteratorINS8_IJNSH_10device_ptrIiEESK_SK_NSJ_IfEESK_SK_EEEEEPlNS0_13ScanTileStateIiLb1EEE6IsLiveSA_iNS2_19streaming_context_tIlLb1EEELSB_2EEEvT0_T1_T2_T3_T4_T5_T6_T7_iT8_NS1_7vsmem_tEE19static_temp_storage+44], %r100;
	add.s64 	%rd73, %rd40, 256;
	mov.b32 	%r192, 100;
	// begin inline asm
	st.relaxed.gpu.v2.u32 [%rd73], {%r192, %r100};
	// end inline asm
$L__BB25_70:
	not.b32 	%r194, %r82;
	add.s32 	%r639, %r1, %r194;
	mov.u32 	%r104, %nctaid.x;
	setp.gt.u32 	%p12, %r104, 499;
	@%p12 bra 	$L__BB25_72;
	membar.cta;
	bra.uni 	$L__BB25_73;
$L__BB25_72:
	mov.b32 	%r195, 450;
	// begin inline asm
	nanosleep.u32 %r195;
	// end inline asm
$L__BB25_73:
	mul.wide.s32 	%rd75, %r639, 8;
	add.s64 	%rd76, %rd3, %rd75;
	add.s64 	%rd74, %rd76, 256;
	// begin inline asm
	ld.relaxed.gpu.v2.u32 {%r640, %r636}, [%rd74];
	// end inline asm
$L__BB25_74:
	setp.eq.s32 	%p13, %r640, 99;
	mov.b32 	%r198, -1;
	vote.sync.any.pred 	%p14, %p13, %r198;
	not.pred 	%p15, %p14;
	@%p15 bra 	$L__BB25_79;
	@%p12 bra 	$L__BB25_77;
	membar.cta;
	bra.uni 	$L__BB25_78;
$L__BB25_77:
	mov.b32 	%r306, 350;
	// begin inline asm
	nanosleep.u32 %r306;
	// end inline asm
$L__BB25_78:
	// begin inline asm
	ld.relaxed.gpu.v2.u32 {%r640, %r636}, [%rd74];
	// end inline asm
	bra.uni 	$L__BB25_74;
$L__BB25_79:
	setp.eq.s32 	%p16, %r640, 101;
	mov.b32 	%r225, -1;
	vote.sync.ballot.b32 	%r226, %p16, %r225;
	// begin inline asm
	mov.u32 %r200, %lanemask_ge;
	// end inline asm
	and.b32  	%r227, %r226, %r200;
	or.b32  	%r228, %r227, -2147483648;
	add.s32 	%r229, %r228, -1;
	not.b32 	%r230, %r228;
	and.b32  	%r231, %r230, %r229;
	popc.b32 	%r204, %r231;
	mov.b32 	%r203, 1;
	// begin inline asm
	shfl.sync.down.b32 %r201, %r636, %r203, %r204, %r225;
	// end inline asm
	setp.lt.s32 	%p18, %r148, %r204;
	selp.b32 	%r232, %r201, 0, %p18;
	add.s32 	%r207, %r232, %r636;
	mov.b32 	%r208, 2;
	// begin inline asm
	shfl.sync.down.b32 %r206, %r207, %r208, %r204, %r225;
	// end inline asm
	add.s32 	%r114, %r148, 2;
	setp.gt.s32 	%p19, %r114, %r204;
	selp.b32 	%r233, 0, %r206, %p19;
	add.s32 	%r212, %r207, %r233;
	mov.b32 	%r213, 4;
	// begin inline asm
	shfl.sync.down.b32 %r211, %r212, %r213, %r204, %r225;
	// end inline asm
	add.s32 	%r115, %r148, 4;
	setp.gt.s32 	%p20, %r115, %r204;
	selp.b32 	%r234, 0, %r211, %p20;
	add.s32 	%r217, %r212, %r234;
	mov.b32 	%r218, 8;
	// begin inline asm
	shfl.sync.down.b32 %r216, %r217, %r218, %r204, %r225;
	// end inline asm
	add.s32 	%r116, %r148, 8;
	setp.gt.s32 	%p21, %r116, %r204;
	selp.b32 	%r235, 0, %r216, %p21;
	add.s32 	%r222, %r217, %r235;
	mov.b32 	%r223, 16;
	// begin inline asm
	shfl.sync.down.b32 %r221, %r222, %r223, %r204, %r225;
	// end inline asm
	add.s32 	%r117, %r148, 16;
	setp.gt.s32 	%p22, %r117, %r204;
	selp.b32 	%r236, 0, %r221, %p22;
	add.s32 	%r637, %r222, %r236;
	add.s64 	%rd42, %rd3, 256;
$L__BB25_80:
	setp.ne.s32 	%p23, %r640, 101;
	mov.b32 	%r237, -1;
	vote.sync.all.pred 	%p24, %p23, %r237;
	not.pred 	%p25, %p24;
	@%p25 bra 	$L__BB25_88;
	mul.wide.s32 	%rd105, %r639, 8;
	add.s64 	%rd106, %rd42, %rd105;
	add.s64 	%rd104, %rd106, -256;
	// begin inline asm
	ld.relaxed.gpu.v2.u32 {%r640, %r641}, [%rd104];
	// end inline asm
$L__BB25_82:
	setp.eq.s32 	%p34, %r640, 99;
	mov.b32 	%r264, -1;
	vote.sync.any.pred 	%p35, %p34, %r264;
	not.pred 	%p36, %p35;
	@%p36 bra 	$L__BB25_87;
	@%p12 bra 	$L__BB25_85;
	membar.cta;
	bra.uni 	$L__BB25_86;
$L__BB25_85:
	mov.b32 	%r303, 350;
	// begin inline asm
	nanosleep.u32 %r303;
	// end inline asm
$L__BB25_86:
	// begin inline asm
	ld.relaxed.gpu.v2.u32 {%r640, %r641}, [%rd104];
	// end inline asm
	bra.uni 	$L__BB25_82;
$L__BB25_87:
	setp.eq.s32 	%p37, %r640, 101;
	mov.b32 	%r290, -1;
	vote.sync.ballot.b32 	%r291, %p37, %r290;
	and.b32  	%r292, %r291, %r200;
	or.b32  	%r293, %r292, -2147483648;
	add.s32 	%r294, %r293, -1;
	not.b32 	%r295, %r293;
	and.b32  	%r296, %r295, %r294;
	popc.b32 	%r269, %r296;
	mov.b32 	%r268, 1;
	// begin inline asm
	shfl.sync.down.b32 %r266, %r641, %r268, %r269, %r290;
	// end inline asm
	setp.lt.s32 	%p39, %r148, %r269;
	selp.b32 	%r297, %r266, 0, %p39;
	add.s32 	%r272, %r297, %r641;
	mov.b32 	%r273, 2;
	// begin inline asm
	shfl.sync.down.b32 %r271, %r272, %r273, %r269, %r290;
	// end inline asm
	setp.gt.s32 	%p40, %r114, %r269;
	selp.b32 	%r298, 0, %r271, %p40;
	add.s32 	%r277, %r272, %r298;
	mov.b32 	%r278, 4;
	// begin inline asm
	shfl.sync.down.b32 %r276, %r277, %r278, %r269, %r290;
	// end inline asm
	setp.gt.s32 	%p41, %r115, %r269;
	selp.b32 	%r299, 0, %r276, %p41;
	add.s32 	%r282, %r277, %r299;
	mov.b32 	%r283, 8;
	// begin inline asm
	shfl.sync.down.b32 %r281, %r282, %r283, %r269, %r290;
	// end inline asm
	setp.gt.s32 	%p42, %r116, %r269;
	selp.b32 	%r300, 0, %r281, %p42;
	add.s32 	%r287, %r282, %r300;
	mov.b32 	%r288, 16;
	// begin inline asm
	shfl.sync.down.b32 %r286, %r287, %r288, %r269, %r290;
	// end inline asm
	setp.gt.s32 	%p43, %r117, %r269;
	selp.b32 	%r301, 0, %r286, %p43;
	add.s32 	%r302, %r301, %r637;
	add.s32 	%r637, %r302, %r287;
	add.s32 	%r639, %r639, -32;
	bra.uni 	$L__BB25_80;
$L__BB25_88:
	setp.ne.s32 	%p26, %r82, 0;
	@%p26 bra 	$L__BB25_90;
	add.s32 	%r240, %r637, %r100;
	add.s64 	%rd77, %rd40, 256;
	mov.b32 	%r239, 101;
	// begin inline asm
	st.relaxed.gpu.v2.u32 [%rd77], {%r239, %r240};
	// end inline asm
	st.shared.u32 	[_ZZN3cub18CUB_300001_SM_10006detail6select23DeviceSelectSweepKernelINS2_10policy_hubIN4cuda3std3__45tupleIJiiifiiEEENS0_8NullTypeElLb0ELNS0_10SelectImplE2EE10Policy1000EPS9_PSA_N6thrust24THRUST_300001_SM_1000_NS12zip_iteratorINS8_IJNSH_10device_ptrIiEESK_SK_NSJ_IfEESK_SK_EEEEEPlNS0_13ScanTileStateIiLb1EEE6IsLiveSA_iNS2_19streaming_context_tIlLb1EEELSB_2EEEvT0_T1_T2_T3_T4_T5_T6_T7_iT8_NS1_7vsmem_tEE19static_temp_storage+36], %r637;
	st.shared.u32 	[_ZZN3cub18CUB_300001_SM_10006detail6select23DeviceSelectSweepKernelINS2_10policy_hubIN4cuda3std3__45tupleIJiiifiiEEENS0_8NullTypeElLb0ELNS0_10SelectImplE2EE10Policy1000EPS9_PSA_N6thrust24THRUST_300001_SM_1000_NS12zip_iteratorINS8_IJNSH_10device_ptrIiEESK_SK_NSJ_IfEESK_SK_EEEEEPlNS0_13ScanTileStateIiLb1EEE6IsLiveSA_iNS2_19streaming_context_tIlLb1EEELSB_2EEEvT0_T1_T2_T3_T4_T5_T6_T7_iT8_NS1_7vsmem_tEE19static_temp_storage+40], %r240;
$L__BB25_90:
	setp.ne.s32 	%p27, %r148, 0;
	mov.u32 	%r642, %r102;
	@%p27 bra 	$L__BB25_92;
	st.shared.u32 	[_ZZN3cub18CUB_300001_SM_10006detail6select23DeviceSelectSweepKernelINS2_10policy_hubIN4cuda3std3__45tupleIJiiifiiEEENS0_8NullTypeElLb0ELNS0_10SelectImplE2EE10Policy1000EPS9_PSA_N6thrust24THRUST_300001_SM_1000_NS12zip_iteratorINS8_IJNSH_10device_ptrIiEESK_SK_NSJ_IfEESK_SK_EEEEEPlNS0_13ScanTileStateIiLb1EEE6IsLiveSA_iNS2_19streaming_context_tIlLb1EEELSB_2EEEvT0_T1_T2_T3_T4_T5_T6_T7_iT8_NS1_7vsmem_tEE19static_temp_storage+20], %r637;
	mov.u32 	%r642, %r637;
$L__BB25_92:
	bar.sync 	0;
	setp.eq.s32 	%p28, %r82, 0;
	mov.u32 	%r241, _ZZN3cub18CUB_300001_SM_10006detail6select23DeviceSelectSweepKernelINS2_10policy_hubIN4cuda3std3__45tupleIJiiifiiEEENS0_8NullTypeElLb0ELNS0_10SelectImplE2EE10Policy1000EPS9_PSA_N6thrust24THRUST_300001_SM_1000_NS12zip_iteratorINS8_IJNSH_10device_ptrIiEESK_SK_NSJ_IfEESK_SK_EEEEEPlNS0_13ScanTileStateIiLb1EEE6IsLiveSA_iNS2_19streaming_context_tIlLb1EEELSB_2EEEvT0_T1_T2_T3_T4_T5_T6_T7_iT8_NS1_7vsmem_tEE19static_temp_storage;
	ld.shared.u32 	%r242, [_ZZN3cub18CUB_300001_SM_10006detail6select23DeviceSelectSweepKernelINS2_10policy_hubIN4cuda3std3__45tupleIJiiifiiEEENS0_8NullTypeElLb0ELNS0_10SelectImplE2EE10Policy1000EPS9_PSA_N6thrust24THRUST_300001_SM_1000_NS12zip_iteratorINS8_IJNSH_10device_ptrIiEESK_SK_NSJ_IfEESK_SK_EEEEEPlNS0_13ScanTileStateIiLb1EEE6IsLiveSA_iNS2_19streaming_context_tIlLb1EEELSB_2EEEvT0_T1_T2_T3_T4_T5_T6_T7_iT8_NS1_7vsmem_tEE19static_temp_storage+20];
	selp.b32 	%r243, 0, %r242, %p28;
	add.s32 	%r244, %r243, %r642;
	ld.shared.v2.u32 	{%r133, %r245}, [_ZZN3cub18CUB_300001_SM_10006detail6select23DeviceSelectSweepKernelINS2_10policy_hubIN4cuda3std3__45tupleIJiiifiiEEENS0_8NullTypeElLb0ELNS0_10SelectImplE2EE10Policy1000EPS9_PSA_N6thrust24THRUST_300001_SM_1000_NS12zip_iteratorINS8_IJNSH_10device_ptrIiEESK_SK_NSJ_IfEESK_SK_EEEEEPlNS0_13ScanTileStateIiLb1EEE6IsLiveSA_iNS2_19streaming_context_tIlLb1EEELSB_2EEEvT0_T1_T2_T3_T4_T5_T6_T7_iT8_NS1_7vsmem_tEE19static_temp_storage+40];
	ld.shared.u32 	%r134, [_ZZN3cub18CUB_300001_SM_10006detail6select23DeviceSelectSweepKernelINS2_10policy_hubIN4cuda3std3__45tupleIJiiifiiEEENS0_8NullTypeElLb0ELNS0_10SelectImplE2EE10Policy1000EPS9_PSA_N6thrust24THRUST_300001_SM_1000_NS12zip_iteratorINS8_IJNSH_10device_ptrIiEESK_SK_NSJ_IfEESK_SK_EEEEEPlNS0_13ScanTileStateIiLb1EEE6IsLiveSA_iNS2_19streaming_context_tIlLb1EEELSB_2EEEvT0_T1_T2_T3_T4_T5_T6_T7_iT8_NS1_7vsmem_tEE19static_temp_storage+36];
	sub.s32 	%r135, 128, %r61;
	sub.s32 	%r246, %r135, %r245;
	bar.sync 	0;
	add.s32 	%r136, %r246, %r61;
	sub.s32 	%r247, %r244, %r134;
	sub.s32 	%r248, %r82, %r247;
	setp.eq.s32 	%p29, %r634, 0;
	add.s32 	%r249, %r247, %r136;
	selp.b32 	%r250, %r248, %r249, %p29;
	mad.lo.s32 	%r251, %r250, 24, %r241;
	st.shared.v2.u32 	[%r251], {%r628, %r629};
	st.shared.v2.u32 	[%r251+8], {%r630, %r631};
	st.shared.v2.u32 	[%r251+16], {%r632, %r633};
	bar.sync 	0;
	setp.ge.s32 	%p30, %r82, %r136;
	@%p30 bra 	$L__BB25_96;
	ld.param.u64 	%rd44, [%rd1+8];
	ld.param.u8 	%rs3, [%rd1];
	setp.ne.s16 	%p32, %rs3, 0;
	mov.b64 	%rd222, 0;
	@%p32 bra 	$L__BB25_95;
	ld.param.u64 	%rd85, [%rd1+16];
	ld.param.u64 	%rd86, [%rd1+24];
	cvta.to.global.u64 	%rd87, %rd86;
	ld.global.u64 	%rd88, [%rd87];
	sub.s64 	%rd222, %rd85, %rd88;
$L__BB25_95:
	sub.s32 	%r253, %r2, %r134;
	cvt.s64.s32 	%rd89, %r253;
	cvt.u64.u32 	%rd90, %r82;
	add.s64 	%rd91, %rd89, %rd90;
	add.s64 	%rd92, %rd91, %rd222;
	not.b64 	%rd93, %rd92;
	add.s64 	%rd224, %rd44, %rd93;
	bra.uni 	$L__BB25_99;
$L__BB25_96:
	ld.param.u8 	%rs2, [%rd1];
	setp.ne.s16 	%p31, %rs2, 0;
	mov.b64 	%rd223, 0;
	@%p31 bra 	$L__BB25_98;
	ld.param.u64 	%rd79, [%rd1+24];
	cvta.to.global.u64 	%rd80, %rd79;
	ld.global.u64 	%rd223, [%rd80];
$L__BB25_98:
	sub.s32 	%r252, %r82, %r136;
	cvt.s64.s32 	%rd81, %r252;
	cvt.s64.s32 	%rd82, %r134;
	add.s64 	%rd83, %rd81, %rd82;
	add.s64 	%rd224, %rd83, %rd223;
$L__BB25_99:
	sub.s32 	%r643, %r133, %r135;
	setp.ge.s32 	%p33, %r82, %r61;
	@%p33 bra 	$L__BB25_101;
	mad.lo.s32 	%r255, %r82, 24, %r241;
	ld.shared.v2.u32 	{%r256, %r257}, [%r255+16];
	ld.shared.v2.u32 	{%r258, %r259}, [%r255+8];
	ld.shared.v2.u32 	{%r260, %r261}, [%r255];
	cvta.to.global.u64 	%rd94, %rd56;
	shl.b64 	%rd95, %rd224, 2;
	add.s64 	%rd96, %rd94, %rd95;
	add.s64 	%rd97, %rd5, %rd95;
	cvta.to.global.u64 	%rd98, %rd58;
	add.s64 	%rd99, %rd98, %rd95;
	cvta.to.global.u64 	%rd100, %rd59;
	add.s64 	%rd101, %rd100, %rd95;
	add.s64 	%rd102, %rd8, %rd95;
	add.s64 	%rd103, %rd9, %rd95;
	st.global.u32 	[%rd96], %r260;
	st.global.u32 	[%rd97], %r261;
	st.global.u32 	[%rd99], %r258;
	st.global.u32 	[%rd101], %r259;
	st.global.u32 	[%rd102], %r256;
	st.global.u32 	[%rd103], %r257;
$L__BB25_101:
	mov.u32 	%r375, %tid.x;
	setp.ne.s32 	%p58, %r375, 0;
	@%p58 bra 	$L__BB25_109;
	ld.param.u8 	%rs7, [%rd1+1];
	setp.eq.s16 	%p59, %rs7, 0;
	@%p59 bra 	$L__BB25_106;
	ld.param.u8 	%rs8, [%rd1];
	setp.ne.s16 	%p60, %rs8, 0;
	mov.b64 	%rd225, 0;
	@%p60 bra 	$L__BB25_105;
	ld.param.u64 	%rd134, [%rd1+24];
	cvta.to.global.u64 	%rd135, %rd134;
	ld.global.u64 	%rd225, [%rd135];
$L__BB25_105:
	ld.param.u64 	%rd212, [_ZN3cub18CUB_300001_SM_10006detail6select23DeviceSelectSweepKernelINS2_10policy_hubIN4cuda3std3__45tupleIJiiifiiEEENS0_8NullTypeElLb0ELNS0_10SelectImplE2EE10Policy1000EPS9_PSA_N6thrust24THRUST_300001_SM_1000_NS12zip_iteratorINS8_IJNSH_10device_ptrIiEESK_SK_NSJ_IfEESK_SK_EEEEEPlNS0_13ScanTileStateIiLb1EEE6IsLiveSA_iNS2_19streaming_context_tIlLb1EEELSB_2EEEvT0_T1_T2_T3_T4_T5_T6_T7_iT8_NS1_7vsmem_tE_param_3];
	cvt.s64.s32 	%rd136, %r643;
	add.s64 	%rd137, %rd225, %rd136;
	cvta.to.global.u64 	%rd138, %rd212;
	st.global.u64 	[%rd138], %rd137;
	bra.uni 	$L__BB25_109;
$L__BB25_106:
	ld.param.u8 	%rs9, [%rd1];
	setp.ne.s16 	%p61, %rs9, 0;
	mov.b64 	%rd226, 0;
	@%p61 bra 	$L__BB25_108;
	ld.param.u64 	%rd140, [%rd1+24];
	cvta.to.global.u64 	%rd141, %rd140;
	ld.global.u64 	%rd226, [%rd141];
$L__BB25_108:
	cvt.s64.s32 	%rd142, %r643;
	add.s64 	%rd143, %rd226, %rd142;
	ld.param.u64 	%rd144, [%rd1+32];
	cvta.to.global.u64 	%rd145, %rd144;
	st.global.u64 	[%rd145], %rd143;
$L__BB25_109:
	ret;

}
	// .globl	_ZN3cub18CUB_300001_SM_10006detail10radix_sort31DeviceRadixSortSingleTileKernelINS1_5radix10policy_hubIiN4cuda3std3__45tupleIJiifiiEEEyE10Policy1000ELNS0_9SortOrderE0EiSA_yNS1_21identity_decomposer_tEEEvPKT1_PSF_PKT2_PSJ_T3_iiT4_
.visible .entry _ZN3cub18CUB_300001_SM_10006detail10radix_sort31DeviceRadixSortSingleTileKernelINS1_5radix10policy_hubIiN4cuda3std3__45tupleIJiifiiEEEyE10Policy1000ELNS0_9SortOrderE0EiSA_yNS1_21identity_decomposer_tEEEvPKT1_PSF_PKT2_PSJ_T3_iiT4_(
	.param .u64 .ptr .align 1 _ZN3cub18CUB_300001_SM_10006detail10radix_sort31DeviceRadixSortSingleTileKernelINS1_5radix10policy_hubIiN4cuda3std3__45tupleIJiifiiEEEyE10Policy1000ELNS0_9SortOrderE0EiSA_yNS1_21identity_decomposer_tEEEvPKT1_PSF_PKT2_PSJ_T3_iiT4__param_0,
	.param .u64 .ptr .align 1 _ZN3cub18CUB_300001_SM_10006detail10radix_sort31DeviceRadixSortSingleTileKernelINS1_5radix10policy_hubIiN4cuda3std3__45tupleIJiifiiEEEyE10Policy1000ELNS0_9SortOrderE0EiSA_yNS1_21identity_decomposer_tEEEvPKT1_PSF_PKT2_PSJ_T3_iiT4__param_1,
	.param .u64 .ptr .align 1 _ZN3cub18CUB_300001_SM_10006detail10radix_sort31DeviceRadixSortSingleTileKernelINS1_5radix10policy_hubIiN4cuda3std3__45tupleIJiifiiEEEyE10Policy1000ELNS0_9SortOrderE0EiSA_yNS1_21identity_decomposer_tEEEvPKT1_PSF_PKT2_PSJ_T3_iiT4__param_2,
	.param .u64 .ptr .align 1 _ZN3cub18CUB_300001_SM_10006detail10radix_sort31DeviceRadixSortSingleTileKernelINS1_5radix10policy_hubIiN4cuda3std3__45tupleIJiifiiEEEyE10Policy1000ELNS0_9SortOrderE0EiSA_yNS1_21identity_decomposer_tEEEvPKT1_PSF_PKT2_PSJ_T3_iiT4__param_3,
	.param .u64 _ZN3cub18CUB_300001_SM_10006detail10radix_sort31DeviceRadixSortSingleTileKernelINS1_5radix10policy_hubIiN4cuda3std3__45tupleIJiifiiEEEyE10Policy1000ELNS0_9SortOrderE0EiSA_yNS1_21identity_decomposer_tEEEvPKT1_PSF_PKT2_PSJ_T3_iiT4__param_4,
	.param .u32 _ZN3cub18CUB_300001_SM_10006detail10radix_sort31DeviceRadixSortSingleTileKernelINS1_5radix10policy_hubIiN4cuda3std3__45tupleIJiifiiEEEyE10Policy1000ELNS0_9SortOrderE0EiSA_yNS1_21identity_decomposer_tEEEvPKT1_PSF_PKT2_PSJ_T3_iiT4__param_5,
	.param .u32 _ZN3cub18CUB_300001_SM_10006detail10radix_sort31DeviceRadixSortSingleTileKernelINS1_5radix10policy_hubIiN4cuda3std3__45tupleIJiifiiEEEyE10Policy1000ELNS0_9SortOrderE0EiSA_yNS1_21identity_decomposer_tEEEvPKT1_PSF_PKT2_PSJ_T3_iiT4__param_6,
	.param .align 1 .b8 _ZN3cub18CUB_300001_SM_10006detail10radix_sort31DeviceRadixSortSingleTileKernelINS1_5radix10policy_hubIiN4cuda3std3__45tupleIJiifiiEEEyE10Policy1000ELNS0_9SortOrderE0EiSA_yNS1_21identity_decomposer_tEEEvPKT1_PSF_PKT2_PSJ_T3_iiT4__param_7[1]
)
.maxntid 256
.minnctapersm 1
{
	.reg .pred 	%p<25>;
	.reg .b16 	%rs<7>;
	.reg .b32 	%r<386>;
	.reg .b32 	%f<25>;
	.reg .b64 	%rd<22>;
	// demoted variable
	.shared .align 16 .b8 _ZZN3cub18CUB_300001_SM_10006detail10radix_sort31DeviceRadixSortSingleTileKernelINS1_5radix10policy_hubIiN4cuda3std3__45tupleIJiifiiEEEyE10Policy1000ELNS0_9SortOrderE0EiSA_yNS1_21identity_decomposer_tEEEvPKT1_PSF_PKT2_PSJ_T3_iiT4_E12temp_storage[33856];
	ld.param.u64 	%rd10, [_ZN3cub18CUB_300001_SM_10006detail10radix_sort31DeviceRadixSortSingleTileKernelINS1_5radix10policy_hubIiN4cuda3std3__45tupleIJiifiiEEEyE10Policy1000ELNS0_9SortOrderE0EiSA_yNS1_21identity_decomposer_tEEEvPKT1_PSF_PKT2_PSJ_T3_iiT4__param_0];
	ld.param.u64 	%rd6, [_ZN3cub18CUB_300001_SM_10006detail10radix_sort31DeviceRadixSortSingleTileKernelINS1_5radix10policy_hubIiN4cuda3std3__45tupleIJiifiiEEEyE10Policy1000ELNS0_9SortOrderE0EiSA_yNS1_21identity_decomposer_tEEEvPKT1_PSF_PKT2_PSJ_T3_iiT4__param_1];
	ld.param.u64 	%rd7, [_ZN3cub18CUB_300001_SM_10006detail10radix_sort31DeviceRadixSortSingleTileKernelINS1_5radix10policy_hubIiN4cuda3std3__45tupleIJiifiiEEEyE10Policy1000ELNS0_9SortOrderE0EiSA_yNS1_21identity_decomposer_tEEEvPKT1_PSF_PKT2_PSJ_T3_iiT4__param_2];
	ld.param.u64 	%rd8, [_ZN3cub18CUB_300001_SM_10006detail10radix_sort31DeviceRadixSortSingleTileKernelINS1_5radix10policy_hubIiN4cuda3std3__45tupleIJiifiiEEEyE10Policy1000ELNS0_9SortOrderE0EiSA_yNS1_21identity_decomposer_tEEEvPKT1_PSF_PKT2_PSJ_T3_iiT4__param_3];
	ld.param.u64 	%rd9, [_ZN3cub18CUB_300001_SM_10006detail10radix_sort31DeviceRadixSortSingleTileKernelINS1_5radix10policy_hubIiN4cuda3std3__45tupleIJiifiiEEEyE10Policy1000ELNS0_9SortOrderE0EiSA_yNS1_21identity_decomposer_tEEEvPKT1_PSF_PKT2_PSJ_T3_iiT4__param_4];
	ld.param.u32 	%r138, [_ZN3cub18CUB_300001_SM_10006detail10radix_sort31DeviceRadixSortSingleTileKernelINS1_5radix10policy_hubIiN4cuda3std3__45tupleIJiifiiEEEyE10Policy1000ELNS0_9SortOrderE0EiSA_yNS1_21identity_decomposer_tEEEvPKT1_PSF_PKT2_PSJ_T3_iiT4__param_5];
	ld.param.u32 	%r139, [_ZN3cub18CUB_300001_SM_10006detail10radix_sort31DeviceRadixSortSingleTileKernelINS1_5radix10policy_hubIiN4cuda3std3__45tupleIJiifiiEEEyE10Policy1000ELNS0_9SortOrderE0EiSA_yNS1_21identity_decomposer_tEEEvPKT1_PSF_PKT2_PSJ_T3_iiT4__param_6];
	cvta.to.global.u64 	%rd11, %rd10;
	cvt.u32.u64 	%r1, %rd9;
	mov.u32 	%r2, %tid.x;
	mul.lo.s32 	%r3, %r2, 3;
	setp.ge.s32 	%p1, %r3, %r1;
	mul.wide.u32 	%rd12, %r3, 4;
	add.s64 	%rd1, %rd11, %rd12;
	mov.b32 	%r371, -1;
	@%p1 bra 	$L__BB26_2;
	ld.global.u32 	%r141, [%rd1];
	xor.b32  	%r371, %r141, -2147483648;
$L__BB26_2:
	add.s32 	%r6, %r3, 1;
	setp.ge.s32 	%p2, %r6, %r1;
	mov.b32 	%r370, -1;
	@%p2 bra 	$L__BB26_4;
	ld.global.u32 	%r143, [%rd1+4];
	xor.b32  	%r370, %r143, -2147483648;
$L__BB26_4:
	add.s32 	%r9, %r3, 2;
	setp.ge.s32 	%p3, %r9, %r1;
	mov.b32 	%r369, -1;
	@%p3 bra 	$L__BB26_6;
	ld.global.u32 	%r145, [%rd1+8];
	xor.b32  	%r369, %r145, -2147483648;
$L__BB26_6:
	bar.sync 	0;
	mov.b64 	{%r147, %r148}, %rd9;
	shfl.sync.idx.b32	%r12|%p4, %r147, 0, 31, -1;
	shfl.sync.idx.b32	%r149|%p5, %r148, 0, 31, -1;
	mov.b64 	%rd2, {%r12, %r149};
	setp.ge.s32 	%p6, %r3, %r12;
	cvta.to.global.u64 	%rd13, %rd7;
	mul.wide.u32 	%rd14, %r3, 20;
	add.s64 	%rd3, %rd13, %rd14;
	mov.f32 	%f24, 0f00000000;
	mov.b32 	%r380, 0;
	mov.u32 	%r381, %r380;
	mov.u32 	%r382, %r380;
	mov.u32 	%r383, %r380;
	@%p6 bra 	$L__BB26_8;
	ld.global.u32 	%r383, [%rd3];
	ld.global.u32 	%r382, [%rd3+4];
	ld.global.f32 	%f24, [%rd3+8];
	ld.global.u32 	%r381, [%rd3+12];
	ld.global.u32 	%r380, [%rd3+16];
$L__BB26_8:
	setp.ge.s32 	%p7, %r6, %r12;
	mov.f32 	%f23, 0f00000000;
	mov.b32 	%r376, 0;
	mov.u32 	%r377, %r376;
	mov.u32 	%r378, %r376;
	mov.u32 	%r379, %r376;
	@%p7 bra 	$L__BB26_10;
	ld.global.u32 	%r379, [%rd3+20];
	ld.global.u32 	%r378, [%rd3+24];
	ld.global.f32 	%f23, [%rd3+28];
	ld.global.u32 	%r377, [%rd3+32];
	ld.global.u32 	%r376, [%rd3+36];
$L__BB26_10:
	setp.ge.s32 	%p8, %r9, %r12;
	mov.f32 	%f22, 0f00000000;
	mov.b32 	%r372, 0;
	mov.u32 	%r373, %r372;
	mov.u32 	%r374, %r372;
	mov.u32 	%r375, %r372;
	@%p8 bra 	$L__BB26_12;
	ld.global.u32 	%r375, [%rd3+40];
	ld.global.u32 	%r374, [%rd3+44];
	ld.global.f32 	%f22, [%rd3+48];
	ld.global.u32 	%r373, [%rd3+52];
	ld.global.u32 	%r372, [%rd3+56];
$L__BB26_12:
	bar.sync 	0;
	shr.u32 	%r37, %r2, 5;
	shl.b32 	%r153, %r2, 2;
	mov.u32 	%r154, _ZZN3cub18CUB_300001_SM_10006detail10radix_sort31DeviceRadixSortSingleTileKernelINS1_5radix10policy_hubIiN4cuda3std3__45tupleIJiifiiEEEyE10Policy1000ELNS0_9SortOrderE0EiSA_yNS1_21identity_decomposer_tEEEvPKT1_PSF_PKT2_PSJ_T3_iiT4_E12temp_storage;
	add.s32 	%r38, %r154, %r153;
	shl.b32 	%r155, %r2, 7;
	add.s32 	%r39, %r38, %r155;
	shl.b32 	%r156, %r37, 2;
	add.s32 	%r157, %r154, %r156;
	add.s32 	%r40, %r157, 33792;
	mad.lo.s32 	%r41, %r2, -120, %r39;
	mad.lo.s32 	%r42, %r2, 48, %r41;
	add.s32 	%r368, %r138, 6;
	sub.s32 	%r367, %r139, %r138;
$L__BB26_13:
	add.s32 	%r169, %r368, -6;
	min.s32 	%r160, %r367, 6;
	mov.b32 	%r198, 0;
	st.shared.u32 	[%r38], %r198;
	st.shared.u32 	[%r38+1024], %r198;
	st.shared.u32 	[%r38+2048], %r198;
	st.shared.u32 	[%r38+3072], %r198;
	st.shared.u32 	[%r38+4096], %r198;
	st.shared.u32 	[%r38+5120], %r198;
	st.shared.u32 	[%r38+6144], %r198;
	st.shared.u32 	[%r38+7168], %r198;
	st.shared.u32 	[%r38+8192], %r198;
	st.shared.u32 	[%r38+9216], %r198;
	st.shared.u32 	[%r38+10240], %r198;
	st.shared.u32 	[%r38+11264], %r198;
	st.shared.u32 	[%r38+12288], %r198;
	st.shared.u32 	[%r38+13312], %r198;
	st.shared.u32 	[%r38+14336], %r198;
	st.shared.u32 	[%r38+15360], %r198;
	st.shared.u32 	[%r38+16384], %r198;
	st.shared.u32 	[%r38+17408], %r198;
	st.shared.u32 	[%r38+18432], %r198;
	st.shared.u32 	[%r38+19456], %r198;
	st.shared.u32 	[%r38+20480], %r198;
	st.shared.u32 	[%r38+21504], %r198;
	st.shared.u32 	[%r38+22528], %r198;
	st.shared.u32 	[%r38+23552], %r198;
	st.shared.u32 	[%r38+24576], %r198;
	st.shared.u32 	[%r38+25600], %r198;
	st.shared.u32 	[%r38+26624], %r198;
	st.shared.u32 	[%r38+27648], %r198;
	st.shared.u32 	[%r38+28672], %r198;
	st.shared.u32 	[%r38+29696], %r198;
	st.shared.u32 	[%r38+30720], %r198;
	st.shared.u32 	[%r38+31744], %r198;
	st.shared.u32 	[%r38+32768], %r198;
	// begin inline asm
	bmsk.clamp.b32 %r158, %r198, %r160;
	// end inline asm
	// begin inline asm
	shr.b32 %r161, %r371, %r169;
	// end inline asm
	and.b32  	%r201, %r158, %r161;
	shl.b32 	%r202, %r201, 10;
	and.b32  	%r203, %r202, 31744;
	add.s32 	%r204, %r38, %r203;
	shr.u32 	%r205, %r201, 4;
	and.b32  	%r206, %r205, 268435454;
	add.s32 	%r63, %r204, %r206;
	ld.shared.u16 	%rs1, [%r63];
	add.s16 	%rs4, %rs1, 1;
	st.shared.u16 	[%r63], %rs4;
	// begin inline asm
	shr.b32 %r164, %r370, %r169;
	// end inline asm
	and.b32  	%r207, %r158, %r164;
	shl.b32 	%r208, %r207, 10;
	and.b32  	%r209, %r208, 31744;
	add.s32 	%r210, %r38, %r209;
	shr.u32 	%r211, %r207, 4;
	and.b32  	%r212, %r211, 268435454;
	add.s32 	%r64, %r210, %r212;
	ld.shared.u16 	%rs2, [%r64];
	add.s16 	%rs5, %rs2, 1;
	st.shared.u16 	[%r64], %rs5;
	// begin inline asm
	shr.b32 %r167, %r369, %r169;
	// end inline asm
	and.b32  	%r213, %r158, %r167;
	shl.b32 	%r214, %r213, 10;
	and.b32  	%r215, %r214, 31744;
	add.s32 	%r216, %r38, %r215;
	shr.u32 	%r217, %r213, 4;
	and.b32  	%r218, %r217, 268435454;
	add.s32 	%r65, %r216, %r218;
	ld.shared.u16 	%rs3, [%r65];
	add.s16 	%rs6, %rs3, 1;
	st.shared.u16 	[%r65], %rs6;
	bar.sync 	0;
	ld.shared.u32 	%r66, [%r39];
	ld.shared.u32 	%r219, [%r39+4];
	ld.shared.u32 	%r220, [%r39+8];
	ld.shared.u32 	%r221, [%r39+12];
	ld.shared.u32 	%r222, [%r39+16];
	ld.shared.u32 	%r223, [%r39+20];
	ld.shared.u32 	%r224, [%r39+24];
	ld.shared.u32 	%r225, [%r39+28];
	ld.shared.u32 	%r226, [%r39+32];
	ld.shared.u32 	%r227, [%r39+36];
	ld.shared.u32 	%r228, [%r39+40];
	ld.shared.u32 	%r229, [%r39+44];
	ld.shared.u32 	%r230, [%r39+48];
	ld.shared.u32 	%r231, [%r39+52];
	ld.shared.u32 	%r232, [%r39+56];
	ld.shared.u32 	%r233, [%r39+60];
	ld.shared.u32 	%r234, [%r39+64];
	ld.shared.u32 	%r235, [%r39+68];
	ld.shared.u32 	%r236, [%r39+72];
	ld.shared.u32 	%r237, [%r39+76];
	ld.shared.u32 	%r238, [%r39+80];
	ld.shared.u32 	%r239, [%r39+84];
	ld.shared.u32 	%r240, [%r39+88];
	ld.shared.u32 	%r241, [%r39+92];
	ld.shared.u32 	%r242, [%r39+96];
	ld.shared.u32 	%r243, [%r39+100];
	ld.shared.u32 	%r244, [%r39+104];
	ld.shared.u32 	%r245, [%r39+108];
	ld.shared.u32 	%r246, [%r39+112];
	ld.shared.u32 	%r247, [%r39+116];
	ld.shared.u32 	%r248, [%r39+120];
	ld.shared.u32 	%r249, [%r39+124];
	ld.shared.u32 	%r250, [%r39+128];
	add.s32 	%r67, %r219, %r66;
	add.s32 	%r68, %r220, %r67;
	add.s32 	%r69, %r221, %r68;
	add.s32 	%r70, %r222, %r69;
	add.s32 	%r71, %r223, %r70;
	add.s32 	%r72, %r224, %r71;
	add.s32 	%r73, %r225, %r72;
	add.s32 	%r74, %r226, %r73;
	add.s32 	%r75, %r227, %r74;
	add.s32 	%r76, %r228, %r75;
	add.s32 	%r77, %r229, %r76;
	add.s32 	%r78, %r230, %r77;
	add.s32 	%r79, %r231, %r78;
	add.s32 	%r80, %r232, %r79;
	add.s32 	%r81, %r233, %r80;
	add.s32 	%r82, %r234, %r81;
	add.s32 	%r83, %r235, %r82;
	add.s32 	%r84, %r236, %r83;
	add.s32 	%r85, %r237, %r84;
	add.s32 	%r86, %r238, %r85;
	add.s32 	%r87, %r239, %r86;
	add.s32 	%r88, %r240, %r87;
	add.s32 	%r89, %r241, %r88;
	add.s32 	%r90, %r242, %r89;
	add.s32 	%r91, %r243, %r90;
	add.s32 	%r92, %r244, %r91;
	add.s32 	%r93, %r245, %r92;
	add.s32 	%r94, %r246, %r93;
	add.s32 	%r95, %r247, %r94;
	add.s32 	%r96, %r248, %r95;
	add.s32 	%r97, %r249, %r96;
	add.s32 	%r175, %r250, %r97;
	// begin inline asm
	mov.u32 %r170, %laneid;
	// end inline asm
	mov.b32 	%r173, 1;
	mov.b32 	%r200, -1;
	// begin inline asm
	{  .reg .u32 r0;  .reg .pred p;  shfl.sync.up.b32 r0|p, %r175, %r173, %r198, %r200;  @p add.u32 r0, r0, %r175;  mov.u32 %r171, r0;}
	// end inline asm
	mov.b32 	%r179, 2;
	// begin inline asm
	{  .reg .u32 r0;  .reg .pred p;  shfl.sync.up.b32 r0|p, %r171, %r179, %r198, %r200;  @p add.u32 r0, r0, %r171;  mov.u32 %r177, r0;}
	// end inline asm
	mov.b32 	%r185, 4;
	// begin inline asm
	{  .reg .u32 r0;  .reg .pred p;  shfl.sync.up.b32 r0|p, %r177, %r185, %r198, %r200;  @p add.u32 r0, r0, %r177;  mov.u32 %r183, r0;}
	// end inline asm
	mov.b32 	%r191, 8;
	// begin inline asm
	{  .reg .u32 r0;  .reg .pred p;  shfl.sync.up.b32 r0|p, %r183, %r191, %r198, %r200;  @p add.u32 r0, r0, %r183;  mov.u32 %r189, r0;}
	// end inline asm
	mov.b32 	%r197, 16;
	// begin inline asm
	{  .reg .u32 r0;  .reg .pred p;  shfl.sync.up.b32 r0|p, %r189, %r197, %r198, %r200;  @p add.u32 r0, r0, %r189;  mov.u32 %r195, r0;}
	// end inline asm
	setp.ne.s32 	%p9, %r170, 31;
	@%p9 bra 	$L__BB26_15;
	st.shared.u32 	[%r40], %r195;
$L__BB26_15:
	sub.s32 	%r251, %r195, %r175;
	setp.gt.u32 	%p10, %r2, 31;
	setp.eq.s32 	%p11, %r37, 7;
	setp.eq.s32 	%p12, %r37, 6;
	setp.eq.s32 	%p13, %r37, 5;
	setp.eq.s32 	%p14, %r37, 4;
	setp.eq.s32 	%p15, %r37, 3;
	setp.eq.s32 	%p16, %r37, 2;
	setp.eq.s32 	%p17, %r37, 1;
	bar.sync 	0;
	ld.shared.v4.u32 	{%r252, %r253, %r254, %r255}, [_ZZN3cub18CUB_300001_SM_10006detail10radix_sort31DeviceRadixSortSingleTileKernelINS1_5radix10policy_hubIiN4cuda3std3__45tupleIJiifiiEEEyE10Policy1000ELNS0_9SortOrderE0EiSA_yNS1_21identity_decomposer_tEEEvPKT1_PSF_PKT2_PSJ_T3_iiT4_E12temp_storage+33792];
	selp.b32 	%r256, %r252, %r384, %p17;
	add.s32 	%r257, %r253, %r252;
	selp.b32 	%r258, %r257, %r256, %p16;
	add.s32 	%r259, %r257, %r254;
	selp.b32 	%r260, %r259, %r258, %p15;
	add.s32 	%r261, %r259, %r255;
	selp.b32 	%r262, %r261, %r260, %p14;
	ld.shared.v4.u32 	{%r263, %r264, %r265, %r266}, [_ZZN3cub18CUB_300001_SM_10006detail10radix_sort31DeviceRadixSortSingleTileKernelINS1_5radix10policy_hubIiN4cuda3std3__45tupleIJiifiiEEEyE10Policy1000ELNS0_9SortOrderE0EiSA_yNS1_21identity_decomposer_tEEEvPKT1_PSF_PKT2_PSJ_T3_iiT4_E12temp_storage+33808];
	add.s32 	%r267, %r261, %r263;
	selp.b32 	%r268, %r267, %r262, %p13;
	add.s32 	%r269, %r267, %r264;
	selp.b32 	%r270, %r269, %r268, %p12;
	add.s32 	%r271, %r269, %r265;
	selp.b32 	%r384, %r271, %r270, %p11;
	add.s32 	%r102, %r271, %r266;
	setp.ne.s32 	%p18, %r170, 0;
	selp.b32 	%r272, %r251, 0, %p18;
	add.s32 	%r273, %r384, %r272;
	or.pred  	%p19, %p10, %p18;
	selp.b32 	%r385, %r273, %r251, %p10;
	@%p19 bra 	$L__BB26_17;
	shl.b32 	%r385, %r102, 16;
	st.shared.u32 	[_ZZN3cub18CUB_300001_SM_10006detail10radix_sort31DeviceRadixSortSingleTileKernelINS1_5radix10policy_hubIiN4cuda3std3__45tupleIJiifiiEEEyE10Policy1000ELNS0_9SortOrderE0EiSA_yNS1_21identity_decomposer_tEEEvPKT1_PSF_PKT2_PSJ_T3_iiT4_E12temp_storage+33832], %r385;
$L__BB26_17:
	setp.eq.s32 	%p20, %r2, 0;
	bar.sync 	0;
	ld.shared.u32 	%r274, [_ZZN3cub18CUB_300001_SM_10006detail10radix_sort31DeviceRadixSortSingleTileKernelINS1_5radix10policy_hubIiN4cuda3std3__45tupleIJiifiiEEEyE10Policy1000ELNS0_9SortOrderE0EiSA_yNS1_21identity_decomposer_tEEEvPKT1_PSF_PKT2_PSJ_T3_iiT4_E12temp_storage+33832];
	selp.b32 	%r275, 0, %r274, %p20;
	add.s32 	%r276, %r385, %r275;
	add.s32 	%r277, %r66, %r276;
	add.s32 	%r278, %r67, %r276;
	add.s32 	%r279, %r68, %r276;
	add.s32 	%r280, %r69, %r276;
	add.s32 	%r281, %r70, %r276;
	add.s32 	%r282, %r71, %r276;
	add.s32 	%r283, %r72, %r276;
	add.s32 	%r284, %r73, %r276;
	add.s32 	%r285, %r74, %r276;
	add.s32 	%r286, %r75, %r276;
	add.s32 	%r287, %r76, %r276;
	add.s32 	%r288, %r77, %r276;
	add.s32 	%r289, %r78, %r276;
	add.s32 	%r290, %r79, %r276;
	add.s32 	%r291, %r80, %r276;
	add.s32 	%r292, %r81, %r276;
	add.s32 	%r293, %r82, %r276;
	add.s32 	%r294, %r83, %r276;
	add.s32 	%r295, %r84, %r276;
	add.s32 	%r296, %r85, %r276;
	add.s32 	%r297, %r86, %r276;
	add.s32 	%r298, %r87, %r276;
	add.s32 	%r299, %r88, %r276;
	add.s32 	%r300, %r89, %r276;
	add.s32 	%r301, %r90, %r276;
	add.s32 	%r302, %r91, %r276;
	add.s32 	%r303, %r92, %r276;
	add.s32 	%r304, %r93, %r276;
	add.s32 	%r305, %r94, %r276;
	add.s32 	%r306, %r95, %r276;
	add.s32 	%r307, %r96, %r276;
	add.s32 	%r308, %r97, %r276;
	st.shared.u32 	[%r39], %r276;
	st.shared.u32 	[%r39+4], %r277;
	st.shared.u32 	[%r39+8], %r278;
	st.shared.u32 	[%r39+12], %r279;
	st.shared.u32 	[%r39+16], %r280;
	st.shared.u32 	[%r39+20], %r281;
	st.shared.u32 	[%r39+24], %r282;
	st.shared.u32 	[%r39+28], %r283;
	st.shared.u32 	[%r39+32], %r284;
	st.shared.u32 	[%r39+36], %r285;
	st.shared.u32 	[%r39+40], %r286;
	st.shared.u32 	[%r39+44], %r287;
	st.shared.u32 	[%r39+48], %r288;
	st.shared.u32 	[%r39+52], %r289;
	st.shared.u32 	[%r39+56], %r290;
	st.shared.u32 	[%r39+60], %r291;
	st.shared.u32 	[%r39+64], %r292;
	st.shared.u32 	[%r39+68], %r293;
	st.shared.u32 	[%r39+72], %r294;
	st.shared.u32 	[%r39+76], %r295;
	st.shared.u32 	[%r39+80], %r296;
	st.shared.u32 	[%r39+84], %r297;
	st.shared.u32 	[%r39+88], %r298;
	st.shared.u32 	[%r39+92], %r299;
	st.shared.u32 	[%r39+96], %r300;
	st.shared.u32 	[%r39+100], %r301;
	st.shared.u32 	[%r39+104], %r302;
	st.shared.u32 	[%r39+108], %r303;
	st.shared.u32 	[%r39+112], %r304;
	st.shared.u32 	[%r39+116], %r305;
	st.shared.u32 	[%r39+120], %r306;
	st.shared.u32 	[%r39+124], %r307;
	st.shared.u32 	[%r39+128], %r308;
	bar.sync 	0;
	cvt.u32.u16 	%r309, %rs1;
	ld.shared.u16 	%r310, [%r63];
	add.s32 	%r106, %r310, %r309;
	cvt.u32.u16 	%r311, %rs2;
	ld.shared.u16 	%r312, [%r64];
	add.s32 	%r107, %r312, %r311;
	cvt.u32.u16 	%r313, %rs3;
	ld.shared.u16 	%r314, [%r65];
	add.s32 	%r108, %r314, %r313;
	bar.sync 	0;
	setp.lt.s32 	%p21, %r368, %r139;
	@%p21 bra 	$L__BB26_25;
	cvt.u64.u32 	%rd15, %r2;
	shl.b32 	%r315, %r106, 2;
	mov.u32 	%r316, _ZZN3cub18CUB_300001_SM_10006detail10radix_sort31DeviceRadixSortSingleTileKernelINS1_5radix10policy_hubIiN4cuda3std3__45tupleIJiifiiEEEyE10Policy1000ELNS0_9SortOrderE0EiSA_yNS1_21identity_decomposer_tEEEvPKT1_PSF_PKT2_PSJ_T3_iiT4_E12temp_storage;
	add.s32 	%r317, %r316, %r315;
	st.shared.u32 	[%r317], %r371;
	shl.b32 	%r318, %r107, 2;
	add.s32 	%r319, %r316, %r318;
	st.shared.u32 	[%r319], %r370;
	shl.b32 	%r320, %r108, 2;
	add.s32 	%r321, %r316, %r320;
	st.shared.u32 	[%r321], %r369;
	bar.sync 	0;
	mad.lo.s32 	%r322, %r2, -56, %r42;
	ld.shared.u32 	%r109, [%r322];
	ld.shared.u32 	%r110, [%r322+1024];
	ld.shared.u32 	%r111, [%r322+2048];
	bar.sync 	0;
	shl.b32 	%r323, %r106, 4;
	add.s32 	%r324, %r317, %r323;
	st.shared.u32 	[%r324], %r383;
	st.shared.u32 	[%r324+4], %r382;
	st.shared.f32 	[%r324+8], %f24;
	st.shared.u32 	[%r324+12], %r381;
	st.shared.u32 	[%r324+16], %r380;
	shl.b32 	%r325, %r107, 4;
	add.s32 	%r326, %r319, %r325;
	st.shared.u32 	[%r326], %r379;
	st.shared.u32 	[%r326+4], %r378;
	st.shared.f32 	[%r326+8], %f23;
	st.shared.u32 	[%r326+12], %r377;
	st.shared.u32 	[%r326+16], %r376;
	shl.b32 	%r327, %r108, 4;
	add.s32 	%r328, %r321, %r327;
	st.shared.u32 	[%r328], %r375;
	st.shared.u32 	[%r328+4], %r374;
	st.shared.f32 	[%r328+8], %f22;
	st.shared.u32 	[%r328+12], %r373;
	st.shared.u32 	[%r328+16], %r372;
	bar.sync 	0;
	shl.b32 	%r329, %r2, 4;
	add.s32 	%r112, %r322, %r329;
	ld.shared.u32 	%r113, [%r112+5120];
	ld.shared.u32 	%r114, [%r112+5124];
	ld.shared.f32 	%f10, [%r112+5128];
	ld.shared.u32 	%r115, [%r112+5132];
	ld.shared.u32 	%r116, [%r112+5136];
	ld.shared.u32 	%r117, [%r112+10240];
	ld.shared.u32 	%r118, [%r112+10244];
	ld.shared.f32 	%f11, [%r112+10248];
	ld.shared.u32 	%r119, [%r112+10252];
	ld.shared.u32 	%r120, [%r112+10256];
	setp.gt.u64 	%p22, %rd2, %rd15;
	cvta.to.global.u64 	%rd16, %rd6;
	mul.wide.u32 	%rd17, %r2, 4;
	add.s64 	%rd4, %rd16, %rd17;
	cvta.to.global.u64 	%rd18, %rd8;
	mul.wide.u32 	%rd19, %r2, 20;
	add.s64 	%rd5, %rd18, %rd19;
	@%p22 bra 	$L__BB26_19;
	bra.uni 	$L__BB26_20;
$L__BB26_19:
	xor.b32  	%r330, %r109, -2147483648;
	ld.shared.u32 	%r331, [%r112+16];
	ld.shared.u32 	%r332, [%r112+12];
	ld.shared.f32 	%f18, [%r112+8];
	ld.shared.u32 	%r333, [%r112+4];
	ld.shared.u32 	%r334, [%r112];
	st.global.u32 	[%rd4], %r330;
	st.global.u32 	[%rd5], %r334;
	st.global.u32 	[%rd5+4], %r333;
	st.global.f32 	[%rd5+8], %f18;
	st.global.u32 	[%rd5+12], %r332;
	st.global.u32 	[%rd5+16], %r331;
$L__BB26_20:
	add.s32 	%r335, %r2, 256;
	cvt.u64.u32 	%rd20, %r335;
	setp.le.u64 	%p23, %rd2, %rd20;
	@%p23 bra 	$L__BB26_22;
	xor.b32  	%r336, %r110, -2147483648;
	st.global.u32 	[%rd4+1024], %r336;
	st.global.u32 	[%rd5+5120], %r113;
	st.global.u32 	[%rd5+5124], %r114;
	st.global.f32 	[%rd5+5128], %f10;
	st.global.u32 	[%rd5+5132], %r115;
	st.global.u32 	[%rd5+5136], %r116;
$L__BB26_22:
	add.s32 	%r337, %r2, 512;
	cvt.u64.u32 	%rd21, %r337;
	setp.le.u64 	%p24, %rd2, %rd21;
	@%p24 bra 	$L__BB26_24;
	xor.b32  	%r338, %r111, -2147483648;
	st.global.u32 	[%rd4+2048], %r338;
	st.global.u32 	[%rd5+10240], %r117;
	st.global.u32 	[%rd5+10244], %r118;
	st.global.f32 	[%rd5+10248], %f11;
	st.global.u32 	[%rd5+10252], %r119;
	st.global.u32 	[%rd5+10256], %r120;
$L__BB26_24:
	ret;
$L__BB26_25:
	shl.b32 	%r339, %r106, 2;
	mov.u32 	%r340, _ZZN3cub18CUB_300001_SM_10006detail10radix_sort31DeviceRadixSortSingleTileKernelINS1_5radix10policy_hubIiN4cuda3std3__45tupleIJiifiiEEEyE10Policy1000ELNS0_9SortOrderE0EiSA_yNS1_21identity_decomposer_tEEEvPKT1_PSF_PKT2_PSJ_T3_iiT4_E12temp_storage;
	add.s32 	%r341, %r340, %r339;
	st.shared.u32 	[%r341], %r371;
	shl.b32 	%r342, %r107, 2;
	add.s32 	%r343, %r340, %r342;
	st.shared.u32 	[%r343], %r370;
	shl.b32 	%r344, %r108, 2;
	add.s32 	%r345, %r340, %r344;
	st.shared.u32 	[%r345], %r369;
	bar.sync 	0;
	ld.shared.u32 	%r371, [%r41];
	ld.shared.u32 	%r370, [%r41+4];
	ld.shared.u32 	%r369, [%r41+8];
	bar.sync 	0;
	shl.b32 	%r346, %r106, 4;
	add.s32 	%r347, %r341, %r346;
	st.shared.u32 	[%r347], %r383;
	st.shared.u32 	[%r347+4], %r382;
	st.shared.f32 	[%r347+8], %f24;
	st.shared.u32 	[%r347+12], %r381;
	st.shared.u32 	[%r347+16], %r380;
	shl.b32 	%r348, %r107, 4;
	add.s32 	%r349, %r343, %r348;
	st.shared.u32 	[%r349], %r379;
	st.shared.u32 	[%r349+4], %r378;
	st.shared.f32 	[%r349+8], %f23;
	st.shared.u32 	[%r349+12], %r377;
	st.shared.u32 	[%r349+16], %r376;
	shl.b32 	%r350, %r108, 4;
	add.s32 	%r351, %r345, %r350;
	st.shared.u32 	[%r351], %r375;
	st.shared.u32 	[%r351+4], %r374;
	st.shared.f32 	[%r351+8], %f22;
	st.shared.u32 	[%r351+12], %r373;
	st.shared.u32 	[%r351+16], %r372;
	bar.sync 	0;
	ld.shared.u32 	%r383, [%r42];
	ld.shared.u32 	%r382, [%r42+4];
	ld.shared.f32 	%f24, [%r42+8];
	ld.shared.u32 	%r381, [%r42+12];
	ld.shared.u32 	%r380, [%r42+16];
	ld.shared.u32 	%r379, [%r42+20];
	ld.shared.u32 	%r378, [%r42+24];
	ld.shared.f32 	%f23, [%r42+28];
	ld.shared.u32 	%r377, [%r42+32];
	ld.shared.u32 	%r376, [%r42+36];
	ld.shared.u32 	%r375, [%r42+40];
	ld.shared.u32 	%r374, [%r42+44];
	ld.shared.f32 	%f22, [%r42+48];
	ld.shared.u32 	%r373, [%r42+52];
	ld.shared.u32 	%r372, [%r42+56];
	bar.sync 	0;
	add.s32 	%r368, %r368, 6;
	add.s32 	%r367, %r367, -6;
	bra.uni 	$L__BB26_13;

}
	// .globl	_ZN3cub18CUB_300001_SM_10006detail10radix_sort30DeviceRadixSortHistogramKernelINS1_5radix10policy_hubIiN4cuda3std3__45tupleIJiifiiEEEyE10Policy1000ELNS0_9SortOrderE0EiyNS1_21identity_decomposer_tEEEvPT2_PKT1_SF_iiT3_
.visible .entry _ZN3cub18CUB_300001_SM_10006detail10radix_sort30DeviceRadixSortHistogramKernelINS1_5radix10policy_hubIiN4cuda3std3__45tupleIJiifiiEEEyE10Policy1000ELNS0_9SortOrderE0EiyNS1_21identity_decomposer_tEEEvPT2_PKT1_SF_iiT3_(
	.param .u64 .ptr .align 1 _ZN3cub18CUB_300001_SM_10006detail10radix_sort30DeviceRadixSortHistogramKernelINS1_5radix10policy_hubIiN4cuda3std3__45tupleIJiifiiEEEyE10Policy1000ELNS0_9SortOrderE0EiyNS1_21identity_decomposer_tEEEvPT2_PKT1_SF_iiT3__param_0,
	.param .u64 .ptr .align 1 _ZN3cub18CUB_300001_SM_10006detail10radix_sort30DeviceRadixSortHistogramKernelINS1_5radix10policy_hubIiN4cuda3std3__45tupleIJiifiiEEEyE10Policy1000ELNS0_9SortOrderE0EiyNS1_21identity_decomposer_tEEEvPT2_PKT1_SF_iiT3__param_1,
	.param .u64 _ZN3cub18CUB_300001_SM_10006detail10radix_sort30DeviceRadixSortHistogramKernelINS1_5radix10policy_hubIiN4cuda3std3__45tupleIJiifiiEEEyE10Policy1000ELNS0_9SortOrderE0EiyNS1_21identity_decomposer_tEEEvPT2_PKT1_SF_iiT3__param_2,
	.param .u32 _ZN3cub18CUB_300001_SM_10006detail10radix_sort30DeviceRadixSortHistogramKernelINS1_5radix10policy_hubIiN4cuda3std3__45tupleIJiifiiEEEyE10Policy1000ELNS0_9SortOrderE0EiyNS1_21identity_decomposer_tEEEvPT2_PKT1_SF_iiT3__param_3,
	.param .u32 _ZN3cub18CUB_300001_SM_10006detail10radix_sort30DeviceRadixSortHistogramKernelINS1_5radix10policy_hubIiN4cuda3std3__45tupleIJiifiiEEEyE10Policy1000ELNS0_9SortOrderE0EiyNS1_21identity_decomposer_tEEEvPT2_PKT1_SF_iiT3__param_4,
	.param .align 1 .b8 _ZN3cub18CUB_300001_SM_10006detail10radix_sort30DeviceRadixSortHistogramKernelINS1_5radix10policy_hubIiN4cuda3std3__45tupleIJiifiiEEEyE10Policy1000ELNS0_9SortOrderE0EiyNS1_21identity_decomposer_tEEEvPT2_PKT1_SF_iiT3__param_5[1]
)
.maxntid 128
{
	.reg .pred 	%p<91>;
	.reg .b32 	%r<486>;
	.reg .b64 	%rd<137>;
	// demoted variable
	.shared .align 4 .b8 _ZZN3cub18CUB_300001_SM_10006detail10radix_sort30DeviceRadixSortHistogramKernelINS1_5radix10policy_hubIiN4cuda3std3__45tupleIJiifiiEEEyE10Policy1000ELNS0_9SortOrderE0EiyNS1_21identity_decomposer_tEEEvPT2_PKT1_SF_iiT3_E12temp_storage[4096];
	ld.param.u64 	%rd18, [_ZN3cub18CUB_300001_SM_10006detail10radix_sort30DeviceRadixSortHistogramKernelINS1_5radix10policy_hubIiN4cuda3std3__45tupleIJiifiiEEEyE10Policy1000ELNS0_9SortOrderE0EiyNS1_21identity_decomposer_tEEEvPT2_PKT1_SF_iiT3__param_0];
	ld.param.u64 	%rd19, [_ZN3cub18CUB_300001_SM_10006detail10radix_sort30DeviceRadixSortHistogramKernelINS1_5radix10policy_hubIiN4cuda3std3__45tupleIJiifiiEEEyE10Policy1000ELNS0_9SortOrderE0EiyNS1_21identity_decomposer_tEEEvPT2_PKT1_SF_iiT3__param_1];
	ld.param.u64 	%rd17, [_ZN3cub18CUB_300001_SM_10006detail10radix_sort30DeviceRadixSortHistogramKernelINS1_5radix10policy_hubIiN4cuda3std3__45tupleIJiifiiEEEyE10Policy1000ELNS0_9SortOrderE0EiyNS1_21identity_decomposer_tEEEvPT2_PKT1_SF_iiT3__param_2];
	ld.param.u32 	%r174, [_ZN3cub18CUB_300001_SM_10006detail10radix_sort30DeviceRadixSortHistogramKernelINS1_5radix10policy_hubIiN4cuda3std3__45tupleIJiifiiEEEyE10Policy1000ELNS0_9SortOrderE0EiyNS1_21identity_decomposer_tEEEvPT2_PKT1_SF_iiT3__param_3];
	ld.param.u32 	%r175, [_ZN3cub18CUB_300001_SM_10006detail10radix_sort30DeviceRadixSortHistogramKernelINS1_5radix10policy_hubIiN4cuda3std3__45tupleIJiifiiEEEyE10Policy1000ELNS0_9SortOrderE0EiyNS1_21identity_decomposer_tEEEvPT2_PKT1_SF_iiT3__param_4];
	cvta.to.global.u64 	%rd1, %rd19;
	cvta.to.global.u64 	%rd2, %rd18;
	setp.eq.s64 	%p2, %rd17, 0;
	@%p2 bra 	$L__BB27_153;
	sub.s32 	%r176, %r175, %r174;
	add.s32 	%r177, %r176, 7;
	shr.s32 	%r178, %r177, 31;
	shr.u32 	%r179, %r178, 29;
	add.s32 	%r180, %r177, %r179;
	shr.s32 	%r181, %r180, 3;
	mov.u32 	%r182, %tid.x;
	setp.gt.u32 	%p3, %r182, 255;
	setp.lt.s32 	%p4, %r177, 8;
	mov.u32 	%r183, %ctaid.x;
	shl.b32 	%r184, %r183, 11;
	cvt.u64.u32 	%rd3, %r184;
	mov.u32 	%r185, %nctaid.x;
	shl.b32 	%r186, %r185, 11;
	cvt.u64.u32 	%rd4, %r186;
	add.s32 	%r1, %r181, -1;
	and.b32  	%r2, %r181, 15;
	and.b32  	%r3, %r181, 7;
	add.s32 	%r4, %r3, -1;
	and.b32  	%r5, %r181, 3;
	or.pred  	%p1, %p3, %p4;
	shl.b32 	%r187, %r182, 2;
	mov.u32 	%r188, _ZZN3cub18CUB_300001_SM_10006detail10radix_sort30DeviceRadixSortHistogramKernelINS1_5radix10policy_hubIiN4cuda3std3__45tupleIJiifiiEEEyE10Policy1000ELNS0_9SortOrderE0EiyNS1_21identity_decomposer_tEEEvPT2_PKT1_SF_iiT3_E12temp_storage;
	add.s32 	%r6, %r188, %r187;
	and.b32  	%r7, %r181, 268435440;
	cvt.u64.u32 	%rd5, %r182;
	add.s32 	%r8, %r182, 128;
	add.s32 	%r9, %r182, 256;
	add.s32 	%r10, %r182, 384;
	add.s32 	%r11, %r182, 512;
	add.s32 	%r12, %r182, 640;
	add.s32 	%r13, %r182, 768;
	or.b32  	%r14, %r182, 1024;
	add.s32 	%r15, %r182, 1920;
	and.b32  	%r16, %r181, 268435448;
	and.b32  	%r17, %r181, 1;
	neg.s32 	%r18, %r7;
	add.s32 	%r19, %r6, 8192;
	add.s64 	%rd21, %rd17, -1;
	shr.u64 	%rd22, %rd21, 30;
	add.s64 	%rd23, %rd22, 1;
	min.u64 	%rd6, %rd23, %rd17;
	mov.b64 	%rd135, 0;
$L__BB27_2:
	@%p1 bra 	$L__BB27_30;
	setp.lt.u32 	%p5, %r1, 15;
	mov.b32 	%r439, 0;
	@%p5 bra 	$L__BB27_6;
	mov.u32 	%r436, %r19;
	mov.u32 	%r437, %r18;
$L__BB27_5:
	.pragma "nounroll";
	mov.b32 	%r190, 0;
	st.shared.u32 	[%r436+-8192], %r190;
	st.shared.u32 	[%r436+-7168], %r190;
	st.shared.u32 	[%r436+-6144], %r190;
	st.shared.u32 	[%r436+-5120], %r190;
	st.shared.u32 	[%r436+-4096], %r190;
	st.shared.u32 	[%r436+-3072], %r190;
	st.shared.u32 	[%r436+-2048], %r190;
	st.shared.u32 	[%r436+-1024], %r190;
	st.shared.u32 	[%r436], %r190;
	st.shared.u32 	[%r436+1024], %r190;
	st.shared.u32 	[%r436+2048], %r190;
	st.shared.u32 	[%r436+3072], %r190;
	st.shared.u32 	[%r436+4096], %r190;
	st.shared.u32 	[%r436+5120], %r190;
	st.shared.u32 	[%r436+6144], %r190;
	st.shared.u32 	[%r436+7168], %r190;
	add.s32 	%r437, %r437, 16;
	add.s32 	%r436, %r436, 16384;
	setp.ne.s32 	%p6, %r437, 0;
	mov.u32 	%r439, %r7;
	@%p6 bra 	$L__BB27_5;
$L__BB27_6:
	add.s32 	%r25, %r2, -1;
	setp.eq.s32 	%p7, %r2, 0;
	@%p7 bra 	$L__BB27_16;
	setp.lt.u32 	%p8, %r25, 7;
	@%p8 bra 	$L__BB27_9;
	shl.b32 	%r191, %r439, 10;
	add.s32 	%r192, %r6, %r191;
	mov.b32 	%r193, 0;
	st.shared.u32 	[%r192], %r193;
	st.shared.u32 	[%r192+1024], %r193;
	st.shared.u32 	[%r192+2048], %r193;
	st.shared.u32 	[%r192+3072], %r193;
	st.shared.u32 	[%r192+4096], %r193;
	st.shared.u32 	[%r192+5120], %r193;
	st.shared.u32 	[%r192+6144], %r193;
	st.shared.u32 	[%r192+7168], %r193;
	add.s32 	%r439, %r439, 8;
$L__BB27_9:
	setp.eq.s32 	%p9, %r3, 0;
	@%p9 bra 	$L__BB27_16;
	setp.lt.u32 	%p10, %r4, 3;
	@%p10 bra 	$L__BB27_12;
	shl.b32 	%r194, %r439, 10;
	add.s32 	%r195, %r6, %r194;
	mov.b32 	%r196, 0;
	st.shared.u32 	[%r195], %r196;
	st.shared.u32 	[%r195+1024], %r196;
	st.shared.u32 	[%r195+2048], %r196;
	st.shared.u32 	[%r195+3072], %r196;
	add.s32 	%r439, %r439, 4;
$L__BB27_12:
	setp.eq.s32 	%p11, %r5, 0;
	@%p11 bra 	$L__BB27_16;
	setp.eq.s32 	%p12, %r5, 1;
	shl.b32 	%r197, %r439, 10;
	add.s32 	%r30, %r6, %r197;
	mov.b32 	%r198, 0;
	st.shared.u32 	[%r30], %r198;
	@%p12 bra 	$L__BB27_16;
	setp.eq.s32 	%p13, %r5, 2;
	mov.b32 	%r199, 0;
	st.shared.u32 	[%r30+1024], %r199;
	@%p13 bra 	$L__BB27_16;
	mov.b32 	%r200, 0;
	st.shared.u32 	[%r30+2048], %r200;
$L__BB27_16:
	cvt.u32.u64 	%r201, %rd5;
	setp.gt.u32 	%p14, %r201, 127;
	@%p14 bra 	$L__BB27_30;
	setp.lt.u32 	%p15, %r1, 15;
	mov.b32 	%r443, 0;
	@%p15 bra 	$L__BB27_20;
	mov.b32 	%r441, 0;
$L__BB27_19:
	.pragma "nounroll";
	shl.b32 	%r204, %r441, 10;
	add.s32 	%r205, %r6, %r204;
	mov.b32 	%r206, 0;
	st.shared.u32 	[%r205+512], %r206;
	st.shared.u32 	[%r205+1536], %r206;
	st.shared.u32 	[%r205+2560], %r206;
	st.shared.u32 	[%r205+3584], %r206;
	st.shared.u32 	[%r205+4608], %r206;
	st.shared.u32 	[%r205+5632], %r206;
	st.shared.u32 	[%r205+6656], %r206;
	st.shared.u32 	[%r205+7680], %r206;
	st.shared.u32 	[%r205+8704], %r206;
	st.shared.u32 	[%r205+9728], %r206;
	st.shared.u32 	[%r205+10752], %r206;
	st.shared.u32 	[%r205+11776], %r206;
	st.shared.u32 	[%r205+12800], %r206;
	st.shared.u32 	[%r205+13824], %r206;
	st.shared.u32 	[%r205+14848], %r206;
	st.shared.u32 	[%r205+15872], %r206;
	add.s32 	%r441, %r441, 16;
	setp.ne.s32 	%p16, %r441, %r7;
	mov.u32 	%r443, %r7;
	@%p16 bra 	$L__BB27_19;
$L__BB27_20:
	setp.eq.s32 	%p17, %r2, 0;
	@%p17 bra 	$L__BB27_30;
	setp.lt.u32 	%p18, %r25, 7;
	@%p18 bra 	$L__BB27_23;
	shl.b32 	%r207, %r443, 10;
	add.s32 	%r208, %r6, %r207;
	mov.b32 	%r209, 0;
	st.shared.u32 	[%r208+512], %r209;
	st.shared.u32 	[%r208+1536], %r209;
	st.shared.u32 	[%r208+2560], %r209;
	st.shared.u32 	[%r208+3584], %r209;
	st.shared.u32 	[%r208+4608], %r209;
	st.shared.u32 	[%r208+5632], %r209;
	st.shared.u32 	[%r208+6656], %r209;
	st.shared.u32 	[%r208+7680], %r209;
	add.s32 	%r443, %r443, 8;
$L__BB27_23:
	setp.eq.s32 	%p19, %r3, 0;
	@%p19 bra 	$L__BB27_30;
	setp.lt.u32 	%p20, %r4, 3;
	@%p20 bra 	$L__BB27_26;
	shl.b32 	%r210, %r443, 10;
	add.s32 	%r211, %r6, %r210;
	mov.b32 	%r212, 0;
	st.shared.u32 	[%r211+512], %r212;
	st.shared.u32 	[%r211+1536], %r212;
	st.shared.u32 	[%r211+2560], %r212;
	st.shared.u32 	[%r211+3584], %r212;
	add.s32 	%r443, %r443, 4;
$L__BB27_26:
	setp.eq.s32 	%p21, %r5, 0;
	@%p21 bra 	$L__BB27_30;
	setp.eq.s32 	%p22, %r5, 1;
	shl.b32 	%r213, %r443, 10;
	add.s32 	%r38, %r6, %r213;
	mov.b32 	%r214, 0;
	st.shared.u32 	[%r38+512], %r214;
	@%p22 bra 	$L__BB27_30;
	setp.eq.s32 	%p23, %r5, 2;
	mov.b32 	%r215, 0;
	st.shared.u32 	[%r38+1536], %r215;
	@%p23 bra 	$L__BB27_30;
	mov.b32 	%r216, 0;
	st.shared.u32 	[%r38+2560], %r216;
$L__BB27_30:
	bar.sync 	0;
	bar.sync 	0;
	shl.b64 	%rd8, %rd135, 30;
	sub.s64 	%rd24, %rd17, %rd8;
	min.u64 	%rd9, %rd24, 1073741824;
	setp.le.u64 	%p24, %rd9, %rd3;
	@%p24 bra 	$L__BB27_70;
	mov.u64 	%rd136, %rd3;
$L__BB27_32:
	add.s64 	%rd11, %rd136, %rd8;
	sub.s64 	%rd12, %rd17, %rd11;
	setp.lt.u64 	%p25, %rd12, 2048;
	@%p25 bra 	$L__BB27_34;
	add.s64 	%rd27, %rd11, %rd5;
	shl.b64 	%rd28, %rd27, 2;
	add.s64 	%rd29, %rd1, %rd28;
	ld.global.u32 	%r475, [%rd29];
	ld.global.u32 	%r474, [%rd29+512];
	ld.global.u32 	%r473, [%rd29+1024];
	ld.global.u32 	%r472, [%rd29+1536];
	ld.global.u32 	%r471, [%rd29+2048];
	ld.global.u32 	%r470, [%rd29+2560];
	ld.global.u32 	%r469, [%rd29+3072];
	ld.global.u32 	%r468, [%rd29+3584];
	ld.global.u32 	%r467, [%rd29+4096];
	ld.global.u32 	%r466, [%rd29+4608];
	ld.global.u32 	%r465, [%rd29+5120];
	ld.global.u32 	%r464, [%rd29+5632];
	ld.global.u32 	%r463, [%rd29+6144];
	ld.global.u32 	%r462, [%rd29+6656];
	ld.global.u32 	%r461, [%rd29+7168];
	ld.global.u32 	%r460, [%rd29+7680];
	bra.uni 	$L__BB27_66;
$L__BB27_34:
	cvt.u32.u64 	%r218, %rd5;
	cvt.u32.u64 	%r55, %rd12;
	setp.ge.s32 	%p26, %r218, %r55;
	add.s64 	%rd25, %rd11, %rd5;
	shl.b64 	%rd26, %rd25, 2;
	add.s64 	%rd13, %rd1, %rd26;
	mov.b32 	%r475, 2147483647;
	@%p26 bra 	$L__BB27_36;
	ld.global.u32 	%r475, [%rd13];
$L__BB27_36:
	setp.ge.s32 	%p27, %r8, %r55;
	mov.b32 	%r474, 2147483647;
	@%p27 bra 	$L__BB27_38;
	ld.global.u32 	%r474, [%rd13+512];
$L__BB27_38:
	setp.ge.s32 	%p28, %r9, %r55;
	mov.b32 	%r473, 2147483647;
	@%p28 bra 	$L__BB27_40;
	ld.global.u32 	%r473, [%rd13+1024];
$L__BB27_40:
	setp.ge.s32 	%p29, %r10, %r55;
	mov.b32 	%r472, 2147483647;
	@%p29 bra 	$L__BB27_42;
	ld.global.u32 	%r472, [%rd13+1536];
$L__BB27_42:
	setp.ge.s32 	%p30, %r11, %r55;
	mov.b32 	%r471, 2147483647;
	@%p30 bra 	$L__BB27_44;
	ld.global.u32 	%r471, [%rd13+2048];
$L__BB27_44:
	setp.ge.s32 	%p31, %r12, %r55;
	mov.b32 	%r470, 2147483647;
	@%p31 bra 	$L__BB27_46;
	ld.global.u32 	%r470, [%rd13+2560];
$L__BB27_46:
	setp.ge.s32 	%p32, %r13, %r55;
	mov.b32 	%r469, 2147483647;
	@%p32 bra 	$L__BB27_48;
	ld.global.u32 	%r469, [%rd13+3072];
$L__BB27_48:
	mov.u32 	%r226, %tid.x;
	add.s32 	%r227, %r226, 896;
	setp.ge.s32 	%p33, %r227, %r55;
	mov.b32 	%r468, 2147483647;
	@%p33 bra 	$L__BB27_50;
	ld.global.u32 	%r468, [%rd13+3584];
$L__BB27_50:
	setp.ge.s32 	%p34, %r14, %r55;
	mov.b32 	%r467, 2147483647;
	@%p34 bra 	$L__BB27_52;
	ld.global.u32 	%r467, [%rd13+4096];
$L__BB27_52:
	add.s32 	%r231, %r226, 1152;
	setp.ge.s32 	%p35, %r231, %r55;
	mov.b32 	%r466, 2147483647;
	@%p35 bra 	$L__BB27_54;
	ld.global.u32 	%r466, [%rd13+4608];
$L__BB27_54:
	add.s32 	%r234, %r226, 1280;
	setp.ge.s32 	%p36, %r234, %r55;
	mov.b32 	%r465, 2147483647;
	@%p36 bra 	$L__BB27_56;
	ld.global.u32 	%r465, [%rd13+5120];
$L__BB27_56:
	add.s32 	%r237, %r226, 1408;
	setp.ge.s32 	%p37, %r237, %r55;
	mov.b32 	%r464, 2147483647;
	@%p37 bra 	$L__BB27_58;
	ld.global.u32 	%r464, [%rd13+5632];
$L__BB27_58:
	add.s32 	%r240, %r226, 1536;
	setp.ge.s32 	%p38, %r240, %r55;
	mov.b32 	%r463, 2147483647;
	@%p38 bra 	$L__BB27_60;
	ld.global.u32 	%r463, [%rd13+6144];
$L__BB27_60:
	add.s32 	%r243, %r226, 1664;
	setp.ge.s32 	%p39, %r243, %r55;
	mov.b32 	%r462, 2147483647;
	@%p39 bra 	$L__BB27_62;
	ld.global.u32 	%r462, [%rd13+6656];
$L__BB27_62:
	add.s32 	%r246, %r226, 1792;
	setp.ge.s32 	%p40, %r246, %r55;
	mov.b32 	%r461, 2147483647;
	@%p40 bra 	$L__BB27_64;
	ld.global.u32 	%r461, [%rd13+7168];
$L__BB27_64:
	setp.ge.s32 	%p41, %r15, %r55;
	mov.b32 	%r460, 2147483647;
	@%p41 bra 	$L__BB27_66;
	ld.global.u32 	%r460, [%rd13+7680];
$L__BB27_66:
	setp.le.s32 	%p42, %r175, %r174;
	@%p42 bra 	$L__BB27_69;
	xor.b32  	%r103, %r460, -2147483648;
	xor.b32  	%r104, %r461, -2147483648;
	xor.b32  	%r105, %r462, -2147483648;
	xor.b32  	%r106, %r463, -2147483648;
	xor.b32  	%r107, %r464, -2147483648;
	xor.b32  	%r108, %r465, -2147483648;
	xor.b32  	%r109, %r466, -2147483648;
	xor.b32  	%r110, %r467, -2147483648;
	xor.b32  	%r111, %r468, -2147483648;
	xor.b32  	%r112, %r469, -2147483648;
	xor.b32  	%r113, %r470, -2147483648;
	xor.b32  	%r114, %r471, -2147483648;
	xor.b32  	%r115, %r472, -2147483648;
	xor.b32  	%r116, %r473, -2147483648;
	xor.b32  	%r117, %r474, -2147483648;
	xor.b32  	%r118, %r475, -2147483648;
	mov.b32 	%r476, 0;
	mov.u32 	%r477, %r174;
$L__BB27_68:
	sub.s32 	%r249, %r175, %r477;
	shl.b32 	%r250, %r476, 10;
	mov.u32 	%r251, _ZZN3cub18CUB_300001_SM_10006detail10radix_sort30DeviceRadixSortHistogramKernelINS1_5radix10policy_hubIiN4cuda3std3__45tupleIJiifiiEEEyE10Policy1000ELNS0_9SortOrderE0EiyNS1_21identity_decomposer_tEEEvPT2_PKT1_SF_iiT3_E12temp_storage;
	add.s32 	%r252, %r251, %r250;
	min.s32 	%r253, %r249, 8;
	mov.b32 	%r254, -1;
	shl.b32 	%r255, %r254, %r253;
	not.b32 	%r256, %r255;
	shr.u32 	%r257, %r118, %r477;
	and.b32  	%r258, %r257, %r256;
	shl.b32 	%r259, %r258, 2;
	add.s32 	%r260, %r252, %r259;
	atom.shared.add.u32 	%r261, [%r260], 1;
	shr.u32 	%r262, %r117, %r477;
	and.b32  	%r263, %r262, %r256;
	shl.b32 	%r264, %r263, 2;
	add.s32 	%r265, %r252, %r264;
	atom.shared.add.u32 	%r266, [%r265], 1;
	shr.u32 	%r267, %r116, %r477;
	and.b32  	%r268, %r267, %r256;
	shl.b32 	%r269, %r268, 2;
	add.s32 	%r270, %r252, %r269;
	atom.shared.add.u32 	%r271, [%r270], 1;
	shr.u32 	%r272, %r115, %r477;
	and.b32  	%r273, %r272, %r256;
	shl.b32 	%r274, %r273, 2;
	add.s32 	%r275, %r252, %r274;
	atom.shared.add.u32 	%r276, [%r275], 1;
	shr.u32 	%r277, %r114, %r477;
	and.b32  	%r278, %r277, %r256;
	shl.b32 	%r279, %r278, 2;
	add.s32 	%r280, %r252, %r279;
	atom.shared.add.u32 	%r281, [%r280], 1;
	shr.u32 	%r282, %r113, %r477;
	and.b32  	%r283, %r282, %r256;
	shl.b32 	%r284, %r283, 2;
	add.s32 	%r285, %r252, %r284;
	atom.shared.add.u32 	%r286, [%r285], 1;
	shr.u32 	%r287, %r112, %r477;
	and.b32  	%r288, %r287, %r256;
	shl.b32 	%r289, %r288, 2;
	add.s32 	%r290, %r252, %r289;
	atom.shared.add.u32 	%r291, [%r290], 1;
	shr.u32 	%r292, %r111, %r477;
	and.b32  	%r293, %r292, %r256;
	shl.b32 	%r294, %r293, 2;
	add.s32 	%r295, %r252, %r294;
	atom.shared.add.u32 	%r296, [%r295], 1;
	shr.u32 	%r297, %r110, %r477;
	and.b32  	%r298, %r297, %r256;
	shl.b32 	%r299, %r298, 2;
	add.s32 	%r300, %r252, %r299;
	atom.shared.add.u32 	%r301, [%r300], 1;
	shr.u32 	%r302, %r109, %r477;
	and.b32  	%r303, %r302, %r256;
	shl.b32 	%r304, %r303, 2;
	add.s32 	%r305, %r252, %r304;
	atom.shared.add.u32 	%r306, [%r305], 1;
	shr.u32 	%r307, %r108, %r477;
	and.b32  	%r308, %r307, %r256;
	shl.b32 	%r309, %r308, 2;
	add.s32 	%r310, %r252, %r309;
	atom.shared.add.u32 	%r311, [%r310], 1;
	shr.u32 	%r312, %r107, %r477;
	and.b32  	%r313, %r312, %r256;
	shl.b32 	%r314, %r313, 2;
	add.s32 	%r315, %r252, %r314;
	atom.shared.add.u32 	%r316, [%r315], 1;
	shr.u32 	%r317, %r106, %r477;
	and.b32  	%r318, %r317, %r256;
	shl.b32 	%r319, %r318, 2;
	add.s32 	%r320, %r252, %r319;
	atom.shared.add.u32 	%r321, [%r320], 1;
	shr.u32 	%r322, %r105, %r477;
	and.b32  	%r323, %r322, %r256;
	shl.b32 	%r324, %r323, 2;
	add.s32 	%r325, %r252, %r324;
	atom.shared.add.u32 	%r326, [%r325], 1;
	shr.u32 	%r327, %r104, %r477;
	and.b32  	%r328, %r327, %r256;
	shl.b32 	%r329, %r328, 2;
	add.s32 	%r330, %r252, %r329;
	atom.shared.add.u32 	%r331, [%r330], 1;
	shr.u32 	%r332, %r103, %r477;
	and.b32  	%r333, %r332, %r256;
	shl.b32 	%r334, %r333, 2;
	add.s32 	%r335, %r252, %r334;
	atom.shared.add.u32 	%r336, [%r335], 1;
	add.s32 	%r477, %r477, 8;
	add.s32 	%r476, %r476, 1;
	setp.lt.s32 	%p43, %r477, %r175;
	@%p43 bra 	$L__BB27_68;
$L__BB27_69:
	add.s64 	%rd136, %rd136, %rd4;
	setp.lt.u64 	%p44, %rd136, %rd9;
	@%p44 bra 	$L__BB27_32;
$L__BB27_70:
	bar.sync 	0;
	@%p1 bra 	$L__BB27_152;
	setp.lt.u32 	%p45, %r1, 7;
	mov.b32 	%r480, 0;
	@%p45 bra 	$L__BB27_90;
	mov.b32 	%r478, 0;
$L__BB27_73:
	.pragma "nounroll";
	shl.b32 	%r339, %r478, 10;
	add.s32 	%r124, %r6, %r339;
	ld.shared.u32 	%r125, [%r124];
	setp.eq.s32 	%p46, %r125, 0;
	@%p46 bra 	$L__BB27_75;
	cvt.u32.u64 	%r340, %rd5;
	shl.b32 	%r341, %r478, 8;
	add.s32 	%r342, %r341, %r340;
	mul.wide.u32 	%rd30, %r342, 8;
	add.s64 	%rd31, %rd2, %rd30;
	cvt.u64.u32 	%rd32, %r125;
	atom.global.add.u64 	%rd33, [%rd31], %rd32;
$L__BB27_75:
	ld.shared.u32 	%r126, [%r124+1024];
	setp.eq.s32 	%p47, %r126, 0;
	@%p47 bra 	$L__BB27_77;
	cvt.u32.u64 	%r343, %rd5;
	shl.b32 	%r344, %r478, 8;
	add.s32 	%r345, %r344, %r343;
	add.s32 	%r346, %r345, 256;
	mul.wide.u32 	%rd34, %r346, 8;
	add.s64 	%rd35, %rd2, %rd34;
	cvt.u64.u32 	%rd36, %r126;
	atom.global.add.u64 	%rd37, [%rd35], %rd36;
$L__BB27_77:
	ld.shared.u32 	%r127, [%r124+2048];
	setp.eq.s32 	%p48, %r127, 0;
	@%p48 bra 	$L__BB27_79;
	cvt.u32.u64 	%r347, %rd5;
	shl.b32 	%r348, %r478, 8;
	add.s32 	%r349, %r348, %r347;
	add.s32 	%r350, %r349, 512;
	mul.wide.u32 	%rd38, %r350, 8;
	add.s64 	%rd39, %rd2, %rd38;
	cvt.u64.u32 	%rd40, %r127;
	atom.global.add.u64 	%rd41, [%rd39], %rd40;
$L__BB27_79:
	ld.shared.u32 	%r128, [%r124+3072];
	setp.eq.s32 	%p49, %r128, 0;
	@%p49 bra 	$L__BB27_81;
	cvt.u32.u64 	%r351, %rd5;
	shl.b32 	%r352, %r478, 8;
	add.s32 	%r353, %r352, %r351;
	add.s32 	%r354, %r353, 768;
	mul.wide.u32 	%rd42, %r354, 8;
	add.s64 	%rd43, %rd2, %rd42;
	cvt.u64.u32 	%rd44, %r128;
	atom.global.add.u64 	%rd45, [%rd43], %rd44;
$L__BB27_81:
	ld.shared.u32 	%r129, [%r124+4096];
	setp.eq.s32 	%p50, %r129, 0;
	@%p50 bra 	$L__BB27_83;
	cvt.u32.u64 	%r355, %rd5;
	shl.b32 	%r356, %r478, 8;
	add.s32 	%r357, %r356, %r355;
	add.s32 	%r358, %r357, 1024;
	mul.wide.u32 	%rd46, %r358, 8;
	add.s64 	%rd47, %rd2, %rd46;
	cvt.u64.u32 	%rd48, %r129;
	atom.global.add.u64 	%rd49, [%rd47], %rd48;
$L__BB27_83:
	ld.shared.u32 	%r130, [%r124+5120];
	setp.eq.s32 	%p51, %r130, 0;
	@%p51 bra 	$L__BB27_85;
	cvt.u32.u64 	%r359, %rd5;
	shl.b32 	%r360, %r478, 8;
	add.s32 	%r361, %r360, %r359;
	add.s32 	%r362, %r361, 1280;
	mul.wide.u32 	%rd50, %r362, 8;
	add.s64 	%rd51, %rd2, %rd50;
	cvt.u64.u32 	%rd52, %r130;
	atom.global.add.u64 	%rd53, [%rd51], %rd52;
$L__BB27_85:
	ld.shared.u32 	%r131, [%r124+6144];
	setp.eq.s32 	%p52, %r131, 0;
	@%p52 bra 	$L__BB27_87;
	cvt.u32.u64 	%r363, %rd5;
	shl.b32 	%r364, %r478, 8;
	add.s32 	%r365, %r364, %r363;
	add.s32 	%r366, %r365, 1536;
	mul.wide.u32 	%rd54, %r366, 8;
	add.s64 	%rd55, %rd2, %rd54;
	cvt.u64.u32 	%rd56, %r131;
	atom.global.add.u64 	%rd57, [%rd55], %rd56;
$L__BB27_87:
	ld.shared.u32 	%r132, [%r124+7168];
	setp.eq.s32 	%p53, %r132, 0;
	@%p53 bra 	$L__BB27_89;
	cvt.u32.u64 	%r367, %rd5;
	shl.b32 	%r368, %r478, 8;
	add.s32 	%r369, %r368, %r367;
	add.s32 	%r370, %r369, 1792;
	mul.wide.u32 	%rd58, %r370, 8;
	add.s64 	%rd59, %rd2, %rd58;
	cvt.u64.u32 	%rd60, %r132;
	atom.global.add.u64 	%rd61, [%rd59], %rd60;
$L__BB27_89:
	add.s32 	%r478, %r478, 8;
	setp.ne.s32 	%p54, %r478, %r16;
	mov.u32 	%r480, %r16;
	@%p54 bra 	$L__BB27_73;
$L__BB27_90:
	add.s32 	%r135, %r5, -1;
	setp.eq.s32 	%p55, %r3, 0;
	@%p55 bra 	$L__BB27_111;
	setp.lt.u32 	%p56, %r4, 3;
	@%p56 bra 	$L__BB27_101;
	shl.b32 	%r371, %r480, 10;
	add.s32 	%r136, %r6, %r371;
	ld.shared.u32 	%r137, [%r136];
	setp.eq.s32 	%p57, %r137, 0;
	@%p57 bra 	$L__BB27_94;
	cvt.u32.u64 	%r372, %rd5;
	shl.b32 	%r373, %r480, 8;
	add.s32 	%r374, %r373, %r372;
	mul.wide.u32 	%rd62, %r374, 8;
	add.s64 	%rd63, %rd2, %rd62;
	cvt.u64.u32 	%rd64, %r137;
	atom.global.add.u64 	%rd65, [%rd63], %rd64;
$L__BB27_94:
	ld.shared.u32 	%r138, [%r136+1024];
	setp.eq.s32 	%p58, %r138, 0;
	@%p58 bra 	$L__BB27_96;
	cvt.u32.u64 	%r375, %rd5;
	shl.b32 	%r376, %r480, 8;
	add.s32 	%r377, %r376, %r375;
	add.s32 	%r378, %r377, 256;
	mul.wide.u32 	%rd66, %r378, 8;
	add.s64 	%rd67, %rd2, %rd66;
	cvt.u64.u32 	%rd68, %r138;
	atom.global.add.u64 	%rd69, [%rd67], %rd68;
$L__BB27_96:
	ld.shared.u32 	%r139, [%r136+2048];
	setp.eq.s32 	%p59, %r139, 0;
	@%p59 bra 	$L__BB27_98;
	cvt.u32.u64 	%r379, %rd5;
	shl.b32 	%r380, %r480, 8;
	add.s32 	%r381, %r380, %r379;
	add.s32 	%r382, %r381, 512;
	mul.wide.u32 	%rd70, %r382, 8;
	add.s64 	%rd71, %rd2, %rd70;
	cvt.u64.u32 	%rd72, %r139;
	atom.global.add.u64 	%rd73, [%rd71], %rd72;
$L__BB27_98:
	ld.shared.u32 	%r140, [%r136+3072];
	setp.eq.s32 	%p60, %r140, 0;
	@%p60 bra 	$L__BB27_100;
	cvt.u32.u64 	%r383, %rd5;
	shl.b32 	%r384, %r480, 8;
	add.s32 	%r385, %r384, %r383;
	add.s32 	%r386, %r385, 768;
	mul.wide.u32 	%rd74, %r386, 8;
	add.s64 	%rd75, %rd2, %rd74;
	cvt.u64.u32 	%rd76, %r140;
	atom.global.add.u64 	%rd77, [%rd75], %rd76;
$L__BB27_100:
	add.s32 	%r480, %r480, 4;
$L__BB27_101:
	setp.eq.s32 	%p61, %r5, 0;
	@%p61 bra 	$L__BB27_111;
	setp.eq.s32 	%p62, %r135, 0;
	@%p62 bra 	$L__BB27_108;
	shl.b32 	%r387, %r480, 10;
	add.s32 	%r143, %r6, %r387;
	ld.shared.u32 	%r144, [%r143];
	setp.eq.s32 	%p63, %r144, 0;
	@%p63 bra 	$L__BB27_105;
	cvt.u32.u64 	%r388, %rd5;
	shl.b32 	%r389, %r480, 8;
	add.s32 	%r390, %r389, %r388;
	mul.wide.u32 	%rd78, %r390, 8;
	add.s64 	%rd79, %rd2, %rd78;
	cvt.u64.u32 	%rd80, %r144;
	atom.global.add.u64 	%rd81, [%rd79], %rd80;
$L__BB27_105:
	ld.shared.u32 	%r145, [%r143+1024];
	setp.eq.s32 	%p64, %r145, 0;
	@%p64 bra 	$L__BB27_107;
	cvt.u32.u64 	%r391, %rd5;
	shl.b32 	%r392, %r480, 8;
	add.s32 	%r393, %r392, %r391;
	add.s32 	%r394, %r393, 256;
	mul.wide.u32 	%rd82, %r394, 8;
	add.s64 	%rd83, %rd2, %rd82;
	cvt.u64.u32 	%rd84, %r145;
	atom.global.add.u64 	%rd85, [%rd83], %rd84;
$L__BB27_107:
	add.s32 	%r480, %r480, 2;
$L__BB27_108:
	setp.eq.s32 	%p65, %r17, 0;
	@%p65 bra 	$L__BB27_111;
	shl.b32 	%r395, %r480, 10;
	add.s32 	%r396, %r6, %r395;
	ld.shared.u32 	%r148, [%r396];
	setp.eq.s32 	%p66, %r148, 0;
	@%p66 bra 	$L__BB27_111;
	cvt.u32.u64 	%r397, %rd5;
	shl.b32 	%r398, %r480, 8;
	add.s32 	%r399, %r398, %r397;
	mul.wide.u32 	%rd86, %r399, 8;
	add.s64 	%rd87, %rd2, %rd86;
	cvt.u64.u32 	%rd88, %r148;
	atom.global.add.u64 	%rd89, [%rd87], %rd88;
$L__BB27_111:
	cvt.u32.u64 	%r400, %rd5;
	setp.gt.u32 	%p67, %r400, 127;
	@%p67 bra 	$L__BB27_152;
	setp.lt.u32 	%p68, %r1, 7;
	mov.b32 	%r484, 0;
	@%p68 bra 	$L__BB27_131;
	mov.b32 	%r482, 0;
$L__BB27_114:
	.pragma "nounroll";
	shl.b32 	%r404, %r482, 10;
	add.s32 	%r150, %r6, %r404;
	ld.shared.u32 	%r151, [%r150+512];
	setp.eq.s32 	%p69, %r151, 0;
	shl.b32 	%r405, %r482, 8;
	add.s32 	%r406, %r405, %r400;
	mul.wide.u32 	%rd90, %r406, 8;
	add.s64 	%rd15, %rd2, %rd90;
	@%p69 bra 	$L__BB27_116;
	cvt.u64.u32 	%rd91, %r151;
	atom.global.add.u64 	%rd92, [%rd15+1024], %rd91;
$L__BB27_116:
	ld.shared.u32 	%r152, [%r150+1536];
	setp.eq.s32 	%p70, %r152, 0;
	@%p70 bra 	$L__BB27_118;
	cvt.u64.u32 	%rd93, %r152;
	atom.global.add.u64 	%rd94, [%rd15+3072], %rd93;
$L__BB27_118:
	ld.shared.u32 	%r153, [%r150+2560];
	setp.eq.s32 	%p71, %r153, 0;
	@%p71 bra 	$L__BB27_120;
	cvt.u64.u32 	%rd95, %r153;
	atom.global.add.u64 	%rd96, [%rd15+5120], %rd95;
$L__BB27_120:
	ld.shared.u32 	%r154, [%r150+3584];
	setp.eq.s32 	%p72, %r154, 0;
	@%p72 bra 	$L__BB27_122;
	cvt.u64.u32 	%rd97, %r154;
	atom.global.add.u64 	%rd98, [%rd15+7168], %rd97;
$L__BB27_122:
	ld.shared.u32 	%r155, [%r150+4608];
	setp.eq.s32 	%p73, %r155, 0;
	@%p73 bra 	$L__BB27_124;
	cvt.u64.u32 	%rd99, %r155;
	atom.global.add.u64 	%rd100, [%rd15+9216], %rd99;
$L__BB27_124:
	ld.shared.u32 	%r156, [%r150+5632];
	setp.eq.s32 	%p74, %r156, 0;
	@%p74 bra 	$L__BB27_126;
	cvt.u64.u32 	%rd101, %r156;
	atom.global.add.u64 	%rd102, [%rd15+11264], %rd101;
$L__BB27_126:
	ld.shared.u32 	%r157, [%r150+6656];
	setp.eq.s32 	%p75, %r157, 0;
	@%p75 bra 	$L__BB27_128;
	cvt.u64.u32 	%rd103, %r157;
	atom.global.add.u64 	%rd104, [%rd15+13312], %rd103;
$L__BB27_128:
	ld.shared.u32 	%r158, [%r150+7680];
	setp.eq.s32 	%p76, %r158, 0;
	@%p76 bra 	$L__BB27_130;
	cvt.u64.u32 	%rd105, %r158;
	atom.global.add.u64 	%rd106, [%rd15+15360], %rd105;
$L__BB27_130:
	add.s32 	%r482, %r482, 8;
	setp.ne.s32 	%p77, %r482, %r16;
	mov.u32 	%r484, %r16;
	@%p77 bra 	$L__BB27_114;
$L__BB27_131:
	setp.eq.s32 	%p78, %r3, 0;
	@%p78 bra 	$L__BB27_152;
	setp.lt.u32 	%p79, %r4, 3;
	@%p79 bra 	$L__BB27_142;
	shl.b32 	%r407, %r484, 10;
	add.s32 	%r161, %r6, %r407;
	ld.shared.u32 	%r162, [%r161+512];
	setp.eq.s32 	%p80, %r162, 0;
	@%p80 bra 	$L__BB27_135;
	shl.b32 	%r409, %r484, 8;
	add.s32 	%r410, %r409, %r400;
	mul.wide.u32 	%rd107, %r410, 8;
	add.s64 	%rd108, %rd2, %rd107;
	cvt.u64.u32 	%rd109, %r162;
	atom.global.add.u64 	%rd110, [%rd108+1024], %rd109;
$L__BB27_135:
	ld.shared.u32 	%r163, [%r161+1536];
	setp.eq.s32 	%p81, %r163, 0;
	@%p81 bra 	$L__BB27_137;
	shl.b32 	%r412, %r484, 8;
	add.s32 	%r413, %r412, %r400;
	add.s32 	%r414, %r413, 256;
	mul.wide.u32 	%rd111, %r414, 8;
	add.s64 	%rd112, %rd2, %rd111;
	cvt.u64.u32 	%rd113, %r163;
	atom.global.add.u64 	%rd114, [%rd112+1024], %rd113;
$L__BB27_137:
	ld.shared.u32 	%r164, [%r161+2560];
	setp.eq.s32 	%p82, %r164, 0;
	@%p82 bra 	$L__BB27_139;
	shl.b32 	%r416, %r484, 8;
	add.s32 	%r417, %r416, %r400;
	add.s32 	%r418, %r417, 512;
	mul.wide.u32 	%rd115, %r418, 8;
	add.s64 	%rd116, %rd2, %rd115;
	cvt.u64.u32 	%rd117, %r164;
	atom.global.add.u64 	%rd118, [%rd116+1024], %rd117;
$L__BB27_139:
	ld.shared.u32 	%r165, [%r161+3584];
	setp.eq.s32 	%p83, %r165, 0;
	@%p83 bra 	$L__BB27_141;
	shl.b32 	%r420, %r484, 8;
	add.s32 	%r421, %r420, %r400;
	add.s32 	%r422, %r421, 768;
	mul.wide.u32 	%rd119, %r422, 8;
	add.s64 	%rd120, %rd2, %rd119;
	cvt.u64.u32 	%rd121, %r165;
	atom.global.add.u64 	%rd122, [%rd120+1024], %rd121;
$L__BB27_141:
	add.s32 	%r484, %r484, 4;
$L__BB27_142:
	setp.eq.s32 	%p84, %r5, 0;
	@%p84 bra 	$L__BB27_152;
	setp.eq.s32 	%p85, %r135, 0;
	@%p85 bra 	$L__BB27_149;
	shl.b32 	%r423, %r484, 10;
	add.s32 	%r168, %r6, %r423;
	ld.shared.u32 	%r169, [%r168+512];
	setp.eq.s32 	%p86, %r169, 0;
	@%p86 bra 	$L__BB27_146;
	shl.b32 	%r425, %r484, 8;
	add.s32 	%r426, %r425, %r400;
	mul.wide.u32 	%rd123, %r426, 8;
	add.s64 	%rd124, %rd2, %rd123;
	cvt.u64.u32 	%rd125, %r169;
	atom.global.add.u64 	%rd126, [%rd124+1024], %rd125;
$L__BB27_146:
	ld.shared.u32 	%r170, [%r168+1536];
	setp.eq.s32 	%p87, %r170, 0;
	@%p87 bra 	$L__BB27_148;
	shl.b32 	%r428, %r484, 8;
	add.s32 	%r429, %r428, %r400;
	add.s32 	%r430, %r429, 256;
	mul.wide.u32 	%rd127, %r430, 8;
	add.s64 	%rd128, %rd2, %rd127;
	cvt.u64.u32 	%rd129, %r170;
	atom.global.add.u64 	%rd130, [%rd128+1024], %rd129;
$L__BB27_148:
	add.s32 	%r484, %r484, 2;
$L__BB27_149:
	setp.eq.s32 	%p88, %r17, 0;
	@%p88 bra 	$L__BB27_152;
	shl.b32 	%r431, %r484, 10;
	add.s32 	%r432, %r6, %r431;
	ld.shared.u32 	%r173, [%r432+512];
	setp.eq.s32 	%p89, %r173, 0;
	@%p89 bra 	$L__BB27_152;
	shl.b32 	%r434, %r484, 8;
	add.s32 	%r435, %r434, %r400;
	mul.wide.u32 	%rd131, %r435, 8;
	add.s64 	%rd132, %rd2, %rd131;
	cvt.u64.u32 	%rd133, %r173;
	atom.global.add.u64 	%rd134, [%rd132+1024], %rd133;
$L__BB27_152:
	bar.sync 	0;
	add.s64 	%rd135, %rd135, 1;
	setp.ne.s64 	%p90, %rd135, %rd6;
	@%p90 bra 	$L__BB27_2;
$L__BB27_153:
	ret;

}
	// .globl	_ZN3cub18CUB_300001_SM_10006detail10radix_sort33DeviceRadixSortExclusiveSumKernelINS1_5radix10policy_hubIiN4cuda3std3__45tupleIJiifiiEEEyE10Policy1000EyEEvPT0_
.visible .entry _ZN3cub18CUB_300001_SM_10006detail10radix_sort33DeviceRadixSortExclusiveSumKernelINS1_5radix10policy_hubIiN4cuda3std3__45tupleIJiifiiEEEyE10Policy1000EyEEvPT0_(
	.param .u64 .ptr .align 1 _ZN3cub18CUB_300001_SM_10006detail10radix_sort33DeviceRadixSortExclusiveSumKernelINS1_5radix10policy_hubIiN4cuda3std3__45tupleIJiifiiEEEyE10Policy1000EyEEvPT0__param_0
)
{
	.reg .pred 	%p<4>;
	.reg .b32 	%r<28>;
	.reg .b64 	%rd<54>;
	// demoted variable
	.shared .align 16 .b8 _ZZN3cub18CUB_300001_SM_10006detail10radix_sort33DeviceRadixSortExclusiveSumKernelINS1_5radix10policy_hubIiN4cuda3std3__45tupleIJiifiiEEEyE10Policy1000EyEEvPT0_E12temp_storage[2336];
	ld.param.u64 	%rd5, [_ZN3cub18CUB_300001_SM_10006detail10radix_sort33DeviceRadixSortExclusiveSumKernelINS1_5radix10policy_hubIiN4cuda3std3__45tupleIJiifiiEEEyE10Policy1000EyEEvPT0__param_0];
	cvta.to.global.u64 	%rd6, %rd5;
	mov.u32 	%r3, %ctaid.x;
	shl.b32 	%r4, %r3, 8;
	mov.u32 	%r1, %tid.x;
	setp.gt.u32 	%p1, %r1, 255;
	add.s32 	%r5, %r4, %r1;
	mul.wide.s32 	%rd7, %r5, 8;
	add.s64 	%rd1, %rd6, %rd7;
	@%p1 bra 	$L__BB28_2;
	ld.global.u64 	%rd53, [%rd1];
$L__BB28_2:
	shr.u32 	%r6, %r1, 3;
	add.s32 	%r7, %r6, %r1;
	shl.b32 	%r8, %r7, 3;
	mov.u32 	%r9, _ZZN3cub18CUB_300001_SM_10006detail10radix_sort33DeviceRadixSortExclusiveSumKernelINS1_5radix10policy_hubIiN4cuda3std3__45tupleIJiifiiEEEyE10Policy1000EyEEvPT0_E12temp_storage;
	add.s32 	%r10, %r9, %r8;
	add.s32 	%r2, %r10, 16;
	st.shared.u64 	[%r10+16], %rd53;
	bar.sync 	0;
	setp.gt.u32 	%p2, %r1, 31;
	@%p2 bra 	$L__BB28_4;
	mad.lo.s32 	%r27, %r1, 72, %r9;
	ld.shared.u64 	%rd23, [%r27+16];
	ld.shared.u64 	%rd24, [%r27+24];
	ld.shared.u64 	%rd25, [%r27+32];
	ld.shared.u64 	%rd26, [%r27+40];
	ld.shared.u64 	%rd27, [%r27+48];
	ld.shared.u64 	%rd28, [%r27+56];
	ld.shared.u64 	%rd29, [%r27+64];
	ld.shared.u64 	%rd30, [%r27+72];
	add.s64 	%rd31, %rd24, %rd23;
	add.s64 	%rd32, %rd31, %rd25;
	add.s64 	%rd33, %rd32, %rd26;
	add.s64 	%rd34, %rd33, %rd27;
	add.s64 	%rd35, %rd34, %rd28;
	add.s64 	%rd36, %rd35, %rd29;
	add.s64 	%rd10, %rd36, %rd30;
	mov.b32 	%r11, 1;
	mov.b32 	%r24, 0;
	mov.b32 	%r25, -1;
	// begin inline asm
	{  .reg .u64 r0;  .reg .u32 lo;  .reg .u32 hi;  .reg .pred p;  mov.b64 {lo, hi}, %rd10;  shfl.sync.up.b32 lo|p, lo, %r11, %r24, %r25;  shfl.sync.up.b32 hi|p, hi, %r11, %r24, %r25;  mov.b64 r0, {lo, hi};  @p add.u64 r0, r0, %rd10;  mov.u64 %rd8, r0;}
	// end inline asm
	mov.b32 	%r14, 2;
	// begin inline asm
	{  .reg .u64 r0;  .reg .u32 lo;  .reg .u32 hi;  .reg .pred p;  mov.b64 {lo, hi}, %rd8;  shfl.sync.up.b32 lo|p, lo, %r14, %r24, %r25;  shfl.sync.up.b32 hi|p, hi, %r14, %r24, %r25;  mov.b64 r0, {lo, hi};  @p add.u64 r0, r0, %rd8;  mov.u64 %rd11, r0;}
	// end inline asm
	mov.b32 	%r17, 4;
	// begin inline asm
	{  .reg .u64 r0;  .reg .u32 lo;  .reg .u32 hi;  .reg .pred p;  mov.b64 {lo, hi}, %rd11;  shfl.sync.up.b32 lo|p, lo, %r17, %r24, %r25;  shfl.sync.up.b32 hi|p, hi, %r17, %r24, %r25;  mov.b64 r0, {lo, hi};  @p add.u64 r0, r0, %rd11;  mov.u64 %rd14, r0;}
	// end inline asm
	mov.b32 	%r20, 8;
	// begin inline asm
	{  .reg .u64 r0;  .reg .u32 lo;  .reg .u32 hi;  .reg .pred p;  mov.b64 {lo, hi}, %rd14;  shfl.sync.up.b32 lo|p, lo, %r20, %r24, %r25;  shfl.sync.up.b32 hi|p, hi, %r20, %r24, %r25;  mov.b64 r0, {lo, hi};  @p add.u64 r0, r0, %rd14;  mov.u64 %rd17, r0;}
	// end inline asm
	mov.b32 	%r23, 16;
	// begin inline asm
	{  .reg .u64 r0;  .reg .u32 lo;  .reg .u32 hi;  .reg .pred p;  mov.b64 {lo, hi}, %rd17;  shfl.sync.up.b32 lo|p, lo, %r23, %r24, %r25;  shfl.sync.up.b32 hi|p, hi, %r23, %r24, %r25;  mov.b64 r0, {lo, hi};  @p add.u64 r0, r0, %rd17;  mov.u64 %rd20, r0;}
	// end inline asm
	sub.s64 	%rd37, %rd20, %rd10;
	ld.shared.u64 	%rd38, [%r27+16];
	ld.shared.u64 	%rd39, [%r27+24];
	ld.shared.u64 	%rd40, [%r27+32];
	ld.shared.u64 	%rd41, [%r27+40];
	ld.shared.u64 	%rd42, [%r27+48];
	ld.shared.u64 	%rd43, [%r27+56];
	ld.shared.u64 	%rd44, [%r27+64];
	add.s64 	%rd45, %rd38, %rd37;
	add.s64 	%rd46, %rd39, %rd45;
	add.s64 	%rd47, %rd40, %rd46;
	add.s64 	%rd48, %rd41, %rd47;
	add.s64 	%rd49, %rd42, %rd48;
	add.s64 	%rd50, %rd43, %rd49;
	add.s64 	%rd51, %rd44, %rd50;
	st.shared.u64 	[%r27+16], %rd37;
	st.shared.u64 	[%r27+24], %rd45;
	st.shared.u64 	[%r27+32], %rd46;
	st.shared.u64 	[%r27+40], %rd47;
	st.shared.u64 	[%r27+48], %rd48;
	st.shared.u64 	[%r27+56], %rd49;
	st.shared.u64 	[%r27+64], %rd50;
	st.shared.u64 	[%r27+72], %rd51;
$L__BB28_4:
	setp.gt.u32 	%p3, %r1, 255;
	bar.sync 	0;
	@%p3 bra 	$L__BB28_6;
	ld.shared.u64 	%rd52, [%r2];
	st.global.u64 	[%rd1], %rd52;
$L__BB28_6:
	ret;

}
	// .globl	_ZN3cub18CUB_300001_SM_10006detail10radix_sort29DeviceRadixSortOnesweepKernelINS1_5radix10policy_hubIiN4cuda3std3__45tupleIJiifiiEEEyE10Policy1000ELNS0_9SortOrderE0EiSA_yiiNS1_21identity_decomposer_tEEEvPT5_SG_PT3_PKSH_PT1_PKSL_PT2_PKSP_T4_iiT6_
.visible .entry _ZN3cub18CUB_300001_SM_10006detail10radix_sort29DeviceRadixSortOnesweepKernelINS1_5radix10policy_hubIiN4cuda3std3__45tupleIJiifiiEEEyE10Policy1000ELNS0_9SortOrderE0EiSA_yiiNS1_21identity_decomposer_tEEEvPT5_SG_PT3_PKSH_PT1_PKSL_PT2_PKSP_T4_iiT6_(
	.param .u64 .ptr .align 1 _ZN3cub18CUB_300001_SM_10006detail10radix_sort29DeviceRadixSortOnesweepKernelINS1_5radix10policy_hubIiN4cuda3std3__45tupleIJiifiiEEEyE10Policy1000ELNS0_9SortOrderE0EiSA_yiiNS1_21identity_decomposer_tEEEvPT5_SG_PT3_PKSH_PT1_PKSL_PT2_PKSP_T4_iiT6__param_0,
	.param .u64 .ptr .align 1 _ZN3cub18CUB_300001_SM_10006detail10radix_sort29DeviceRadixSortOnesweepKernelINS1_5radix10policy_hubIiN4cuda3std3__45tupleIJiifiiEEEyE10Policy1000ELNS0_9SortOrderE0EiSA_yiiNS1_21identity_decomposer_tEEEvPT5_SG_PT3_PKSH_PT1_PKSL_PT2_PKSP_T4_iiT6__param_1,
	.param .u64 .ptr .align 1 _ZN3cub18CUB_300001_SM_10006detail10radix_sort29DeviceRadixSortOnesweepKernelINS1_5radix10policy_hubIiN4cuda3std3__45tupleIJiifiiEEEyE10Policy1000ELNS0_9SortOrderE0EiSA_yiiNS1_21identity_decomposer_tEEEvPT5_SG_PT3_PKSH_PT1_PKSL_PT2_PKSP_T4_iiT6__param_2,
	.param .u64 .ptr .align 1 _ZN3cub18CUB_300001_SM_10006detail10radix_sort29DeviceRadixSortOnesweepKernelINS1_5radix10policy_hubIiN4cuda3std3__45tupleIJiifiiEEEyE10Policy1000ELNS0_9SortOrderE0EiSA_yiiNS1_21identity_decomposer_tEEEvPT5_SG_PT3_PKSH_PT1_PKSL_PT2_PKSP_T4_iiT6__param_3,
	.param .u64 .ptr .align 1 _ZN3cub18CUB_300001_SM_10006detail10radix_sort29DeviceRadixSortOnesweepKernelINS1_5radix10policy_hubIiN4cuda3std3__45tupleIJiifiiEEEyE10Policy1000ELNS0_9SortOrderE0EiSA_yiiNS1_21identity_decomposer_tEEEvPT5_SG_PT3_PKSH_PT1_PKSL_PT2_PKSP_T4_iiT6__param_4,
	.param .u64 .ptr .align 1 _ZN3cub18CUB_300001_SM_10006detail10radix_sort29DeviceRadixSortOnesweepKernelINS1_5radix10policy_hubIiN4cuda3std3__45tupleIJiifiiEEEyE10Policy1000ELNS0_9SortOrderE0EiSA_yiiNS1_21identity_decomposer_tEEEvPT5_SG_PT3_PKSH_PT1_PKSL_PT2_PKSP_T4_iiT6__param_5,
	.param .u64 .ptr .align 1 _ZN3cub18CUB_300001_SM_10006detail10radix_sort29DeviceRadixSortOnesweepKernelINS1_5radix10policy_hubIiN4cuda3std3__45tupleIJiifiiEEEyE10Policy1000ELNS0_9SortOrderE0EiSA_yiiNS1_21identity_decomposer_tEEEvPT5_SG_PT3_PKSH_PT1_PKSL_PT2_PKSP_T4_iiT6__param_6,
	.param .u64 .ptr .align 1 _ZN3cub18CUB_300001_SM_10006detail10radix_sort29DeviceRadixSortOnesweepKernelINS1_5radix10policy_hubIiN4cuda3std3__45tupleIJiifiiEEEyE10Policy1000ELNS0_9SortOrderE0EiSA_yiiNS1_21identity_decomposer_tEEEvPT5_SG_PT3_PKSH_PT1_PKSL_PT2_PKSP_T4_iiT6__param_7,
	.param .u32 _ZN3cub18CUB_300001_SM_10006detail10radix_sort29DeviceRadixSortOnesweepKernelINS1_5radix10policy_hubIiN4cuda3std3__45tupleIJiifiiEEEyE10Policy1000ELNS0_9SortOrderE0EiSA_yiiNS1_21identity_decomposer_tEEEvPT5_SG_PT3_PKSH_PT1_PKSL_PT2_PKSP_T4_iiT6__param_8,
	.param .u32 _ZN3cub18CUB_300001_SM_10006detail10radix_sort29DeviceRadixSortOnesweepKernelINS1_5radix10policy_hubIiN4cuda3std3__45tupleIJiifiiEEEyE10Policy1000ELNS0_9SortOrderE0EiSA_yiiNS1_21identity_decomposer_tEEEvPT5_SG_PT3_PKSH_PT1_PKSL_PT2_PKSP_T4_iiT6__param_9,
	.param .u32 _ZN3cub18CUB_300001_SM_10006detail10radix_sort29DeviceRadixSortOnesweepKernelINS1_5radix10policy_hubIiN4cuda3std3__45tupleIJiifiiEEEyE10Policy1000ELNS0_9SortOrderE0EiSA_yiiNS1_21identity_decomposer_tEEEvPT5_SG_PT3_PKSH_PT1_PKSL_PT2_PKSP_T4_iiT6__param_10,
	.param .align 1 .b8 _ZN3cub18CUB_300001_SM_10006detail10radix_sort29DeviceRadixSortOnesweepKernelINS1_5radix10policy_hubIiN4cuda3std3__45tupleIJiifiiEEEyE10Policy1000ELNS0_9SortOrderE0EiSA_yiiNS1_21identity_decomposer_tEEEvPT5_SG_PT3_PKSH_PT1_PKSL_PT2_PKSP_T4_iiT6__param_11[1]
)
.maxntid 384
{
	.reg .pred 	%p<96>;
	.reg .b32 	%r<1039>;
	.reg .b32 	%f<77>;
	.reg .b64 	%rd<164>;
	// demoted variable
	.shared .align 16 .b8 _ZZN3cub18CUB_300001_SM_10006detail10radix_sort29DeviceRadixSortOnesweepKernelINS1_5radix10policy_hubIiN4cuda3std3__45tupleIJiifiiEEEyE10Policy1000ELNS0_9SortOrderE0EiSA_yiiNS1_21identity_decomposer_tEEEvPT5_SG_PT3_PKSH_PT1_PKSL_PT2_PKSP_T4_iiT6_E1s[40448];
	ld.param.u64 	%rd31, [_ZN3cub18CUB_300001_SM_10006detail10radix_sort29DeviceRadixSortOnesweepKernelINS1_5radix10policy_hubIiN4cuda3std3__45tupleIJiifiiEEEyE10Policy1000ELNS0_9SortOrderE0EiSA_yiiNS1_21identity_decomposer_tEEEvPT5_SG_PT3_PKSH_PT1_PKSL_PT2_PKSP_T4_iiT6__param_0];
	ld.param.u64 	%rd32, [_ZN3cub18CUB_300001_SM_10006detail10radix_sort29DeviceRadixSortOnesweepKernelINS1_5radix10policy_hubIiN4cuda3std3__45tupleIJiifiiEEEyE10Policy1000ELNS0_9SortOrderE0EiSA_yiiNS1_21identity_decomposer_tEEEvPT5_SG_PT3_PKSH_PT1_PKSL_PT2_PKSP_T4_iiT6__param_1];
	ld.param.u64 	%rd36, [_ZN3cub18CUB_300001_SM_10006detail10radix_sort29DeviceRadixSortOnesweepKernelINS1_5radix10policy_hubIiN4cuda3std3__45tupleIJiifiiEEEyE10Policy1000ELNS0_9SortOrderE0EiSA_yiiNS1_21identity_decomposer_tEEEvPT5_SG_PT3_PKSH_PT1_PKSL_PT2_PKSP_T4_iiT6__param_4];
	ld.param.u64 	%rd37, [_ZN3cub18CUB_300001_SM_10006detail10radix_sort29DeviceRadixSortOnesweepKernelINS1_5radix10policy_hubIiN4cuda3std3__45tupleIJiifiiEEEyE10Policy1000ELNS0_9SortOrderE0EiSA_yiiNS1_21identity_decomposer_tEEEvPT5_SG_PT3_PKSH_PT1_PKSL_PT2_PKSP_T4_iiT6__param_5];
	ld.param.u64 	%rd38, [_ZN3cub18CUB_300001_SM_10006detail10radix_sort29DeviceRadixSortOnesweepKernelINS1_5radix10policy_hubIiN4cuda3std3__45tupleIJiifiiEEEyE10Policy1000ELNS0_9SortOrderE0EiSA_yiiNS1_21identity_decomposer_tEEEvPT5_SG_PT3_PKSH_PT1_PKSL_PT2_PKSP_T4_iiT6__param_6];
	ld.param.u64 	%rd35, [_ZN3cub18CUB_300001_SM_10006detail10radix_sort29DeviceRadixSortOnesweepKernelINS1_5radix10policy_hubIiN4cuda3std3__45tupleIJiifiiEEEyE10Policy1000ELNS0_9SortOrderE0EiSA_yiiNS1_21identity_decomposer_tEEEvPT5_SG_PT3_PKSH_PT1_PKSL_PT2_PKSP_T4_iiT6__param_7];
	ld.param.u32 	%r285, [_ZN3cub18CUB_300001_SM_10006detail10radix_sort29DeviceRadixSortOnesweepKernelINS1_5radix10policy_hubIiN4cuda3std3__45tupleIJiifiiEEEyE10Policy1000ELNS0_9SortOrderE0EiSA_yiiNS1_21identity_decomposer_tEEEvPT5_SG_PT3_PKSH_PT1_PKSL_PT2_PKSP_T4_iiT6__param_8];
	ld.param.u32 	%r286, [_ZN3cub18CUB_300001_SM_10006detail10radix_sort29DeviceRadixSortOnesweepKernelINS1_5radix10policy_hubIiN4cuda3std3__45tupleIJiifiiEEEyE10Policy1000ELNS0_9SortOrderE0EiSA_yiiNS1_21identity_decomposer_tEEEvPT5_SG_PT3_PKSH_PT1_PKSL_PT2_PKSP_T4_iiT6__param_9];
	ld.param.u32 	%r287, [_ZN3cub18CUB_300001_SM_10006detail10radix_sort29DeviceRadixSortOnesweepKernelINS1_5radix10policy_hubIiN4cuda3std3__45tupleIJiifiiEEEyE10Policy1000ELNS0_9SortOrderE0EiSA_yiiNS1_21identity_decomposer_tEEEvPT5_SG_PT3_PKSH_PT1_PKSL_PT2_PKSP_T4_iiT6__param_10];
	cvta.to.global.u64 	%rd1, %rd38;
	cvta.to.global.u64 	%rd2, %rd36;
	cvta.to.global.u64 	%rd3, %rd31;
	cvta.to.global.u64 	%rd4, %rd37;
	mov.u32 	%r1, %tid.x;
	shr.u32 	%r2, %r1, 5;
	// begin inline asm
	mov.u32 %r288, %laneid;
	// end inline asm
	setp.ne.s32 	%p1, %r1, 0;
	@%p1 bra 	$L__BB29_2;
	cvta.to.global.u64 	%rd39, %rd32;
	atom.global.add.u32 	%r289, [%rd39], 1;
	st.shared.u32 	[_ZZN3cub18CUB_300001_SM_10006detail10radix_sort29DeviceRadixSortOnesweepKernelINS1_5radix10policy_hubIiN4cuda3std3__45tupleIJiifiiEEEyE10Policy1000ELNS0_9SortOrderE0EiSA_yiiNS1_21identity_decomposer_tEEEvPT5_SG_PT3_PKSH_PT1_PKSL_PT2_PKSP_T4_iiT6_E1s+38400], %r289;
$L__BB29_2:
	bar.sync 	0;
	ld.shared.u32 	%r4, [_ZZN3cub18CUB_300001_SM_10006detail10radix_sort29DeviceRadixSortOnesweepKernelINS1_5radix10policy_hubIiN4cuda3std3__45tupleIJiifiiEEEyE10Policy1000ELNS0_9SortOrderE0EiSA_yiiNS1_21identity_decomposer_tEEEvPT5_SG_PT3_PKSH_PT1_PKSL_PT2_PKSP_T4_iiT6_E1s+38400];
	mul.lo.s32 	%r290, %r4, 1920;
	add.s32 	%r5, %r290, 1920;
	setp.gt.s32 	%p2, %r5, %r285;
	cvt.s64.s32 	%rd5, %r290;
	@%p2 bra 	$L__BB29_4;
	and.b32  	%r291, %r1, 31;
	and.b32  	%r292, %r1, 992;
	mul.lo.s32 	%r293, %r292, 5;
	or.b32  	%r294, %r293, %r291;
	cvt.u64.u32 	%rd40, %r294;
	add.s64 	%rd41, %rd40, %rd5;
	shl.b64 	%rd42, %rd41, 2;
	add.s64 	%rd43, %rd4, %rd42;
	ld.global.u32 	%r939, [%rd43];
	ld.global.u32 	%r938, [%rd43+128];
	ld.global.u32 	%r937, [%rd43+256];
	ld.global.u32 	%r936, [%rd43+384];
	ld.global.u32 	%r935, [%rd43+512];
	bra.uni 	$L__BB29_14;
$L__BB29_4:
	cvt.u32.u64 	%r296, %rd5;
	sub.s32 	%r11, %r285, %r296;
	and.b32  	%r297, %r1, 31;
	and.b32  	%r298, %r1, 992;
	mul.lo.s32 	%r299, %r298, 5;
	or.b32  	%r12, %r299, %r297;
	setp.ge.s32 	%p3, %r12, %r11;
	cvt.u64.u32 	%rd44, %r12;
	add.s64 	%rd45, %rd44, %rd5;
	shl.b64 	%rd46, %rd45, 2;
	add.s64 	%rd6, %rd4, %rd46;
	mov.b32 	%r939, 2147483647;
	@%p3 bra 	$L__BB29_6;
	ld.global.u32 	%r939, [%rd6];
$L__BB29_6:
	add.s32 	%r301, %r12, 32;
	setp.ge.s32 	%p4, %r301, %r11;
	mov.b32 	%r938, 2147483647;
	@%p4 bra 	$L__BB29_8;
	ld.global.u32 	%r938, [%rd6+128];
$L__BB29_8:
	add.s32 	%r303, %r12, 64;
	setp.ge.s32 	%p5, %r303, %r11;
	mov.b32 	%r937, 2147483647;
	@%p5 bra 	$L__BB29_10;
	ld.global.u32 	%r937, [%rd6+256];
$L__BB29_10:
	add.s32 	%r305, %r12, 96;
	setp.ge.s32 	%p6, %r305, %r11;
	mov.b32 	%r936, 2147483647;
	@%p6 bra 	$L__BB29_12;
	ld.global.u32 	%r936, [%rd6+384];
$L__BB29_12:
	add.s32 	%r307, %r12, 128;
	setp.ge.s32 	%p7, %r307, %r11;
	mov.b32 	%r935, 2147483647;
	@%p7 bra 	$L__BB29_14;
	ld.global.u32 	%r935, [%rd6+512];
$L__BB29_14:
	xor.b32  	%r993, %r939, -2147483648;
	xor.b32  	%r992, %r938, -2147483648;
	xor.b32  	%r991, %r937, -2147483648;
	xor.b32  	%r990, %r936, -2147483648;
	xor.b32  	%r989, %r935, -2147483648;
	mov.b32 	%r308, -1;
	shl.b32 	%r309, %r308, %r287;
	not.b32 	%r32, %r309;
	shl.b32 	%r310, %r2, 10;
	mov.u32 	%r311, _ZZN3cub18CUB_300001_SM_10006detail10radix_sort29DeviceRadixSortOnesweepKernelINS1_5radix10policy_hubIiN4cuda3std3__45tupleIJiifiiEEEyE10Policy1000ELNS0_9SortOrderE0EiSA_yiiNS1_21identity_decomposer_tEEEvPT5_SG_PT3_PKSH_PT1_PKSL_PT2_PKSP_T4_iiT6_E1s;
	add.s32 	%r33, %r311, %r310;
	setp.gt.s32 	%p8, %r288, 255;
	@%p8 bra 	$L__BB29_27;
	max.s32 	%r312, %r288, 224;
	sub.s32 	%r313, %r312, %r288;
	add.s32 	%r314, %r313, 31;
	shr.u32 	%r315, %r314, 5;
	add.s32 	%r34, %r315, 1;
	and.b32  	%r35, %r34, 15;
	setp.lt.u32 	%p9, %r314, 480;
	mov.u32 	%r943, %r288;
	@%p9 bra 	$L__BB29_18;
	and.b32  	%r316, %r34, 268435440;
	neg.s32 	%r941, %r316;
	shl.b32 	%r318, %r288, 2;
	add.s32 	%r319, %r310, %r318;
	add.s32 	%r321, %r319, %r311;
	add.s32 	%r940, %r321, 1024;
	mov.u32 	%r943, %r288;
$L__BB29_17:
	.pragma "nounroll";
	mov.b32 	%r322, 0;
	st.shared.u32 	[%r940+-1024], %r322;
	st.shared.u32 	[%r940+-896], %r322;
	st.shared.u32 	[%r940+-768], %r322;
	st.shared.u32 	[%r940+-640], %r322;
	st.shared.u32 	[%r940+-512], %r322;
	st.shared.u32 	[%r940+-384], %r322;
	st.shared.u32 	[%r940+-256], %r322;
	st.shared.u32 	[%r940+-128], %r322;
	st.shared.u32 	[%r940], %r322;
	st.shared.u32 	[%r940+128], %r322;
	st.shared.u32 	[%r940+256], %r322;
	st.shared.u32 	[%r940+384], %r322;
	st.shared.u32 	[%r940+512], %r322;
	st.shared.u32 	[%r940+640], %r322;
	st.shared.u32 	[%r940+768], %r322;
	st.shared.u32 	[%r940+896], %r322;
	add.s32 	%r943, %r943, 512;
	add.s32 	%r941, %r941, 16;
	add.s32 	%r940, %r940, 2048;
	setp.ne.s32 	%p10, %r941, 0;
	@%p10 bra 	$L__BB29_17;
$L__BB29_18:
	setp.eq.s32 	%p11, %r35, 0;
	@%p11 bra 	$L__BB29_27;
	and.b32  	%r45, %r34, 7;
	setp.lt.u32 	%p12, %r35, 8;
	@%p12 bra 	$L__BB29_21;
	shl.b32 	%r323, %r943, 2;
	add.s32 	%r324, %r33, %r323;
	mov.b32 	%r325, 0;
	st.shared.u32 	[%r324], %r325;
	st.shared.u32 	[%r324+128], %r325;
	st.shared.u32 	[%r324+256], %r325;
	st.shared.u32 	[%r324+384], %r325;
	st.shared.u32 	[%r324+512], %r325;
	st.shared.u32 	[%r324+640], %r325;
	st.shared.u32 	[%r324+768], %r325;
	st.shared.u32 	[%r324+896], %r325;
	add.s32 	%r943, %r943, 256;
$L__BB29_21:
	setp.eq.s32 	%p13, %r45, 0;
	@%p13 bra 	$L__BB29_27;
	and.b32  	%r48, %r34, 3;
	setp.lt.u32 	%p14, %r45, 4;
	@%p14 bra 	$L__BB29_24;
	shl.b32 	%r326, %r943, 2;
	add.s32 	%r327, %r33, %r326;
	mov.b32 	%r328, 0;
	st.shared.u32 	[%r327], %r328;
	st.shared.u32 	[%r327+128], %r328;
	st.shared.u32 	[%r327+256], %r328;
	st.shared.u32 	[%r327+384], %r328;
	add.s32 	%r943, %r943, 128;
$L__BB29_24:
	setp.eq.s32 	%p15, %r48, 0;
	@%p15 bra 	$L__BB29_27;
	shl.b32 	%r330, %r943, 2;
	add.s32 	%r331, %r310, %r330;
	add.s32 	%r947, %r311, %r331;
	neg.s32 	%r946, %r48;
$L__BB29_26:
	.pragma "nounroll";
	mov.b32 	%r333, 0;
	st.shared.u32 	[%r947], %r333;
	add.s32 	%r947, %r947, 128;
	add.s32 	%r946, %r946, 1;
	setp.ne.s32 	%p16, %r946, 0;
	@%p16 bra 	$L__BB29_26;
$L__BB29_27:
	bar.warp.sync 	-1;
	shr.u32 	%r335, %r993, %r286;
	and.b32  	%r57, %r335, %r32;
	shl.b32 	%r336, %r57, 2;
	add.s32 	%r337, %r33, %r336;
	atom.shared.add.u32 	%r338, [%r337], 1;
	shr.u32 	%r339, %r992, %r286;
	and.b32  	%r340, %r339, %r32;
	shl.b32 	%r341, %r340, 2;
	add.s32 	%r342, %r33, %r341;
	atom.shared.add.u32 	%r343, [%r342], 1;
	shr.u32 	%r344, %r991, %r286;
	and.b32  	%r345, %r344, %r32;
	shl.b32 	%r346, %r345, 2;
	add.s32 	%r347, %r33, %r346;
	atom.shared.add.u32 	%r348, [%r347], 1;
	shr.u32 	%r349, %r990, %r286;
	and.b32  	%r350, %r349, %r32;
	shl.b32 	%r351, %r350, 2;
	add.s32 	%r352, %r33, %r351;
	atom.shared.add.u32 	%r353, [%r352], 1;
	shr.u32 	%r354, %r989, %r286;
	and.b32  	%r355, %r354, %r32;
	shl.b32 	%r356, %r355, 2;
	add.s32 	%r357, %r33, %r356;
	atom.shared.add.u32 	%r358, [%r357], 1;
	bar.sync 	0;
	setp.gt.u32 	%p17, %r1, 255;
	shl.b32 	%r359, %r1, 2;
	add.s32 	%r58, %r311, %r359;
	mov.b32 	%r948, 0;
	@%p17 bra 	$L__BB29_29;
	ld.shared.u32 	%r361, [%r58];
	mov.b32 	%r362, 0;
	st.shared.u32 	[%r58], %r362;
	ld.shared.u32 	%r363, [%r58+1024];
	st.shared.u32 	[%r58+1024], %r361;
	add.s32 	%r364, %r363, %r361;
	ld.shared.u32 	%r365, [%r58+2048];
	st.shared.u32 	[%r58+2048], %r364;
	add.s32 	%r366, %r365, %r364;
	ld.shared.u32 	%r367, [%r58+3072];
	st.shared.u32 	[%r58+3072], %r366;
	add.s32 	%r368, %r367, %r366;
	ld.shared.u32 	%r369, [%r58+4096];
	st.shared.u32 	[%r58+4096], %r368;
	add.s32 	%r370, %r369, %r368;
	ld.shared.u32 	%r371, [%r58+5120];
	st.shared.u32 	[%r58+5120], %r370;
	add.s32 	%r372, %r371, %r370;
	ld.shared.u32 	%r373, [%r58+6144];
	st.shared.u32 	[%r58+6144], %r372;
	add.s32 	%r374, %r373, %r372;
	ld.shared.u32 	%r375, [%r58+7168];
	st.shared.u32 	[%r58+7168], %r374;
	add.s32 	%r376, %r375, %r374;
	ld.shared.u32 	%r377, [%r58+8192];
	st.shared.u32 	[%r58+8192], %r376;
	add.s32 	%r378, %r377, %r376;
	ld.shared.u32 	%r379, [%r58+9216];
	st.shared.u32 	[%r58+9216], %r378;
	add.s32 	%r380, %r379, %r378;
	ld.shared.u32 	%r381, [%r58+10240];
	st.shared.u32 	[%r58+10240], %r380;
	add.s32 	%r382, %r381, %r380;
	ld.shared.u32 	%r383, [%r58+11264];
	st.shared.u32 	[%r58+11264], %r382;
	add.s32 	%r948, %r383, %r382;
$L__BB29_29:
	shl.b32 	%r384, %r4, 8;
	add.s32 	%r385, %r384, %r1;
	mul.wide.s32 	%rd47, %r385, 4;
	add.s64 	%rd7, %rd3, %rd47;
	@%p17 bra 	$L__BB29_31;
	or.b32  	%r386, %r948, 1073741824;
	st.volatile.global.u32 	[%rd7], %r386;
$L__BB29_31:
	ld.param.u64 	%rd160, [_ZN3cub18CUB_300001_SM_10006detail10radix_sort29DeviceRadixSortOnesweepKernelINS1_5radix10policy_hubIiN4cuda3std3__45tupleIJiifiiEEEyE10Policy1000ELNS0_9SortOrderE0EiSA_yiiNS1_21identity_decomposer_tEEEvPT5_SG_PT3_PKSH_PT1_PKSL_PT2_PKSP_T4_iiT6__param_3];
	ld.param.u64 	%rd156, [_ZN3cub18CUB_300001_SM_10006detail10radix_sort29DeviceRadixSortOnesweepKernelINS1_5radix10policy_hubIiN4cuda3std3__45tupleIJiifiiEEEyE10Policy1000ELNS0_9SortOrderE0EiSA_yiiNS1_21identity_decomposer_tEEEvPT5_SG_PT3_PKSH_PT1_PKSL_PT2_PKSP_T4_iiT6__param_2];
	setp.lt.u32 	%p19, %r1, 256;
	setp.eq.s32 	%p20, %r948, 1920;
	and.pred  	%p21, %p19, %p20;
	selp.u32 	%r387, 1, 0, %p21;
	{ 
	.reg .pred 	%p1; 
	.reg .pred 	%p2; 
	setp.ne.u32 	%p1, %r387, 0; 
	bar.red.or.pred 	%p2, 0, %p1; 
	selp.u32 	%r388, 1, 0, %p2; 
	}
	setp.eq.s32 	%p22, %r388, 0;
	and.b32  	%r389, %r1, 992;
	and.b32  	%r390, %r1, 31;
	mul.lo.s32 	%r391, %r389, 5;
	or.b32  	%r392, %r391, %r390;
	cvt.u64.u32 	%rd8, %r392;
	add.s64 	%rd48, %rd8, %rd5;
	cvta.to.global.u64 	%rd49, %rd35;
	mad.lo.s64 	%rd9, %rd48, 20, %rd49;
	cvt.u64.u32 	%rd10, %r1;
	cvta.to.global.u64 	%rd50, %rd156;
	mul.wide.u32 	%rd51, %r1, 8;
	add.s64 	%rd11, %rd50, %rd51;
	cvta.to.global.u64 	%rd52, %rd160;
	add.s64 	%rd12, %rd52, %rd51;
	@%p22 bra 	$L__BB29_79;
	setp.gt.u32 	%p24, %r1, %r57;
	selp.b32 	%r61, 1920, 0, %p24;
	shl.b32 	%r393, %r1, 3;
	mov.u32 	%r394, _ZZN3cub18CUB_300001_SM_10006detail10radix_sort29DeviceRadixSortOnesweepKernelINS1_5radix10policy_hubIiN4cuda3std3__45tupleIJiifiiEEEyE10Policy1000ELNS0_9SortOrderE0EiSA_yiiNS1_21identity_decomposer_tEEEvPT5_SG_PT3_PKSH_PT1_PKSL_PT2_PKSP_T4_iiT6_E1s;
	add.s32 	%r395, %r394, %r393;
	add.s32 	%r62, %r395, 38400;
	@%p17 bra 	$L__BB29_40;
	ld.global.u64 	%rd53, [%rd12];
	cvt.u64.u32 	%rd54, %r61;
	sub.s64 	%rd162, %rd53, %rd54;
	st.shared.u64 	[%r62], %rd162;
	setp.lt.s32 	%p25, %r4, 1;
	mov.u32 	%r952, %r948;
	@%p25 bra 	$L__BB29_39;
	mov.b32 	%r950, -1;
	mov.u32 	%r949, %r4;
	mov.u32 	%r952, %r948;
$L__BB29_35:
	add.s32 	%r66, %r949, -1;
	shl.b32 	%r397, %r66, 8;
	add.s32 	%r398, %r397, %r1;
	mul.wide.s32 	%rd55, %r398, 4;
	add.s64 	%rd14, %rd3, %rd55;
$L__BB29_36:
	membar.cta;
	ld.volatile.global.u32 	%r67, [%rd14];
	setp.eq.s32 	%p26, %r67, 0;
	@%p26 bra 	$L__BB29_36;
	and.b32  	%r399, %r67, 1073741823;
	add.s32 	%r952, %r399, %r952;
	setp.gt.s32 	%p27, %r67, -1;
	vote.sync.ballot.b32 	%r950, %p27, %r950;
	setp.gt.u32 	%p29, %r949, 1;
	and.pred  	%p30, %p27, %p29;
	mov.u32 	%r949, %r66;
	@%p30 bra 	$L__BB29_35;
	ld.shared.u64 	%rd162, [%r62];
$L__BB29_39:
	or.b32  	%r400, %r952, -2147483648;
	st.volatile.global.u32 	[%rd7], %r400;
	sub.s32 	%r401, %r952, %r948;
	cvt.s64.s32 	%rd56, %r401;
	add.s64 	%rd57, %rd162, %rd56;
	st.shared.u64 	[%r62], %rd57;
$L__BB29_40:
	ld.param.u64 	%rd157, [_ZN3cub18CUB_300001_SM_10006detail10radix_sort29DeviceRadixSortOnesweepKernelINS1_5radix10policy_hubIiN4cuda3std3__45tupleIJiifiiEEEyE10Policy1000ELNS0_9SortOrderE0EiSA_yiiNS1_21identity_decomposer_tEEEvPT5_SG_PT3_PKSH_PT1_PKSL_PT2_PKSP_T4_iiT6__param_2];
	setp.lt.s32 	%p32, %r5, %r285;
	setp.eq.s64 	%p33, %rd157, 0;
	or.pred  	%p34, %p33, %p32;
	or.pred  	%p35, %p17, %p34;
	@%p35 bra 	$L__BB29_42;
	ld.shared.u64 	%rd58, [%r62];
	cvt.u64.u32 	%rd59, %r61;
	cvt.s64.s32 	%rd60, %r948;
	add.s64 	%rd61, %rd59, %rd60;
	add.s64 	%rd62, %rd61, %rd58;
	st.global.u64 	[%rd11], %rd62;
$L__BB29_42:
	setp.gt.s32 	%p36, %r5, %r285;
	bar.sync 	0;
	shl.b32 	%r402, %r57, 3;
	mov.u32 	%r403, _ZZN3cub18CUB_300001_SM_10006detail10radix_sort29DeviceRadixSortOnesweepKernelINS1_5radix10policy_hubIiN4cuda3std3__45tupleIJiifiiEEEyE10Policy1000ELNS0_9SortOrderE0EiSA_yiiNS1_21identity_decomposer_tEEEvPT5_SG_PT3_PKSH_PT1_PKSL_PT2_PKSP_T4_iiT6_E1s;
	add.s32 	%r404, %r403, %r402;
	ld.shared.u64 	%rd17, [%r404+38400];
	@%p36 bra 	$L__BB29_44;
	add.s64 	%rd63, %rd17, %rd8;
	shl.b64 	%rd64, %rd63, 2;
	add.s64 	%rd65, %rd2, %rd64;
	st.global.u32 	[%rd65], %r939;
	st.global.u32 	[%rd65+128], %r938;
	st.global.u32 	[%rd65+256], %r937;
	st.global.u32 	[%rd65+384], %r936;
	st.global.u32 	[%rd65+512], %r935;
	bra.uni 	$L__BB29_54;
$L__BB29_44:
	cvt.u32.u64 	%r405, %rd8;
	mad.lo.s32 	%r71, %r4, -1920, %r285;
	setp.ge.s32 	%p37, %r405, %r71;
	add.s64 	%rd66, %rd17, %rd8;
	shl.b64 	%rd67, %rd66, 2;
	add.s64 	%rd18, %rd2, %rd67;
	@%p37 bra 	$L__BB29_46;
	st.global.u32 	[%rd18], %r939;
$L__BB29_46:
	add.s32 	%r407, %r405, 32;
	setp.ge.s32 	%p38, %r407, %r71;
	@%p38 bra 	$L__BB29_48;
	st.global.u32 	[%rd18+128], %r938;
$L__BB29_48:
	add.s32 	%r409, %r405, 64;
	setp.ge.s32 	%p39, %r409, %r71;
	@%p39 bra 	$L__BB29_50;
	st.global.u32 	[%rd18+256], %r937;
$L__BB29_50:
	add.s32 	%r411, %r405, 96;
	setp.ge.s32 	%p40, %r411, %r71;
	@%p40 bra 	$L__BB29_52;
	st.global.u32 	[%rd18+384], %r936;
$L__BB29_52:
	add.s32 	%r413, %r405, 128;
	setp.ge.s32 	%p41, %r413, %r71;
	@%p41 bra 	$L__BB29_54;
	st.global.u32 	[%rd18+512], %r935;
$L__BB29_54:
	setp.gt.s32 	%p42, %r5, %r285;
	@%p42 bra 	$L__BB29_56;
	ld.global.u32 	%r988, [%rd9];
	ld.global.u32 	%r987, [%rd9+4];
	ld.global.f32 	%f67, [%rd9+8];
	ld.global.u32 	%r986, [%rd9+12];
	ld.global.u32 	%r985, [%rd9+16];
	ld.global.u32 	%r984, [%rd9+640];
	ld.global.u32 	%r983, [%rd9+644];
	ld.global.f32 	%f66, [%rd9+648];
	ld.global.u32 	%r982, [%rd9+652];
	ld.global.u32 	%r981, [%rd9+656];
	ld.global.u32 	%r980, [%rd9+1280];
	ld.global.u32 	%r979, [%rd9+1284];
	ld.global.f32 	%f65, [%rd9+1288];
	ld.global.u32 	%r978, [%rd9+1292];
	ld.global.u32 	%r977, [%rd9+1296];
	ld.global.u32 	%r976, [%rd9+1920];
	ld.global.u32 	%r975, [%rd9+1924];
	ld.global.f32 	%f64, [%rd9+1928];
	ld.global.u32 	%r974, [%rd9+1932];
	ld.global.u32 	%r973, [%rd9+1936];
	ld.global.u32 	%r972, [%rd9+2560];
	ld.global.u32 	%r971, [%rd9+2564];
	ld.global.f32 	%f63, [%rd9+2568];
	ld.global.u32 	%r970, [%rd9+2572];
	ld.global.u32 	%r969, [%rd9+2576];
	bra.uni 	$L__BB29_66;
$L__BB29_56:
	cvt.u32.u64 	%r415, %rd8;
	cvt.u32.u64 	%r416, %rd5;
	sub.s32 	%r92, %r285, %r416;
	setp.ge.s32 	%p43, %r415, %r92;
	mov.f32 	%f67, 0f00000000;
	mov.b32 	%r985, 0;
	mov.u32 	%r986, %r985;
	mov.u32 	%r987, %r985;
	mov.u32 	%r988, %r985;
	@%p43 bra 	$L__BB29_58;
	ld.global.u32 	%r988, [%rd9];
	ld.global.u32 	%r987, [%rd9+4];
	ld.global.f32 	%f67, [%rd9+8];
	ld.global.u32 	%r986, [%rd9+12];
	ld.global.u32 	%r985, [%rd9+16];
$L__BB29_58:
	add.s32 	%r419, %r415, 32;
	setp.ge.s32 	%p44, %r419, %r92;
	mov.f32 	%f66, 0f00000000;
	mov.b32 	%r981, 0;
	mov.u32 	%r982, %r981;
	mov.u32 	%r983, %r981;
	mov.u32 	%r984, %r981;
	@%p44 bra 	$L__BB29_60;
	ld.global.u32 	%r984, [%rd9+640];
	ld.global.u32 	%r983, [%rd9+644];
	ld.global.f32 	%f66, [%rd9+648];
	ld.global.u32 	%r982, [%rd9+652];
	ld.global.u32 	%r981, [%rd9+656];
$L__BB29_60:
	cvt.u32.u64 	%r421, %rd8;
	add.s32 	%r422, %r421, 64;
	setp.ge.s32 	%p45, %r422, %r92;
	mov.f32 	%f65, 0f00000000;
	mov.b32 	%r977, 0;
	mov.u32 	%r978, %r977;
	mov.u32 	%r979, %r977;
	mov.u32 	%r980, %r977;
	@%p45 bra 	$L__BB29_62;
	ld.global.u32 	%r980, [%rd9+1280];
	ld.global.u32 	%r979, [%rd9+1284];
	ld.global.f32 	%f65, [%rd9+1288];
	ld.global.u32 	%r978, [%rd9+1292];
	ld.global.u32 	%r977, [%rd9+1296];
$L__BB29_62:
	cvt.u32.u64 	%r424, %rd8;
	add.s32 	%r425, %r424, 96;
	setp.ge.s32 	%p46, %r425, %r92;
	mov.f32 	%f64, 0f00000000;
	mov.b32 	%r973, 0;
	mov.u32 	%r974, %r973;
	mov.u32 	%r975, %r973;
	mov.u32 	%r976, %r973;
	@%p46 bra 	$L__BB29_64;
	ld.global.u32 	%r976, [%rd9+1920];
	ld.global.u32 	%r975, [%rd9+1924];
	ld.global.f32 	%f64, [%rd9+1928];
	ld.global.u32 	%r974, [%rd9+1932];
	ld.global.u32 	%r973, [%rd9+1936];
$L__BB29_64:
	cvt.u32.u64 	%r427, %rd8;
	add.s32 	%r428, %r427, 128;
	setp.ge.s32 	%p47, %r428, %r92;
	mov.f32 	%f63, 0f00000000;
	mov.b32 	%r969, 0;
	mov.u32 	%r970, %r969;
	mov.u32 	%r971, %r969;
	mov.u32 	%r972, %r969;
	@%p47 bra 	$L__BB29_66;
	ld.global.u32 	%r972, [%rd9+2560];
	ld.global.u32 	%r971, [%rd9+2564];
	ld.global.f32 	%f63, [%rd9+2568];
	ld.global.u32 	%r970, [%rd9+2572];
	ld.global.u32 	%r969, [%rd9+2576];
$L__BB29_66:
	setp.gt.s32 	%p48, %r5, %r285;
	@%p48 bra 	$L__BB29_68;
	add.s64 	%rd68, %rd17, %rd8;
	mad.lo.s64 	%rd69, %rd68, 20, %rd1;
	st.global.u32 	[%rd69], %r988;
	st.global.u32 	[%rd69+4], %r987;
	st.global.f32 	[%rd69+8], %f67;
	st.global.u32 	[%rd69+12], %r986;
	st.global.u32 	[%rd69+16], %r985;
	st.global.u32 	[%rd69+640], %r984;
	st.global.u32 	[%rd69+644], %r983;
	st.global.f32 	[%rd69+648], %f66;
	st.global.u32 	[%rd69+652], %r982;
	st.global.u32 	[%rd69+656], %r981;
	st.global.u32 	[%rd69+1280], %r980;
	st.global.u32 	[%rd69+1284], %r979;
	st.global.f32 	[%rd69+1288], %f65;
	st.global.u32 	[%rd69+1292], %r978;
	st.global.u32 	[%rd69+1296], %r977;
	st.global.u32 	[%rd69+1920], %r976;
	st.global.u32 	[%rd69+1924], %r975;
	st.global.f32 	[%rd69+1928], %f64;
	st.global.u32 	[%rd69+1932], %r974;
	st.global.u32 	[%rd69+1936], %r973;
	st.global.u32 	[%rd69+2560], %r972;
	st.global.u32 	[%rd69+2564], %r971;
	st.global.f32 	[%rd69+2568], %f63;
	st.global.u32 	[%rd69+2572], %r970;
	st.global.u32 	[%rd69+2576], %r969;
	bra.uni 	$L__BB29_78;
$L__BB29_68:
	cvt.u32.u64 	%r429, %rd8;
	mad.lo.s32 	%r149, %r4, -1920, %r285;
	setp.ge.s32 	%p49, %r429, %r149;
	add.s64 	%rd70, %rd17, %rd8;
	mad.lo.s64 	%rd19, %rd70, 20, %rd1;
	@%p49 bra 	$L__BB29_70;
	st.global.u32 	[%rd19], %r988;
	st.global.u32 	[%rd19+4], %r987;
	st.global.f32 	[%rd19+8], %f67;
	st.global.u32 	[%rd19+12], %r986;
	st.global.u32 	[%rd19+16], %r985;
$L__BB29_70:
	cvt.u32.u64 	%r430, %rd8;
	add.s32 	%r431, %r430, 32;
	setp.ge.s32 	%p50, %r431, %r149;
	@%p50 bra 	$L__BB29_72;
	st.global.u32 	[%rd19+640], %r984;
	st.global.u32 	[%rd19+644], %r983;
	st.global.f32 	[%rd19+648], %f66;
	st.global.u32 	[%rd19+652], %r982;
	st.global.u32 	[%rd19+656], %r981;
$L__BB29_72:
	cvt.u32.u64 	%r432, %rd8;
	add.s32 	%r433, %r432, 64;
	setp.ge.s32 	%p51, %r433, %r149;
	@%p51 bra 	$L__BB29_74;
	st.global.u32 	[%rd19+1280], %r980;
	st.global.u32 	[%rd19+1284], %r979;
	st.global.f32 	[%rd19+1288], %f65;
	st.global.u32 	[%rd19+1292], %r978;
	st.global.u32 	[%rd19+1296], %r977;
$L__BB29_74:
	cvt.u32.u64 	%r434, %rd8;
	add.s32 	%r435, %r434, 96;
	setp.ge.s32 	%p52, %r435, %r149;
	@%p52 bra 	$L__BB29_76;
	st.global.u32 	[%rd19+1920], %r976;
	st.global.u32 	[%rd19+1924], %r975;
	st.global.f32 	[%rd19+1928], %f64;
	st.global.u32 	[%rd19+1932], %r974;
	st.global.u32 	[%rd19+1936], %r973;
$L__BB29_76:
	add.s32 	%r437, %r434, 128;
	setp.ge.s32 	%p53, %r437, %r149;
	@%p53 bra 	$L__BB29_78;
	st.global.u32 	[%rd19+2560], %r972;
	st.global.u32 	[%rd19+2564], %r971;
	st.global.f32 	[%rd19+2568], %f63;
	st.global.u32 	[%rd19+2572], %r970;
	st.global.u32 	[%rd19+2576], %r969;
$L__BB29_78:
	// begin inline asm
	exit;
	// end inline asm
	mov.u32 	%r989, %r935;
	mov.u32 	%r990, %r936;
	mov.u32 	%r991, %r937;
	mov.u32 	%r992, %r938;
	mov.u32 	%r993, %r939;
$L__BB29_79:
	mul.hi.u32 	%r438, %r1, 357913942;
	add.s32 	%r439, %r438, %r1;
	shl.b32 	%r440, %r439, 2;
	mov.u32 	%r441, _ZZN3cub18CUB_300001_SM_10006detail10radix_sort29DeviceRadixSortOnesweepKernelINS1_5radix10policy_hubIiN4cuda3std3__45tupleIJiifiiEEEyE10Policy1000ELNS0_9SortOrderE0EiSA_yiiNS1_21identity_decomposer_tEEEvPT5_SG_PT3_PKSH_PT1_PKSL_PT2_PKSP_T4_iiT6_E1s;
	add.s32 	%r442, %r441, %r440;
	add.s32 	%r155, %r442, 13328;
	st.shared.u32 	[%r442+13328], %r948;
	bar.sync 	0;
	setp.gt.u32 	%p54, %r1, 31;
	@%p54 bra 	$L__BB29_81;
	mov.u32 	%r473, _ZZN3cub18CUB_300001_SM_10006detail10radix_sort29DeviceRadixSortOnesweepKernelINS1_5radix10policy_hubIiN4cuda3std3__45tupleIJiifiiEEEyE10Policy1000ELNS0_9SortOrderE0EiSA_yiiNS1_21identity_decomposer_tEEEvPT5_SG_PT3_PKSH_PT1_PKSL_PT2_PKSP_T4_iiT6_E1s;
	mad.lo.s32 	%r474, %r1, 52, %r473;
	ld.shared.u32 	%r475, [%r474+13328];
	ld.shared.u32 	%r476, [%r474+13332];
	ld.shared.u32 	%r477, [%r474+13336];
	ld.shared.u32 	%r478, [%r474+13340];
	ld.shared.u32 	%r479, [%r474+13344];
	ld.shared.u32 	%r480, [%r474+13348];
	ld.shared.u32 	%r481, [%r474+13352];
	ld.shared.u32 	%r482, [%r474+13356];
	ld.shared.u32 	%r483, [%r474+13360];
	ld.shared.u32 	%r484, [%r474+13364];
	ld.shared.u32 	%r485, [%r474+13368];
	ld.shared.u32 	%r486, [%r474+13372];
	add.s32 	%r487, %r476, %r475;
	add.s32 	%r488, %r487, %r477;
	add.s32 	%r489, %r488, %r478;
	add.s32 	%r490, %r489, %r479;
	add.s32 	%r491, %r490, %r480;
	add.s32 	%r492, %r491, %r481;
	add.s32 	%r493, %r492, %r482;
	add.s32 	%r494, %r493, %r483;
	add.s32 	%r495, %r494, %r484;
	add.s32 	%r496, %r495, %r485;
	add.s32 	%r447, %r496, %r486;
	mov.b32 	%r445, 1;
	mov.b32 	%r470, 0;
	mov.b32 	%r472, -1;
	// begin inline asm
	{  .reg .s32 r0;  .reg .pred p;  shfl.sync.up.b32 r0|p, %r447, %r445, %r470, %r472;  @p add.s32 r0, r0, %r447;  mov.s32 %r443, r0;}
	// end inline asm
	mov.b32 	%r451, 2;
	// begin inline asm
	{  .reg .s32 r0;  .reg .pred p;  shfl.sync.up.b32 r0|p, %r443, %r451, %r470, %r472;  @p add.s32 r0, r0, %r443;  mov.s32 %r449, r0;}
	// end inline asm
	mov.b32 	%r457, 4;
	// begin inline asm
	{  .reg .s32 r0;  .reg .pred p;  shfl.sync.up.b32 r0|p, %r449, %r457, %r470, %r472;  @p add.s32 r0, r0, %r449;  mov.s32 %r455, r0;}
	// end inline asm
	mov.b32 	%r463, 8;
	// begin inline asm
	{  .reg .s32 r0;  .reg .pred p;  shfl.sync.up.b32 r0|p, %r455, %r463, %r470, %r472;  @p add.s32 r0, r0, %r455;  mov.s32 %r461, r0;}
	// end inline asm
	mov.b32 	%r469, 16;
	// begin inline asm
	{  .reg .s32 r0;  .reg .pred p;  shfl.sync.up.b32 r0|p, %r461, %r469, %r470, %r472;  @p add.s32 r0, r0, %r461;  mov.s32 %r467, r0;}
	// end inline asm
	sub.s32 	%r497, %r467, %r447;
	add.s32 	%r498, %r475, %r497;
	add.s32 	%r499, %r476, %r498;
	add.s32 	%r500, %r477, %r499;
	add.s32 	%r501, %r478, %r500;
	add.s32 	%r502, %r479, %r501;
	add.s32 	%r503, %r480, %r502;
	add.s32 	%r504, %r481, %r503;
	add.s32 	%r505, %r482, %r504;
	add.s32 	%r506, %r483, %r505;
	add.s32 	%r507, %r484, %r506;
	add.s32 	%r508, %r485, %r507;
	st.shared.u32 	[%r474+13328], %r497;
	st.shared.u32 	[%r474+13332], %r498;
	st.shared.u32 	[%r474+13336], %r499;
	st.shared.u32 	[%r474+13340], %r500;
	st.shared.u32 	[%r474+13344], %r501;
	st.shared.u32 	[%r474+13348], %r502;
	st.shared.u32 	[%r474+13352], %r503;
	st.shared.u32 	[%r474+13356], %r504;
	st.shared.u32 	[%r474+13360], %r505;
	st.shared.u32 	[%r474+13364], %r506;
	st.shared.u32 	[%r474+13368], %r507;
	st.shared.u32 	[%r474+13372], %r508;
$L__BB29_81:
	setp.gt.u32 	%p55, %r1, 255;
	bar.sync 	0;
	ld.shared.s32 	%rd21, [%r155];
	@%p55 bra 	$L__BB29_83;
	cvt.u32.u64 	%r509, %rd21;
	ld.shared.u32 	%r511, [%r58];
	add.s32 	%r512, %r511, %r509;
	st.shared.u32 	[%r58], %r512;
	ld.shared.u32 	%r513, [%r58+1024];
	add.s32 	%r514, %r513, %r509;
	st.shared.u32 	[%r58+1024], %r514;
	ld.shared.u32 	%r515, [%r58+2048];
	add.s32 	%r516, %r515, %r509;
	st.shared.u32 	[%r58+2048], %r516;
	ld.shared.u32 	%r517, [%r58+3072];
	add.s32 	%r518, %r517, %r509;
	st.shared.u32 	[%r58+3072], %r518;
	ld.shared.u32 	%r519, [%r58+4096];
	add.s32 	%r520, %r519, %r509;
	st.shared.u32 	[%r58+4096], %r520;
	ld.shared.u32 	%r521, [%r58+5120];
	add.s32 	%r522, %r521, %r509;
	st.shared.u32 	[%r58+5120], %r522;
	ld.shared.u32 	%r523, [%r58+6144];
	add.s32 	%r524, %r523, %r509;
	st.shared.u32 	[%r58+6144], %r524;
	ld.shared.u32 	%r525, [%r58+7168];
	add.s32 	%r526, %r525, %r509;
	st.shared.u32 	[%r58+7168], %r526;
	ld.shared.u32 	%r527, [%r58+8192];
	add.s32 	%r528, %r527, %r509;
	st.shared.u32 	[%r58+8192], %r528;
	ld.shared.u32 	%r529, [%r58+9216];
	add.s32 	%r530, %r529, %r509;
	st.shared.u32 	[%r58+9216], %r530;
	ld.shared.u32 	%r531, [%r58+10240];
	add.s32 	%r532, %r531, %r509;
	st.shared.u32 	[%r58+10240], %r532;
	ld.shared.u32 	%r533, [%r58+11264];
	add.s32 	%r534, %r533, %r509;
	st.shared.u32 	[%r58+11264], %r534;
$L__BB29_83:
	bar.sync 	0;
	// begin inline asm
	mov.u32 %r535, %lanemask_le;
	// end inline asm
	shr.u32 	%r561, %r993, %r286;
	and.b32  	%r558, %r561, %r32;
	mov.b32 	%r538, 1;
	// begin inline asm
	{
    .reg .pred p;
    and.b32 %r536, %r558, %r538;    setp.ne.u32 p, %r536, 0;
    vote.ballot.sync.b32 %r536, p, 0xffffffff;
    @!p not.b32 %r536, %r536;
}

	// end inline asm
	mov.b32 	%r541, 2;
	// begin inline asm
	{
    .reg .pred p;
    and.b32 %r539, %r558, %r541;    setp.ne.u32 p, %r539, 0;
    vote.ballot.sync.b32 %r539, p, 0xffffffff;
    @!p not.b32 %r539, %r539;
}

	// end inline asm
	and.b32  	%r562, %r539, %r536;
	mov.b32 	%r544, 4;
	// begin inline asm
	{
    .reg .pred p;
    and.b32 %r542, %r558, %r544;    setp.ne.u32 p, %r542, 0;
    vote.ballot.sync.b32 %r542, p, 0xffffffff;
    @!p not.b32 %r542, %r542;
}

	// end inline asm
	and.b32  	%r563, %r542, %r562;
	mov.b32 	%r547, 8;
	// begin inline asm
	{
    .reg .pred p;
    and.b32 %r545, %r558, %r547;    setp.ne.u32 p, %r545, 0;
    vote.ballot.sync.b32 %r545, p, 0xffffffff;
    @!p not.b32 %r545, %r545;
}

	// end inline asm
	and.b32  	%r564, %r545, %r563;
	mov.b32 	%r550, 16;
	// begin inline asm
	{
    .reg .pred p;
    and.b32 %r548, %r558, %r550;    setp.ne.u32 p, %r548, 0;
    vote.ballot.sync.b32 %r548, p, 0xffffffff;
    @!p not.b32 %r548, %r548;
}

	// end inline asm
	and.b32  	%r565, %r548, %r564;
	mov.b32 	%r553, 32;
	// begin inline asm
	{
    .reg .pred p;
    and.b32 %r551, %r558, %r553;    setp.ne.u32 p, %r551, 0;
    vote.ballot.sync.b32 %r551, p, 0xffffffff;
    @!p not.b32 %r551, %r551;
}

	// end inline asm
	and.b32  	%r566, %r551, %r565;
	mov.b32 	%r556, 64;
	// begin inline asm
	{
    .reg .pred p;
    and.b32 %r554, %r558, %r556;    setp.ne.u32 p, %r554, 0;
    vote.ballot.sync.b32 %r554, p, 0xffffffff;
    @!p not.b32 %r554, %r554;
}

	// end inline asm
	and.b32  	%r567, %r554, %r566;
	mov.b32 	%r559, 128;
	// begin inline asm
	{
    .reg .pred p;
    and.b32 %r557, %r558, %r559;    setp.ne.u32 p, %r557, 0;
    vote.ballot.sync.b32 %r557, p, 0xffffffff;
    @!p not.b32 %r557, %r557;
}

	// end inline asm
	and.b32  	%r568, %r557, %r567;
	clz.b32 	%r569, %r568;
	sub.s32 	%r158, 31, %r569;
	and.b32  	%r570, %r535, %r568;
	popc.b32 	%r159, %r570;
	setp.ne.s32 	%p56, %r288, %r158;
	mov.b32 	%r994, 0;
	@%p56 bra 	$L__BB29_85;
	shl.b32 	%r571, %r558, 2;
	add.s32 	%r572, %r33, %r571;
	atom.shared.add.u32 	%r994, [%r572], %r159;
$L__BB29_85:
	shfl.sync.idx.b32	%r598|%p57, %r994, %r158, 31, -1;
	add.s32 	%r162, %r159, %r598;
	shr.u32 	%r599, %r992, %r286;
	and.b32  	%r595, %r599, %r32;
	mov.b32 	%r575, 1;
	// begin inline asm
	{
    .reg .pred p;
    and.b32 %r573, %r595, %r575;    setp.ne.u32 p, %r573, 0;
    vote.ballot.sync.b32 %r573, p, 0xffffffff;
    @!p not.b32 %r573, %r573;
}

	// end inline asm
	mov.b32 	%r578, 2;
	// begin inline asm
	{
    .reg .pred p;
    and.b32 %r576, %r595, %r578;    setp.ne.u32 p, %r576, 0;
    vote.ballot.sync.b32 %r576, p, 0xffffffff;
    @!p not.b32 %r576, %r576;
}

	// end inline asm
	and.b32  	%r600, %r576, %r573;
	mov.b32 	%r581, 4;
	// begin inline asm
	{
    .reg .pred p;
    and.b32 %r579, %r595, %r581;    setp.ne.u32 p, %r579, 0;
    vote.ballot.sync.b32 %r579, p, 0xffffffff;
    @!p not.b32 %r579, %r579;
}

	// end inline asm
	and.b32  	%r601, %r579, %r600;
	mov.b32 	%r584, 8;
	// begin inline asm
	{
    .reg .pred p;
    and.b32 %r582, %r595, %r584;    setp.ne.u32 p, %r582, 0;
    vote.ballot.sync.b32 %r582, p, 0xffffffff;
    @!p not.b32 %r582, %r582;
}

	// end inline asm
	and.b32  	%r602, %r582, %r601;
	mov.b32 	%r587, 16;
	// begin inline asm
	{
    .reg .pred p;
    and.b32 %r585, %r595, %r587;    setp.ne.u32 p, %r585, 0;
    vote.ballot.sync.b32 %r585, p, 0xffffffff;
    @!p not.b32 %r585, %r585;
}

	// end inline asm
	and.b32  	%r603, %r585, %r602;
	mov.b32 	%r590, 32;
	// begin inline asm
	{
    .reg .pred p;
    and.b32 %r588, %r595, %r590;    setp.ne.u32 p, %r588, 0;
    vote.ballot.sync.b32 %r588, p, 0xffffffff;
    @!p not.b32 %r588, %r588;
}

	// end inline asm
	and.b32  	%r604, %r588, %r603;
	mov.b32 	%r593, 64;
	// begin inline asm
	{
    .reg .pred p;
    and.b32 %r591, %r595, %r593;    setp.ne.u32 p, %r591, 0;
    vote.ballot.sync.b32 %r591, p, 0xffffffff;
    @!p not.b32 %r591, %r591;
}

	// end inline asm
	and.b32  	%r605, %r591, %r604;
	mov.b32 	%r596, 128;
	// begin inline asm
	{
    .reg .pred p;
    and.b32 %r594, %r595, %r596;    setp.ne.u32 p, %r594, 0;
    vote.ballot.sync.b32 %r594, p, 0xffffffff;
    @!p not.b32 %r594, %r594;
}

	// end inline asm
	and.b32  	%r606, %r594, %r605;
	clz.b32 	%r607, %r606;
	sub.s32 	%r164, 31, %r607;
	and.b32  	%r608, %r535, %r606;
	popc.b32 	%r165, %r608;
	setp.ne.s32 	%p58, %r288, %r164;
	mov.b32 	%r995, 0;
	@%p58 bra 	$L__BB29_87;
	shl.b32 	%r609, %r595, 2;
	add.s32 	%r610, %r33, %r609;
	atom.shared.add.u32 	%r995, [%r610], %r165;
$L__BB29_87:
	shfl.sync.idx.b32	%r636|%p59, %r995, %r164, 31, -1;
	add.s32 	%r168, %r165, %r636;
	shr.u32 	%r637, %r991, %r286;
	and.b32  	%r633, %r637, %r32;
	mov.b32 	%r613, 1;
	// begin inline asm
	{
    .reg .pred p;
    and.b32 %r611, %r633, %r613;    setp.ne.u32 p, %r611, 0;
    vote.ballot.sync.b32 %r611, p, 0xffffffff;
    @!p not.b32 %r611, %r611;
}

	// end inline asm
	mov.b32 	%r616, 2;
	// begin inline asm
	{
    .reg .pred p;
    and.b32 %r614, %r633, %r616;    setp.ne.u32 p, %r614, 0;
    vote.ballot.sync.b32 %r614, p, 0xffffffff;
    @!p not.b32 %r614, %r614;
}

	// end inline asm
	and.b32  	%r638, %r614, %r611;
	mov.b32 	%r619, 4;
	// begin inline asm
	{
    .reg .pred p;
    and.b32 %r617, %r633, %r619;    setp.ne.u32 p, %r617, 0;
    vote.ballot.sync.b32 %r617, p, 0xffffffff;
    @!p not.b32 %r617, %r617;
}

	// end inline asm
	and.b32  	%r639, %r617, %r638;
	mov.b32 	%r622, 8;
	// begin inline asm
	{
    .reg .pred p;
    and.b32 %r620, %r633, %r622;    setp.ne.u32 p, %r620, 0;
    vote.ballot.sync.b32 %r620, p, 0xffffffff;
    @!p not.b32 %r620, %r620;
}

	// end inline asm
	and.b32  	%r640, %r620, %r639;
	mov.b32 	%r625, 16;
	// begin inline asm
	{
    .reg .pred p;
    and.b32 %r623, %r633, %r625;    setp.ne.u32 p, %r623, 0;
    vote.ballot.sync.b32 %r623, p, 0xffffffff;
    @!p not.b32 %r623, %r623;
}

	// end inline asm
	and.b32  	%r641, %r623, %r640;
	mov.b32 	%r628, 32;
	// begin inline asm
	{
    .reg .pred p;
    and.b32 %r626, %r633, %r628;    setp.ne.u32 p, %r626, 0;
    vote.ballot.sync.b32 %r626, p, 0xffffffff;
    @!p not.b32 %r626, %r626;
}

	// end inline asm
	and.b32  	%r642, %r626, %r641;
	mov.b32 	%r631, 64;
	// begin inline asm
	{
    .reg .pred p;
    and.b32 %r629, %r633, %r631;    setp.ne.u32 p, %r629, 0;
    vote.ballot.sync.b32 %r629, p, 0xffffffff;
    @!p not.b32 %r629, %r629;
}

	// end inline asm
	and.b32  	%r643, %r629, %r642;
	mov.b32 	%r634, 128;
	// begin inline asm
	{
    .reg .pred p;
    and.b32 %r632, %r633, %r634;    setp.ne.u32 p, %r632, 0;
    vote.ballot.sync.b32 %r632, p, 0xffffffff;
    @!p not.b32 %r632, %r632;
}

	// end inline asm
	and.b32  	%r644, %r632, %r643;
	clz.b32 	%r645, %r644;
	sub.s32 	%r170, 31, %r645;
	and.b32  	%r646, %r535, %r644;
	popc.b32 	%r171, %r646;
	setp.ne.s32 	%p60, %r288, %r170;
	mov.b32 	%r996, 0;
	@%p60 bra 	$L__BB29_89;
	shl.b32 	%r647, %r633, 2;
	add.s32 	%r648, %r33, %r647;
	atom.shared.add.u32 	%r996, [%r648], %r171;
$L__BB29_89:
	shfl.sync.idx.b32	%r674|%p61, %r996, %r170, 31, -1;
	add.s32 	%r174, %r171, %r674;
	shr.u32 	%r675, %r990, %r286;
	and.b32  	%r671, %r675, %r32;
	mov.b32 	%r651, 1;
	// begin inline asm
	{
    .reg .pred p;
    and.b32 %r649, %r671, %r651;    setp.ne.u32 p, %r649, 0;
    vote.ballot.sync.b32 %r649, p, 0xffffffff;
    @!p not.b32 %r649, %r649;
}

	// end inline asm
	mov.b32 	%r654, 2;
	// begin inline asm
	{
    .reg .pred p;
    and.b32 %r652, %r671, %r654;    setp.ne.u32 p, %r652, 0;
    vote.ballot.sync.b32 %r652, p, 0xffffffff;
    @!p not.b32 %r652, %r652;
}

	// end inline asm
	and.b32  	%r676, %r652, %r649;
	mov.b32 	%r657, 4;
	// begin inline asm
	{
    .reg .pred p;
    and.b32 %r655, %r671, %r657;    setp.ne.u32 p, %r655, 0;
    vote.ballot.sync.b32 %r655, p, 0xffffffff;
    @!p not.b32 %r655, %r655;
}

	// end inline asm
	and.b32  	%r677, %r655, %r676;
	mov.b32 	%r660, 8;
	// begin inline asm
	{
    .reg .pred p;
    and.b32 %r658, %r671, %r660;    setp.ne.u32 p, %r658, 0;
    vote.ballot.sync.b32 %r658, p, 0xffffffff;
    @!p not.b32 %r658, %r658;
}

	// end inline asm
	and.b32  	%r678, %r658, %r677;
	mov.b32 	%r663, 16;
	// begin inline asm
	{
    .reg .pred p;
    and.b32 %r661, %r671, %r663;    setp.ne.u32 p, %r661, 0;
    vote.ballot.sync.b32 %r661, p, 0xffffffff;
    @!p not.b32 %r661, %r661;
}

	// end inline asm
	and.b32  	%r679, %r661, %r678;
	mov.b32 	%r666, 32;
	// begin inline asm
	{
    .reg .pred p;
    and.b32 %r664, %r671, %r666;    setp.ne.u32 p, %r664, 0;
    vote.ballot.sync.b32 %r664, p, 0xffffffff;
    @!p not.b32 %r664, %r664;
}

	// end inline asm
	and.b32  	%r680, %r664, %r679;
	mov.b32 	%r669, 64;
	// begin inline asm
	{
    .reg .pred p;
    and.b32 %r667, %r671, %r669;    setp.ne.u32 p, %r667, 0;
    vote.ballot.sync.b32 %r667, p, 0xffffffff;
    @!p not.b32 %r667, %r667;
}

	// end inline asm
	and.b32  	%r681, %r667, %r680;
	mov.b32 	%r672, 128;
	// begin inline asm
	{
    .reg .pred p;
    and.b32 %r670, %r671, %r672;    setp.ne.u32 p, %r670, 0;
    vote.ballot.sync.b32 %r670, p, 0xffffffff;
    @!p not.b32 %r670, %r670;
}

	// end inline asm
	and.b32  	%r682, %r670, %r681;
	clz.b32 	%r683, %r682;
	sub.s32 	%r176, 31, %r683;
	and.b32  	%r684, %r535, %r682;
	popc.b32 	%r177, %r684;
	setp.ne.s32 	%p62, %r288, %r176;
	mov.b32 	%r997, 0;
	@%p62 bra 	$L__BB29_91;
	shl.b32 	%r685, %r671, 2;
	add.s32 	%r686, %r33, %r685;
	atom.shared.add.u32 	%r997, [%r686], %r177;
$L__BB29_91:
	shfl.sync.idx.b32	%r712|%p63, %r997, %r176, 31, -1;
	add.s32 	%r180, %r177, %r712;
	shr.u32 	%r713, %r989, %r286;
	and.b32  	%r709, %r713, %r32;
	mov.b32 	%r689, 1;
	// begin inline asm
	{
    .reg .pred p;
    and.b32 %r687, %r709, %r689;    setp.ne.u32 p, %r687, 0;
    vote.ballot.sync.b32 %r687, p, 0xffffffff;
    @!p not.b32 %r687, %r687;
}

	// end inline asm
	mov.b32 	%r692, 2;
	// begin inline asm
	{
    .reg .pred p;
    and.b32 %r690, %r709, %r692;    setp.ne.u32 p, %r690, 0;
    vote.ballot.sync.b32 %r690, p, 0xffffffff;
    @!p not.b32 %r690, %r690;
}

	// end inline asm
	and.b32  	%r714, %r690, %r687;
	mov.b32 	%r695, 4;
	// begin inline asm
	{
    .reg .pred p;
    and.b32 %r693, %r709, %r695;    setp.ne.u32 p, %r693, 0;
    vote.ballot.sync.b32 %r693, p, 0xffffffff;
    @!p not.b32 %r693, %r693;
}

	// end inline asm
	and.b32  	%r715, %r693, %r714;
	mov.b32 	%r698, 8;
	// begin inline asm
	{
    .reg .pred p;
    and.b32 %r696, %r709, %r698;    setp.ne.u32 p, %r696, 0;
    vote.ballot.sync.b32 %r696, p, 0xffffffff;
    @!p not.b32 %r696, %r696;
}

	// end inline asm
	and.b32  	%r716, %r696, %r715;
	mov.b32 	%r701, 16;
	// begin inline asm
	{
    .reg .pred p;
    and.b32 %r699, %r709, %r701;    setp.ne.u32 p, %r699, 0;
    vote.ballot.sync.b32 %r699, p, 0xffffffff;
    @!p not.b32 %r699, %r699;
}

	// end inline asm
	and.b32  	%r717, %r699, %r716;
	mov.b32 	%r704, 32;
	// begin inline asm
	{
    .reg .pred p;
    and.b32 %r702, %r709, %r704;    setp.ne.u32 p, %r702, 0;
    vote.ballot.sync.b32 %r702, p, 0xffffffff;
    @!p not.b32 %r702, %r702;
}

	// end inline asm
	and.b32  	%r718, %r702, %r717;
	mov.b32 	%r707, 64;
	// begin inline asm
	{
    .reg .pred p;
    and.b32 %r705, %r709, %r707;    setp.ne.u32 p, %r705, 0;
    vote.ballot.sync.b32 %r705, p, 0xffffffff;
    @!p not.b32 %r705, %r705;
}

	// end inline asm
	and.b32  	%r719, %r705, %r718;
	mov.b32 	%r710, 128;
	// begin inline asm
	{
    .reg .pred p;
    and.b32 %r708, %r709, %r710;    setp.ne.u32 p, %r708, 0;
    vote.ballot.sync.b32 %r708, p, 0xffffffff;
    @!p not.b32 %r708, %r708;
}

	// end inline asm
	and.b32  	%r720, %r708, %r719;
	clz.b32 	%r721, %r720;
	sub.s32 	%r182, 31, %r721;
	and.b32  	%r722, %r535, %r720;
	popc.b32 	%r183, %r722;
	setp.ne.s32 	%p64, %r288, %r182;
	mov.b32 	%r998, 0;
	@%p64 bra 	$L__BB29_93;
	shl.b32 	%r723, %r709, 2;
	add.s32 	%r724, %r33, %r723;
	atom.shared.add.u32 	%r998, [%r724], %r183;
$L__BB29_93:
	setp.gt.u32 	%p65, %r1, 255;
	shfl.sync.idx.b32	%r725|%p66, %r998, %r182, 31, -1;
	add.s32 	%r186, %r183, %r725;
	bar.sync 	0;
	shl.b32 	%r726, %r162, 2;
	mov.u32 	%r727, _ZZN3cub18CUB_300001_SM_10006detail10radix_sort29DeviceRadixSortOnesweepKernelINS1_5radix10policy_hubIiN4cuda3std3__45tupleIJiifiiEEEyE10Policy1000ELNS0_9SortOrderE0EiSA_yiiNS1_21identity_decomposer_tEEEvPT5_SG_PT3_PKSH_PT1_PKSL_PT2_PKSP_T4_iiT6_E1s;
	add.s32 	%r187, %r727, %r726;
	st.shared.u32 	[%r187+-4], %r993;
	shl.b32 	%r728, %r168, 2;
	add.s32 	%r188, %r727, %r728;
	st.shared.u32 	[%r188+-4], %r992;
	shl.b32 	%r729, %r174, 2;
	add.s32 	%r189, %r727, %r729;
	st.shared.u32 	[%r189+-4], %r991;
	shl.b32 	%r730, %r180, 2;
	add.s32 	%r190, %r727, %r730;
	st.shared.u32 	[%r190+-4], %r990;
	shl.b32 	%r731, %r186, 2;
	add.s32 	%r191, %r727, %r731;
	st.shared.u32 	[%r191+-4], %r989;
	shl.b32 	%r732, %r1, 3;
	add.s32 	%r733, %r727, %r732;
	add.s32 	%r192, %r733, 38400;
	@%p65 bra 	$L__BB29_101;
	ld.param.u64 	%rd161, [_ZN3cub18CUB_300001_SM_10006detail10radix_sort29DeviceRadixSortOnesweepKernelINS1_5radix10policy_hubIiN4cuda3std3__45tupleIJiifiiEEEyE10Policy1000ELNS0_9SortOrderE0EiSA_yiiNS1_21identity_decomposer_tEEEvPT5_SG_PT3_PKSH_PT1_PKSL_PT2_PKSP_T4_iiT6__param_3];
	cvta.to.global.u64 	%rd71, %rd161;
	shl.b64 	%rd72, %rd10, 3;
	add.s64 	%rd73, %rd71, %rd72;
	ld.global.u64 	%rd74, [%rd73];
	sub.s64 	%rd163, %rd74, %rd21;
	st.shared.u64 	[%r192], %rd163;
	setp.lt.s32 	%p67, %r4, 1;
	mov.u32 	%r1002, %r948;
	@%p67 bra 	$L__BB29_100;
	mov.b32 	%r1000, -1;
	mov.u32 	%r999, %r4;
	mov.u32 	%r1002, %r948;
$L__BB29_96:
	ld.param.u64 	%rd154, [_ZN3cub18CUB_300001_SM_10006detail10radix_sort29DeviceRadixSortOnesweepKernelINS1_5radix10policy_hubIiN4cuda3std3__45tupleIJiifiiEEEyE10Policy1000ELNS0_9SortOrderE0EiSA_yiiNS1_21identity_decomposer_tEEEvPT5_SG_PT3_PKSH_PT1_PKSL_PT2_PKSP_T4_iiT6__param_0];
	add.s32 	%r196, %r999, -1;
	shl.b32 	%r735, %r196, 8;
	add.s32 	%r736, %r735, %r1;
	cvta.to.global.u64 	%rd75, %rd154;
	mul.wide.s32 	%rd76, %r736, 4;
	add.s64 	%rd23, %rd75, %rd76;
$L__BB29_97:
	membar.cta;
	ld.volatile.global.u32 	%r197, [%rd23];
	setp.eq.s32 	%p68, %r197, 0;
	@%p68 bra 	$L__BB29_97;
	and.b32  	%r737, %r197, 1073741823;
	add.s32 	%r1002, %r737, %r1002;
	setp.gt.s32 	%p69, %r197, -1;
	vote.sync.ballot.b32 	%r1000, %p69, %r1000;
	setp.gt.u32 	%p71, %r999, 1;
	and.pred  	%p72, %p69, %p71;
	mov.u32 	%r999, %r196;
	@%p72 bra 	$L__BB29_96;
	ld.shared.u64 	%rd163, [%r192];
$L__BB29_100:
	ld.param.u64 	%rd155, [_ZN3cub18CUB_300001_SM_10006detail10radix_sort29DeviceRadixSortOnesweepKernelINS1_5radix10policy_hubIiN4cuda3std3__45tupleIJiifiiEEEyE10Policy1000ELNS0_9SortOrderE0EiSA_yiiNS1_21identity_decomposer_tEEEvPT5_SG_PT3_PKSH_PT1_PKSL_PT2_PKSP_T4_iiT6__param_0];
	or.b32  	%r738, %r1002, -2147483648;
	cvta.to.global.u64 	%rd77, %rd155;
	shl.b32 	%r739, %r4, 8;
	add.s32 	%r740, %r739, %r1;
	mul.wide.s32 	%rd78, %r740, 4;
	add.s64 	%rd79, %rd77, %rd78;
	st.volatile.global.u32 	[%rd79], %r738;
	sub.s32 	%r741, %r1002, %r948;
	cvt.s64.s32 	%rd80, %r741;
	add.s64 	%rd81, %rd163, %rd80;
	st.shared.u64 	[%r192], %rd81;
$L__BB29_101:
	ld.param.u64 	%rd158, [_ZN3cub18CUB_300001_SM_10006detail10radix_sort29DeviceRadixSortOnesweepKernelINS1_5radix10policy_hubIiN4cuda3std3__45tupleIJiifiiEEEyE10Policy1000ELNS0_9SortOrderE0EiSA_yiiNS1_21identity_decomposer_tEEEvPT5_SG_PT3_PKSH_PT1_PKSL_PT2_PKSP_T4_iiT6__param_2];
	setp.lt.s32 	%p74, %r5, %r285;
	setp.eq.s64 	%p75, %rd158, 0;
	or.pred  	%p76, %p75, %p74;
	or.pred  	%p77, %p65, %p76;
	@%p77 bra 	$L__BB29_103;
	ld.param.u64 	%rd159, [_ZN3cub18CUB_300001_SM_10006detail10radix_sort29DeviceRadixSortOnesweepKernelINS1_5radix10policy_hubIiN4cuda3std3__45tupleIJiifiiEEEyE10Policy1000ELNS0_9SortOrderE0EiSA_yiiNS1_21identity_decomposer_tEEEvPT5_SG_PT3_PKSH_PT1_PKSL_PT2_PKSP_T4_iiT6__param_2];
	ld.shared.u64 	%rd82, [%r192];
	cvt.s64.s32 	%rd83, %r948;
	add.s64 	%rd84, %rd21, %rd83;
	add.s64 	%rd85, %rd84, %rd82;
	cvta.to.global.u64 	%rd86, %rd159;
	shl.b64 	%rd87, %rd10, 3;
	add.s64 	%rd88, %rd86, %rd87;
	st.global.u64 	[%rd88], %rd85;
$L__BB29_103:
	setp.gt.s32 	%p78, %r5, %r285;
	bar.sync 	0;
	@%p78 bra 	$L__BB29_105;
	ld.shared.u32 	%r742, [%r58];
	shr.u32 	%r743, %r742, %r286;
	and.b32  	%r744, %r743, %r32;
	shl.b32 	%r745, %r744, 3;
	mov.u32 	%r746, _ZZN3cub18CUB_300001_SM_10006detail10radix_sort29DeviceRadixSortOnesweepKernelINS1_5radix10policy_hubIiN4cuda3std3__45tupleIJiifiiEEEyE10Policy1000ELNS0_9SortOrderE0EiSA_yiiNS1_21identity_decomposer_tEEEvPT5_SG_PT3_PKSH_PT1_PKSL_PT2_PKSP_T4_iiT6_E1s;
	add.s32 	%r747, %r746, 38400;
	add.s32 	%r748, %r747, %r745;
	ld.shared.u64 	%rd89, [%r748];
	add.s64 	%rd90, %rd89, %rd10;
	xor.b32  	%r749, %r742, -2147483648;
	shl.b64 	%rd91, %rd90, 2;
	add.s64 	%rd92, %rd2, %rd91;
	st.global.u32 	[%rd92], %r749;
	bar.warp.sync 	-1;
	ld.shared.u32 	%r750, [%r58+1536];
	shr.u32 	%r751, %r750, %r286;
	and.b32  	%r752, %r751, %r32;
	shl.b32 	%r753, %r752, 3;
	add.s32 	%r754, %r747, %r753;
	ld.shared.u64 	%rd93, [%r754];
	add.s64 	%rd94, %rd93, %rd10;
	xor.b32  	%r755, %r750, -2147483648;
	shl.b64 	%rd95, %rd94, 2;
	add.s64 	%rd96, %rd2, %rd95;
	st.global.u32 	[%rd96+1536], %r755;
	bar.warp.sync 	-1;
	ld.shared.u32 	%r756, [%r58+3072];
	shr.u32 	%r757, %r756, %r286;
	and.b32  	%r758, %r757, %r32;
	shl.b32 	%r759, %r758, 3;
	add.s32 	%r760, %r747, %r759;
	ld.shared.u64 	%rd97, [%r760];
	add.s64 	%rd98, %rd97, %rd10;
	xor.b32  	%r761, %r756, -2147483648;
	shl.b64 	%rd99, %rd98, 2;
	add.s64 	%rd100, %rd2, %rd99;
	st.global.u32 	[%rd100+3072], %r761;
	bar.warp.sync 	-1;
	ld.shared.u32 	%r762, [%r58+4608];
	shr.u32 	%r763, %r762, %r286;
	and.b32  	%r764, %r763, %r32;
	shl.b32 	%r765, %r764, 3;
	add.s32 	%r766, %r747, %r765;
	ld.shared.u64 	%rd101, [%r766];
	add.s64 	%rd102, %rd101, %rd10;
	xor.b32  	%r767, %r762, -2147483648;
	shl.b64 	%rd103, %rd102, 2;
	add.s64 	%rd104, %rd2, %rd103;
	st.global.u32 	[%rd104+4608], %r767;
	bar.warp.sync 	-1;
	ld.shared.u32 	%r768, [%r58+6144];
	shr.u32 	%r769, %r768, %r286;
	and.b32  	%r770, %r769, %r32;
	shl.b32 	%r771, %r770, 3;
	add.s32 	%r772, %r747, %r771;
	ld.shared.u64 	%rd105, [%r772];
	add.s64 	%rd106, %rd105, %rd10;
	xor.b32  	%r773, %r768, -2147483648;
	shl.b64 	%rd107, %rd106, 2;
	add.s64 	%rd108, %rd2, %rd107;
	st.global.u32 	[%rd108+6144], %r773;
	bar.warp.sync 	-1;
	bra.uni 	$L__BB29_116;
$L__BB29_105:
	mad.lo.s32 	%r201, %r4, -1920, %r285;
	setp.ge.s32 	%p79, %r1, %r201;
	@%p79 bra 	$L__BB29_107;
	ld.shared.u32 	%r774, [%r58];
	shr.u32 	%r775, %r774, %r286;
	and.b32  	%r776, %r775, %r32;
	shl.b32 	%r777, %r776, 3;
	mov.u32 	%r778, _ZZN3cub18CUB_300001_SM_10006detail10radix_sort29DeviceRadixSortOnesweepKernelINS1_5radix10policy_hubIiN4cuda3std3__45tupleIJiifiiEEEyE10Policy1000ELNS0_9SortOrderE0EiSA_yiiNS1_21identity_decomposer_tEEEvPT5_SG_PT3_PKSH_PT1_PKSL_PT2_PKSP_T4_iiT6_E1s;
	add.s32 	%r779, %r778, %r777;
	ld.shared.u64 	%rd109, [%r779+38400];
	xor.b32  	%r780, %r774, -2147483648;
	add.s64 	%rd110, %rd109, %rd10;
	shl.b64 	%rd111, %rd110, 2;
	add.s64 	%rd112, %rd2, %rd111;
	st.global.u32 	[%rd112], %r780;
$L__BB29_107:
	bar.warp.sync 	-1;
	add.s32 	%r781, %r1, 384;
	setp.ge.s32 	%p80, %r781, %r201;
	@%p80 bra 	$L__BB29_109;
	ld.shared.u32 	%r782, [%r58+1536];
	shr.u32 	%r783, %r782, %r286;
	and.b32  	%r784, %r783, %r32;
	shl.b32 	%r785, %r784, 3;
	mov.u32 	%r786, _ZZN3cub18CUB_300001_SM_10006detail10radix_sort29DeviceRadixSortOnesweepKernelINS1_5radix10policy_hubIiN4cuda3std3__45tupleIJiifiiEEEyE10Policy1000ELNS0_9SortOrderE0EiSA_yiiNS1_21identity_decomposer_tEEEvPT5_SG_PT3_PKSH_PT1_PKSL_PT2_PKSP_T4_iiT6_E1s;
	add.s32 	%r787, %r786, %r785;
	ld.shared.u64 	%rd113, [%r787+38400];
	xor.b32  	%r788, %r782, -2147483648;
	add.s64 	%rd114, %rd113, %rd10;
	shl.b64 	%rd115, %rd114, 2;
	add.s64 	%rd116, %rd2, %rd115;
	st.global.u32 	[%rd116+1536], %r788;
$L__BB29_109:
	bar.warp.sync 	-1;
	add.s32 	%r789, %r1, 768;
	setp.ge.s32 	%p81, %r789, %r201;
	@%p81 bra 	$L__BB29_111;
	ld.shared.u32 	%r790, [%r58+3072];
	shr.u32 	%r791, %r790, %r286;
	and.b32  	%r792, %r791, %r32;
	shl.b32 	%r793, %r792, 3;
	mov.u32 	%r794, _ZZN3cub18CUB_300001_SM_10006detail10radix_sort29DeviceRadixSortOnesweepKernelINS1_5radix10policy_hubIiN4cuda3std3__45tupleIJiifiiEEEyE10Policy1000ELNS0_9SortOrderE0EiSA_yiiNS1_21identity_decomposer_tEEEvPT5_SG_PT3_PKSH_PT1_PKSL_PT2_PKSP_T4_iiT6_E1s;
	add.s32 	%r795, %r794, %r793;
	ld.shared.u64 	%rd117, [%r795+38400];
	xor.b32  	%r796, %r790, -2147483648;
	add.s64 	%rd118, %rd117, %rd10;
	shl.b64 	%rd119, %rd118, 2;
	add.s64 	%rd120, %rd2, %rd119;
	st.global.u32 	[%rd120+3072], %r796;
$L__BB29_111:
	bar.warp.sync 	-1;
	add.s32 	%r797, %r1, 1152;
	setp.ge.s32 	%p82, %r797, %r201;
	@%p82 bra 	$L__BB29_113;
	ld.shared.u32 	%r798, [%r58+4608];
	shr.u32 	%r799, %r798, %r286;
	and.b32  	%r800, %r799, %r32;
	shl.b32 	%r801, %r800, 3;
	mov.u32 	%r802, _ZZN3cub18CUB_300001_SM_10006detail10radix_sort29DeviceRadixSortOnesweepKernelINS1_5radix10policy_hubIiN4cuda3std3__45tupleIJiifiiEEEyE10Policy1000ELNS0_9SortOrderE0EiSA_yiiNS1_21identity_decomposer_tEEEvPT5_SG_PT3_PKSH_PT1_PKSL_PT2_PKSP_T4_iiT6_E1s;
	add.s32 	%r803, %r802, %r801;
	ld.shared.u64 	%rd121, [%r803+38400];
	xor.b32  	%r804, %r798, -2147483648;
	add.s64 	%rd122, %rd121, %rd10;
	shl.b64 	%rd123, %rd122, 2;
	add.s64 	%rd124, %rd2, %rd123;
	st.global.u32 	[%rd124+4608], %r804;
$L__BB29_113:
	bar.warp.sync 	-1;
	add.s32 	%r805, %r1, 1536;
	setp.ge.s32 	%p83, %r805, %r201;
	@%p83 bra 	$L__BB29_115;
	ld.shared.u32 	%r806, [%r58+6144];
	shr.u32 	%r807, %r806, %r286;
	and.b32  	%r808, %r807, %r32;
	shl.b32 	%r809, %r808, 3;
	mov.u32 	%r810, _ZZN3cub18CUB_300001_SM_10006detail10radix_sort29DeviceRadixSortOnesweepKernelINS1_5radix10policy_hubIiN4cuda3std3__45tupleIJiifiiEEEyE10Policy1000ELNS0_9SortOrderE0EiSA_yiiNS1_21identity_decomposer_tEEEvPT5_SG_PT3_PKSH_PT1_PKSL_PT2_PKSP_T4_iiT6_E1s;
	add.s32 	%r811, %r810, %r809;
	ld.shared.u64 	%rd125, [%r811+38400];
	xor.b32  	%r812, %r806, -2147483648;
	add.s64 	%rd126, %rd125, %rd10;
	shl.b64 	%rd127, %rd126, 2;
	add.s64 	%rd128, %rd2, %rd127;
	st.global.u32 	[%rd128+6144], %r812;
$L__BB29_115:
	bar.warp.sync 	-1;
$L__BB29_116:
	setp.gt.s32 	%p84, %r5, %r285;
	ld.shared.u32 	%r813, [%r58];
	shr.u32 	%r814, %r813, %r286;
	and.b32  	%r202, %r814, %r32;
	ld.shared.u32 	%r815, [%r58+1536];
	shr.u32 	%r816, %r815, %r286;
	and.b32  	%r203, %r816, %r32;
	ld.shared.u32 	%r817, [%r58+3072];
	shr.u32 	%r818, %r817, %r286;
	and.b32  	%r204, %r818, %r32;
	ld.shared.u32 	%r819, [%r58+4608];
	shr.u32 	%r820, %r819, %r286;
	and.b32  	%r205, %r820, %r32;
	ld.shared.u32 	%r821, [%r58+6144];
	shr.u32 	%r822, %r821, %r286;
	and.b32  	%r206, %r822, %r32;
	@%p84 bra 	$L__BB29_118;
	ld.global.u32 	%r1022, [%rd9];
	ld.global.u32 	%r1021, [%rd9+4];
	ld.global.f32 	%f72, [%rd9+8];
	ld.global.u32 	%r1020, [%rd9+12];
	ld.global.u32 	%r1019, [%rd9+16];
	ld.global.u32 	%r1023, [%rd9+640];
	ld.global.u32 	%r1024, [%rd9+644];
	ld.global.f32 	%f73, [%rd9+648];
	ld.global.u32 	%r1025, [%rd9+652];
	ld.global.u32 	%r1026, [%rd9+656];
	ld.global.u32 	%r1027, [%rd9+1280];
	ld.global.u32 	%r1028, [%rd9+1284];
	ld.global.f32 	%f74, [%rd9+1288];
	ld.global.u32 	%r1029, [%rd9+1292];
	ld.global.u32 	%r1030, [%rd9+1296];
	ld.global.u32 	%r1031, [%rd9+1920];
	ld.global.u32 	%r1032, [%rd9+1924];
	ld.global.f32 	%f75, [%rd9+1928];
	ld.global.u32 	%r1033, [%rd9+1932];
	ld.global.u32 	%r1034, [%rd9+1936];
	ld.global.u32 	%r1035, [%rd9+2560];
	ld.global.u32 	%r1036, [%rd9+2564];
	ld.global.f32 	%f76, [%rd9+2568];
	ld.global.u32 	%r1037, [%rd9+2572];
	ld.global.u32 	%r1038, [%rd9+2576];
	bra.uni 	$L__BB29_128;
$L__BB29_118:
	cvt.u32.u64 	%r824, %rd8;
	mul.lo.s32 	%r825, %r4, 1920;
	sub.s32 	%r227, %r285, %r825;
	setp.ge.s32 	%p85, %r824, %r227;
	mov.f32 	%f72, 0f00000000;
	mov.b32 	%r1019, 0;
	mov.u32 	%r1020, %r1019;
	mov.u32 	%r1021, %r1019;
	mov.u32 	%r1022, %r1019;
	@%p85 bra 	$L__BB29_120;
	ld.global.u32 	%r1022, [%rd9];
	ld.global.u32 	%r1021, [%rd9+4];
	ld.global.f32 	%f72, [%rd9+8];
	ld.global.u32 	%r1020, [%rd9+12];
	ld.global.u32 	%r1019, [%rd9+16];
$L__BB29_120:
	add.s32 	%r828, %r824, 32;
	setp.ge.s32 	%p86, %r828, %r227;
	mov.f32 	%f73, 0f00000000;
	mov.b32 	%r1023, 0;
	mov.u32 	%r1024, %r1023;
	mov.u32 	%r1025, %r1023;
	mov.u32 	%r1026, %r1023;
	@%p86 bra 	$L__BB29_122;
	ld.global.u32 	%r1023, [%rd9+640];
	ld.global.u32 	%r1024, [%rd9+644];
	ld.global.f32 	%f73, [%rd9+648];
	ld.global.u32 	%r1025, [%rd9+652];
	ld.global.u32 	%r1026, [%rd9+656];
$L__BB29_122:
	cvt.u32.u64 	%r830, %rd8;
	add.s32 	%r831, %r830, 64;
	setp.ge.s32 	%p87, %r831, %r227;
	mov.f32 	%f74, 0f00000000;
	mov.b32 	%r1027, 0;
	mov.u32 	%r1028, %r1027;
	mov.u32 	%r1029, %r1027;
	mov.u32 	%r1030, %r1027;
	@%p87 bra 	$L__BB29_124;
	ld.global.u32 	%r1027, [%rd9+1280];
	ld.global.u32 	%r1028, [%rd9+1284];
	ld.global.f32 	%f74, [%rd9+1288];
	ld.global.u32 	%r1029, [%rd9+1292];
	ld.global.u32 	%r1030, [%rd9+1296];
$L__BB29_124:
	cvt.u32.u64 	%r833, %rd8;
	add.s32 	%r834, %r833, 96;
	setp.ge.s32 	%p88, %r834, %r227;
	mov.f32 	%f75, 0f00000000;
	mov.b32 	%r1031, 0;
	mov.u32 	%r1032, %r1031;
	mov.u32 	%r1033, %r1031;
	mov.u32 	%r1034, %r1031;
	@%p88 bra 	$L__BB29_126;
	ld.global.u32 	%r1031, [%rd9+1920];
	ld.global.u32 	%r1032, [%rd9+1924];
	ld.global.f32 	%f75, [%rd9+1928];
	ld.global.u32 	%r1033, [%rd9+1932];
	ld.global.u32 	%r1034, [%rd9+1936];
$L__BB29_126:
	cvt.u32.u64 	%r836, %rd8;
	add.s32 	%r837, %r836, 128;
	setp.ge.s32 	%p89, %r837, %r227;
	mov.f32 	%f76, 0f00000000;
	mov.b32 	%r1035, 0;
	mov.u32 	%r1036, %r1035;
	mov.u32 	%r1037, %r1035;
	mov.u32 	%r1038, %r1035;
	@%p89 bra 	$L__BB29_128;
	ld.global.u32 	%r1035, [%rd9+2560];
	ld.global.u32 	%r1036, [%rd9+2564];
	ld.global.f32 	%f76, [%rd9+2568];
	ld.global.u32 	%r1037, [%rd9+2572];
	ld.global.u32 	%r1038, [%rd9+2576];
$L__BB29_128:
	setp.gt.s32 	%p90, %r5, %r285;
	bar.sync 	0;
	shl.b32 	%r838, %r162, 4;
	add.s32 	%r839, %r187, %r838;
	st.shared.u32 	[%r839+-20], %r1022;
	st.shared.u32 	[%r839+-16], %r1021;
	st.shared.f32 	[%r839+-12], %f72;
	st.shared.u32 	[%r839+-8], %r1020;
	st.shared.u32 	[%r839+-4], %r1019;
	shl.b32 	%r840, %r168, 4;
	add.s32 	%r841, %r188, %r840;
	st.shared.u32 	[%r841+-20], %r1023;
	st.shared.u32 	[%r841+-16], %r1024;
	st.shared.f32 	[%r841+-12], %f73;
	st.shared.u32 	[%r841+-8], %r1025;
	st.shared.u32 	[%r841+-4], %r1026;
	shl.b32 	%r842, %r174, 4;
	add.s32 	%r843, %r189, %r842;
	st.shared.u32 	[%r843+-20], %r1027;
	st.shared.u32 	[%r843+-16], %r1028;
	st.shared.f32 	[%r843+-12], %f74;
	st.shared.u32 	[%r843+-8], %r1029;
	st.shared.u32 	[%r843+-4], %r1030;
	shl.b32 	%r844, %r180, 4;
	add.s32 	%r845, %r190, %r844;
	st.shared.u32 	[%r845+-20], %r1031;
	st.shared.u32 	[%r845+-16], %r1032;
	st.shared.f32 	[%r845+-12], %f75;
	st.shared.u32 	[%r845+-8], %r1033;
	st.shared.u32 	[%r845+-4], %r1034;
	shl.b32 	%r846, %r186, 4;
	add.s32 	%r847, %r191, %r846;
	st.shared.u32 	[%r847+-20], %r1035;
	st.shared.u32 	[%r847+-16], %r1036;
	st.shared.f32 	[%r847+-12], %f76;
	st.shared.u32 	[%r847+-8], %r1037;
	st.shared.u32 	[%r847+-4], %r1038;
	bar.sync 	0;
	@%p90 bra 	$L__BB29_130;
	shl.b32 	%r848, %r1, 4;
	add.s32 	%r849, %r58, %r848;
	ld.shared.u32 	%r850, [%r849];
	ld.shared.u32 	%r851, [%r849+4];
	ld.shared.f32 	%f49, [%r849+8];
	ld.shared.u32 	%r852, [%r849+12];
	ld.shared.u32 	%r853, [%r849+16];
	shl.b32 	%r854, %r202, 3;
	mov.u32 	%r855, _ZZN3cub18CUB_300001_SM_10006detail10radix_sort29DeviceRadixSortOnesweepKernelINS1_5radix10policy_hubIiN4cuda3std3__45tupleIJiifiiEEEyE10Policy1000ELNS0_9SortOrderE0EiSA_yiiNS1_21identity_decomposer_tEEEvPT5_SG_PT3_PKSH_PT1_PKSL_PT2_PKSP_T4_iiT6_E1s;
	add.s32 	%r856, %r855, 38400;
	add.s32 	%r857, %r856, %r854;
	ld.shared.u64 	%rd129, [%r857];
	add.s64 	%rd130, %rd129, %rd10;
	mad.lo.s64 	%rd131, %rd130, 20, %rd1;
	st.global.u32 	[%rd131], %r850;
	st.global.u32 	[%rd131+4], %r851;
	st.global.f32 	[%rd131+8], %f49;
	st.global.u32 	[%rd131+12], %r852;
	st.global.u32 	[%rd131+16], %r853;
	bar.warp.sync 	-1;
	ld.shared.u32 	%r858, [%r849+7680];
	ld.shared.u32 	%r859, [%r849+7684];
	ld.shared.f32 	%f50, [%r849+7688];
	ld.shared.u32 	%r860, [%r849+7692];
	ld.shared.u32 	%r861, [%r849+7696];
	shl.b32 	%r862, %r203, 3;
	add.s32 	%r863, %r856, %r862;
	ld.shared.u64 	%rd132, [%r863];
	add.s64 	%rd133, %rd132, %rd10;
	mad.lo.s64 	%rd134, %rd133, 20, %rd1;
	st.global.u32 	[%rd134+7680], %r858;
	st.global.u32 	[%rd134+7684], %r859;
	st.global.f32 	[%rd134+7688], %f50;
	st.global.u32 	[%rd134+7692], %r860;
	st.global.u32 	[%rd134+7696], %r861;
	bar.warp.sync 	-1;
	ld.shared.u32 	%r864, [%r849+15360];
	ld.shared.u32 	%r865, [%r849+15364];
	ld.shared.f32 	%f51, [%r849+15368];
	ld.shared.u32 	%r866, [%r849+15372];
	ld.shared.u32 	%r867, [%r849+15376];
	shl.b32 	%r868, %r204, 3;
	add.s32 	%r869, %r856, %r868;
	ld.shared.u64 	%rd135, [%r869];
	add.s64 	%rd136, %rd135, %rd10;
	mad.lo.s64 	%rd137, %rd136, 20, %rd1;
	st.global.u32 	[%rd137+15360], %r864;
	st.global.u32 	[%rd137+15364], %r865;
	st.global.f32 	[%rd137+15368], %f51;
	st.global.u32 	[%rd137+15372], %r866;
	st.global.u32 	[%rd137+15376], %r867;
	bar.warp.sync 	-1;
	ld.shared.u32 	%r870, [%r849+23040];
	ld.shared.u32 	%r871, [%r849+23044];
	ld.shared.f32 	%f52, [%r849+23048];
	ld.shared.u32 	%r872, [%r849+23052];
	ld.shared.u32 	%r873, [%r849+23056];
	shl.b32 	%r874, %r205, 3;
	add.s32 	%r875, %r856, %r874;
	ld.shared.u64 	%rd138, [%r875];
	add.s64 	%rd139, %rd138, %rd10;
	mad.lo.s64 	%rd140, %rd139, 20, %rd1;
	st.global.u32 	[%rd140+23040], %r870;
	st.global.u32 	[%rd140+23044], %r871;
	st.global.f32 	[%rd140+23048], %f52;
	st.global.u32 	[%rd140+23052], %r872;
	st.global.u32 	[%rd140+23056], %r873;
	bar.warp.sync 	-1;
	ld.shared.u32 	%r876, [%r849+30720];
	ld.shared.u32 	%r877, [%r849+30724];
	ld.shared.f32 	%f53, [%r849+30728];
	ld.shared.u32 	%r878, [%r849+30732];
	ld.shared.u32 	%r879, [%r849+30736];
	shl.b32 	%r880, %r206, 3;
	add.s32 	%r881, %r856, %r880;
	ld.shared.u64 	%rd141, [%r881];
	add.s64 	%rd142, %rd141, %rd10;
	mad.lo.s64 	%rd143, %rd142, 20, %rd1;
	st.global.u32 	[%rd143+30720], %r876;
	st.global.u32 	[%rd143+30724], %r877;
	st.global.f32 	[%rd143+30728], %f53;
	st.global.u32 	[%rd143+30732], %r878;
	st.global.u32 	[%rd143+30736], %r879;
	bar.warp.sync 	-1;
	bra.uni 	$L__BB29_141;
$L__BB29_130:
	mad.lo.s32 	%r284, %r4, -1920, %r285;
	shl.b32 	%r882, %r202, 3;
	mov.u32 	%r883, _ZZN3cub18CUB_300001_SM_10006detail10radix_sort29DeviceRadixSortOnesweepKernelINS1_5radix10policy_hubIiN4cuda3std3__45tupleIJiifiiEEEyE10Policy1000ELNS0_9SortOrderE0EiSA_yiiNS1_21identity_decomposer_tEEEvPT5_SG_PT3_PKSH_PT1_PKSL_PT2_PKSP_T4_iiT6_E1s;
	add.s32 	%r884, %r883, %r882;
	ld.shared.u64 	%rd26, [%r884+38400];
	setp.ge.s32 	%p91, %r1, %r284;
	@%p91 bra 	$L__BB29_132;
	shl.b32 	%r885, %r1, 4;
	add.s32 	%r886, %r58, %r885;
	ld.shared.u32 	%r887, [%r886+16];
	ld.shared.u32 	%r888, [%r886+12];
	ld.shared.f32 	%f54, [%r886+8];
	ld.shared.u32 	%r889, [%r886+4];
	ld.shared.u32 	%r890, [%r886];
	add.s64 	%rd144, %rd26, %rd10;
	mad.lo.s64 	%rd145, %rd144, 20, %rd1;
	st.global.u32 	[%rd145], %r890;
	st.global.u32 	[%rd145+4], %r889;
	st.global.f32 	[%rd145+8], %f54;
	st.global.u32 	[%rd145+12], %r888;
	st.global.u32 	[%rd145+16], %r887;
$L__BB29_132:
	bar.warp.sync 	-1;
	shl.b32 	%r891, %r203, 3;
	add.s32 	%r893, %r883, %r891;
	ld.shared.u64 	%rd27, [%r893+38400];
	add.s32 	%r894, %r1, 384;
	setp.ge.s32 	%p92, %r894, %r284;
	@%p92 bra 	$L__BB29_134;
	shl.b32 	%r895, %r1, 4;
	add.s32 	%r896, %r58, %r895;
	ld.shared.u32 	%r897, [%r896+7696];
	ld.shared.u32 	%r898, [%r896+7692];
	ld.shared.f32 	%f55, [%r896+7688];
	ld.shared.u32 	%r899, [%r896+7684];
	ld.shared.u32 	%r900, [%r896+7680];
	add.s64 	%rd146, %rd27, %rd10;
	mad.lo.s64 	%rd147, %rd146, 20, %rd1;
	st.global.u32 	[%rd147+7680], %r900;
	st.global.u32 	[%rd147+7684], %r899;
	st.global.f32 	[%rd147+7688], %f55;
	st.global.u32 	[%rd147+7692], %r898;
	st.global.u32 	[%rd147+7696], %r897;
$L__BB29_134:
	bar.warp.sync 	-1;
	shl.b32 	%r901, %r204, 3;
	add.s32 	%r903, %r883, %r901;
	ld.shared.u64 	%rd28, [%r903+38400];
	add.s32 	%r904, %r1, 768;
	setp.ge.s32 	%p93, %r904, %r284;
	@%p93 bra 	$L__BB29_136;
	shl.b32 	%r905, %r1, 4;
	add.s32 	%r906, %r58, %r905;
	ld.shared.u32 	%r907, [%r906+15376];
	ld.shared.u32 	%r908, [%r906+15372];
	ld.shared.f32 	%f56, [%r906+15368];
	ld.shared.u32 	%r909, [%r906+15364];
	ld.shared.u32 	%r910, [%r906+15360];
	add.s64 	%rd148, %rd28, %rd10;
	mad.lo.s64 	%rd149, %rd148, 20, %rd1;
	st.global.u32 	[%rd149+15360], %r910;
	st.global.u32 	[%rd149+15364], %r909;
	st.global.f32 	[%rd149+15368], %f56;
	st.global.u32 	[%rd149+15372], %r908;
	st.global.u32 	[%rd149+15376], %r907;
$L__BB29_136:
	bar.warp.sync 	-1;
	shl.b32 	%r911, %r205, 3;
	add.s32 	%r913, %r883, %r911;
	ld.shared.u64 	%rd29, [%r913+38400];
	add.s32 	%r914, %r1, 1152;
	setp.ge.s32 	%p94, %r914, %r284;
	@%p94 bra 	$L__BB29_138;
	shl.b32 	%r915, %r1, 4;
	add.s32 	%r916, %r58, %r915;
	ld.shared.u32 	%r917, [%r916+23056];
	ld.shared.u32 	%r918, [%r916+23052];
	ld.shared.f32 	%f57, [%r916+23048];
	ld.shared.u32 	%r919, [%r916+23044];
	ld.shared.u32 	%r920, [%r916+23040];
	add.s64 	%rd150, %rd29, %rd10;
	mad.lo.s64 	%rd151, %rd150, 20, %rd1;
	st.global.u32 	[%rd151+23040], %r920;
	st.global.u32 	[%rd151+23044], %r919;
	st.global.f32 	[%rd151+23048], %f57;
	st.global.u32 	[%rd151+23052], %r918;
	st.global.u32 	[%rd151+23056], %r917;
$L__BB29_138:
	bar.warp.sync 	-1;
	shl.b32 	%r921, %r206, 3;
	add.s32 	%r923, %r883, %r921;
	ld.shared.u64 	%rd152, [%r923+38400];
	add.s64 	%rd30, %rd152, %rd10;
	add.s32 	%r924, %r1, 1536;
	setp.ge.s32 	%p95, %r924, %r284;
	@%p95 bra 	$L__BB29_140;
	shl.b32 	%r925, %r1, 4;
	add.s32 	%r926, %r58, %r925;
	ld.shared.u32 	%r927, [%r926+30736];
	ld.shared.u32 	%r928, [%r926+30732];
	ld.shared.f32 	%f58, [%r926+30728];
	ld.shared.u32 	%r929, [%r926+30724];
	ld.shared.u32 	%r930, [%r926+30720];
	mad.lo.s64 	%rd153, %rd30, 20, %rd1;
	st.global.u32 	[%rd153+30720], %r930;
	st.global.u32 	[%rd153+30724], %r929;
	st.global.f32 	[%rd153+30728], %f58;
	st.global.u32 	[%rd153+30732], %r928;
	st.global.u32 	[%rd153+30736], %r927;
$L__BB29_140:
	bar.warp.sync 	-1;
$L__BB29_141:
	ret;

}
	// .globl	_ZN3cub18CUB_300001_SM_10006detail10radix_sort31DeviceRadixSortSingleTileKernelINS1_5radix10policy_hubIiiyE10Policy1000ELNS0_9SortOrderE0EiiyNS1_21identity_decomposer_tEEEvPKT1_PSA_PKT2_PSE_T3_iiT4_
.visible .entry _ZN3cub18CUB_300001_SM_10006detail10radix_sort31DeviceRadixSortSingleTileKernelINS1_5radix10policy_hubIiiyE10Policy1000ELNS0_9SortOrderE0EiiyNS1_21identity_decomposer_tEEEvPKT1_PSA_PKT2_PSE_T3_iiT4_(
	.param .u64 .ptr .align 1 _ZN3cub18CUB_300001_SM_10006detail10radix_sort31DeviceRadixSortSingleTileKernelINS1_5radix10policy_hubIiiyE10Policy1000ELNS0_9SortOrderE0EiiyNS1_21identity_decomposer_tEEEvPKT1_PSA_PKT2_PSE_T3_iiT4__param_0,
	.param .u64 .ptr .align 1 _ZN3cub18CUB_300001_SM_10006detail10radix_sort31DeviceRadixSortSingleTileKernelINS1_5radix10policy_hubIiiyE10Policy1000ELNS0_9SortOrderE0EiiyNS1_21identity_decomposer_tEEEvPKT1_PSA_PKT2_PSE_T3_iiT4__param_1,
	.param .u64 .ptr .align 1 _ZN3cub18CUB_300001_SM_10006detail10radix_sort31DeviceRadixSortSingleTileKernelINS1_5radix10policy_hubIiiyE10Policy1000ELNS0_9SortOrderE0EiiyNS1_21identity_decomposer_tEEEvPKT1_PSA_PKT2_PSE_T3_iiT4__param_2,
	.param .u64 .ptr .align 1 _ZN3cub18CUB_300001_SM_10006detail10radix_sort31DeviceRadixSortSingleTileKernelINS1_5radix10policy_hubIiiyE10Policy1000ELNS0_9SortOrderE0EiiyNS1_21identity_decomposer_tEEEvPKT1_PSA_PKT2_PSE_T3_iiT4__param_3,
	.param .u64 _ZN3cub18CUB_300001_SM_10006detail10radix_sort31DeviceRadixSortSingleTileKernelINS1_5radix10policy_hubIiiyE10Policy1000ELNS0_9SortOrderE0EiiyNS1_21identity_decomposer_tEEEvPKT1_PSA_PKT2_PSE_T3_iiT4__param_4,
	.param .u32 _ZN3cub18CUB_300001_SM_10006detail10radix_sort31DeviceRadixSortSingleTileKernelINS1_5radix10policy_hubIiiyE10Policy1000ELNS0_9SortOrderE0EiiyNS1_21identity_decomposer_tEEEvPKT1_PSA_PKT2_PSE_T3_iiT4__param_5,
	.param .u32 _ZN3cub18CUB_300001_SM_10006detail10radix_sort31DeviceRadixSortSingleTileKernelINS1_5radix10policy_hubIiiyE10Policy1000ELNS0_9SortOrderE0EiiyNS1_21identity_decomposer_tEEEvPKT1_PSA_PKT2_PSE_T3_iiT4__param_6,
	.param .align 1 .b8 _ZN3cub18CUB_300001_SM_10006detail10radix_sort31DeviceRadixSortSingleTileKernelINS1_5radix10policy_hubIiiyE10Policy1000ELNS0_9SortOrderE0EiiyNS1_21identity_decomposer_tEEEvPKT1_PSA_PKT2_PSE_T3_iiT4__param_7[1]
)
.maxntid 256
.minnctapersm 1
{
	.reg .pred 	%p<73>;
	.reg .b16 	%rs<39>;
	.reg .b32 	%r<900>;
	.reg .b64 	%rd<37>;
	// demoted variable
	.shared .align 16 .b8 _ZZN3cub18CUB_300001_SM_10006detail10radix_sort31DeviceRadixSortSingleTileKernelINS1_5radix10policy_hubIiiyE10Policy1000ELNS0_9SortOrderE0EiiyNS1_21identity_decomposer_tEEEvPKT1_PSA_PKT2_PSE_T3_iiT4_E12temp_storage[33856];
	ld.param.u64 	%rd10, [_ZN3cub18CUB_300001_SM_10006detail10radix_sort31DeviceRadixSortSingleTileKernelINS1_5radix10policy_hubIiiyE10Policy1000ELNS0_9SortOrderE0EiiyNS1_21identity_decomposer_tEEEvPKT1_PSA_PKT2_PSE_T3_iiT4__param_0];
	ld.param.u64 	%rd6, [_ZN3cub18CUB_300001_SM_10006detail10radix_sort31DeviceRadixSortSingleTileKernelINS1_5radix10policy_hubIiiyE10Policy1000ELNS0_9SortOrderE0EiiyNS1_21identity_decomposer_tEEEvPKT1_PSA_PKT2_PSE_T3_iiT4__param_1];
	ld.param.u64 	%rd7, [_ZN3cub18CUB_300001_SM_10006detail10radix_sort31DeviceRadixSortSingleTileKernelINS1_5radix10policy_hubIiiyE10Policy1000ELNS0_9SortOrderE0EiiyNS1_21identity_decomposer_tEEEvPKT1_PSA_PKT2_PSE_T3_iiT4__param_2];
	ld.param.u64 	%rd8, [_ZN3cub18CUB_300001_SM_10006detail10radix_sort31DeviceRadixSortSingleTileKernelINS1_5radix10policy_hubIiiyE10Policy1000ELNS0_9SortOrderE0EiiyNS1_21identity_decomposer_tEEEvPKT1_PSA_PKT2_PSE_T3_iiT4__param_3];
	ld.param.u64 	%rd9, [_ZN3cub18CUB_300001_SM_10006detail10radix_sort31DeviceRadixSortSingleTileKernelINS1_5radix10policy_hubIiiyE10Policy1000ELNS0_9SortOrderE0EiiyNS1_21identity_decomposer_tEEEvPKT1_PSA_PKT2_PSE_T3_iiT4__param_4];
	ld.param.u32 	%r303, [_ZN3cub18CUB_300001_SM_10006detail10radix_sort31DeviceRadixSortSingleTileKernelINS1_5radix10policy_hubIiiyE10Policy1000ELNS0_9SortOrderE0EiiyNS1_21identity_decomposer_tEEEvPKT1_PSA_PKT2_PSE_T3_iiT4__param_5];
	ld.param.u32 	%r304, [_ZN3cub18CUB_300001_SM_10006detail10radix_sort31DeviceRadixSortSingleTileKernelINS1_5radix10policy_hubIiiyE10Policy1000ELNS0_9SortOrderE0EiiyNS1_21identity_decomposer_tEEEvPKT1_PSA_PKT2_PSE_T3_iiT4__param_6];
	cvta.to.global.u64 	%rd11, %rd10;
	cvt.u32.u64 	%r1, %rd9;
	mov.u32 	%r2, %tid.x;
	mul.lo.s32 	%r3, %r2, 19;
	setp.ge.s32 	%p1, %r3, %r1;
	mul.wide.u32 	%rd12, %r3, 4;
	add.s64 	%rd1, %rd11, %rd12;
	mov.b32 	%r878, -1;
	@%p1 bra 	$L__BB30_2;
	ld.global.u32 	%r306, [%rd1];
	xor.b32  	%r878, %r306, -2147483648;
$L__BB30_2:
	add.s32 	%r6, %r3, 1;
	setp.ge.s32 	%p2, %r6, %r1;
	mov.b32 	%r877, -1;
	@%p2 bra 	$L__BB30_4;
	ld.global.u32 	%r308, [%rd1+4];
	xor.b32  	%r877, %r308, -2147483648;
$L__BB30_4:
	add.s32 	%r9, %r3, 2;
	setp.ge.s32 	%p3, %r9, %r1;
	mov.b32 	%r876, -1;
	@%p3 bra 	$L__BB30_6;
	ld.global.u32 	%r310, [%rd1+8];
	xor.b32  	%r876, %r310, -2147483648;
$L__BB30_6:
	add.s32 	%r12, %r3, 3;
	setp.ge.s32 	%p4, %r12, %r1;
	mov.b32 	%r875, -1;
	@%p4 bra 	$L__BB30_8;
	ld.global.u32 	%r312, [%rd1+12];
	xor.b32  	%r875, %r312, -2147483648;
$L__BB30_8:
	add.s32 	%r15, %r3, 4;
	setp.ge.s32 	%p5, %r15, %r1;
	mov.b32 	%r874, -1;
	@%p5 bra 	$L__BB30_10;
	ld.global.u32 	%r314, [%rd1+16];
	xor.b32  	%r874, %r314, -2147483648;
$L__BB30_10:
	add.s32 	%r18, %r3, 5;
	setp.ge.s32 	%p6, %r18, %r1;
	mov.b32 	%r873, -1;
	@%p6 bra 	$L__BB30_12;
	ld.global.u32 	%r316, [%rd1+20];
	xor.b32  	%r873, %r316, -2147483648;
$L__BB30_12:
	add.s32 	%r21, %r3, 6;
	setp.ge.s32 	%p7, %r21, %r1;
	mov.b32 	%r872, -1;
	@%p7 bra 	$L__BB30_14;
	ld.global.u32 	%r318, [%rd1+24];
	xor.b32  	%r872, %r318, -2147483648;
$L__BB30_14:
	add.s32 	%r24, %r3, 7;
	setp.ge.s32 	%p8, %r24, %r1;
	mov.b32 	%r871, -1;
	@%p8 bra 	$L__BB30_16;
	ld.global.u32 	%r320, [%rd1+28];
	xor.b32  	%r871, %r320, -2147483648;
$L__BB30_16:
	add.s32 	%r27, %r3, 8;
	setp.ge.s32 	%p9, %r27, %r1;
	mov.b32 	%r870, -1;
	@%p9 bra 	$L__BB30_18;
	ld.global.u32 	%r322, [%rd1+32];
	xor.b32  	%r870, %r322, -2147483648;
$L__BB30_18:
	add.s32 	%r30, %r3, 9;
	setp.ge.s32 	%p10, %r30, %r1;
	mov.b32 	%r869, -1;
	@%p10 bra 	$L__BB30_20;
	ld.global.u32 	%r324, [%rd1+36];
	xor.b32  	%r869, %r324, -2147483648;
$L__BB30_20:
	add.s32 	%r33, %r3, 10;
	setp.ge.s32 	%p11, %r33, %r1;
	mov.b32 	%r868, -1;
	@%p11 bra 	$L__BB30_22;
	ld.global.u32 	%r326, [%rd1+40];
	xor.b32  	%r868, %r326, -2147483648;
$L__BB30_22:
	add.s32 	%r36, %r3, 11;
	setp.ge.s32 	%p12, %r36, %r1;
	mov.b32 	%r867, -1;
	@%p12 bra 	$L__BB30_24;
	ld.global.u32 	%r328, [%rd1+44];
	xor.b32  	%r867, %r328, -2147483648;
$L__BB30_24:
	add.s32 	%r39, %r3, 12;
	setp.ge.s32 	%p13, %r39, %r1;
	mov.b32 	%r866, -1;
	@%p13 bra 	$L__BB30_26;
	ld.global.u32 	%r330, [%rd1+48];
	xor.b32  	%r866, %r330, -2147483648;
$L__BB30_26:
	add.s32 	%r42, %r3, 13;
	setp.ge.s32 	%p14, %r42, %r1;
	mov.b32 	%r865, -1;
	@%p14 bra 	$L__BB30_28;
	ld.global.u32 	%r332, [%rd1+52];
	xor.b32  	%r865, %r332, -2147483648;
$L__BB30_28:
	add.s32 	%r45, %r3, 14;
	setp.ge.s32 	%p15, %r45, %r1;
	mov.b32 	%r864, -1;
	@%p15 bra 	$L__BB30_30;
	ld.global.u32 	%r334, [%rd1+56];
	xor.b32  	%r864, %r334, -2147483648;
$L__BB30_30:
	add.s32 	%r48, %r3, 15;
	setp.ge.s32 	%p16, %r48, %r1;
	mov.b32 	%r863, -1;
	@%p16 bra 	$L__BB30_32;
	ld.global.u32 	%r336, [%rd1+60];
	xor.b32  	%r863, %r336, -2147483648;
$L__BB30_32:
	add.s32 	%r51, %r3, 16;
	setp.ge.s32 	%p17, %r51, %r1;
	mov.b32 	%r862, -1;
	@%p17 bra 	$L__BB30_34;
	ld.global.u32 	%r338, [%rd1+64];
	xor.b32  	%r862, %r338, -2147483648;
$L__BB30_34:
	add.s32 	%r54, %r3, 17;
	setp.ge.s32 	%p18, %r54, %r1;
	mov.b32 	%r861, -1;
	@%p18 bra 	$L__BB30_36;
	ld.global.u32 	%r340, [%rd1+68];
	xor.b32  	%r861, %r340, -2147483648;
$L__BB30_36:
	add.s32 	%r57, %r3, 18;
	setp.ge.s32 	%p19, %r57, %r1;
	mov.b32 	%r860, -1;
	@%p19 bra 	$L__BB30_38;
	ld.global.u32 	%r342, [%rd1+72];
	xor.b32  	%r860, %r342, -2147483648;
$L__BB30_38:
	bar.sync 	0;
	mov.b64 	{%r344, %r345}, %rd9;
	shfl.sync.idx.b32	%r60|%p20, %r344, 0, 31, -1;
	shfl.sync.idx.b32	%r346|%p21, %r345, 0, 31, -1;
	mov.b64 	%rd2, {%r60, %r346};
	setp.ge.s32 	%p22, %r3, %r60;
	cvta.to.global.u64 	%rd13, %rd7;
	add.s64 	%rd3, %rd13, %rd12;
	@%p22 bra 	$L__BB30_40;
	ld.global.u32 	%r897, [%rd3];
$L__BB30_40:
	setp.ge.s32 	%p23, %r6, %r60;
	@%p23 bra 	$L__BB30_42;
	ld.global.u32 	%r896, [%rd3+4];
$L__BB30_42:
	setp.ge.s32 	%p24, %r9, %r60;
	@%p24 bra 	$L__BB30_44;
	ld.global.u32 	%r895, [%rd3+8];
$L__BB30_44:
	setp.ge.s32 	%p25, %r12, %r60;
	@%p25 bra 	$L__BB30_46;
	ld.global.u32 	%r894, [%rd3+12];
$L__BB30_46:
	setp.ge.s32 	%p26, %r15, %r60;
	@%p26 bra 	$L__BB30_48;
	ld.global.u32 	%r893, [%rd3+16];
$L__BB30_48:
	setp.ge.s32 	%p27, %r18, %r60;
	@%p27 bra 	$L__BB30_50;
	ld.global.u32 	%r892, [%rd3+20];
$L__BB30_50:
	setp.ge.s32 	%p28, %r21, %r60;
	@%p28 bra 	$L__BB30_52;
	ld.global.u32 	%r891, [%rd3+24];
$L__BB30_52:
	setp.ge.s32 	%p29, %r24, %r60;
	@%p29 bra 	$L__BB30_54;
	ld.global.u32 	%r890, [%rd3+28];
$L__BB30_54:
	setp.ge.s32 	%p30, %r27, %r60;
	@%p30 bra 	$L__BB30_56;
	ld.global.u32 	%r889, [%rd3+32];
$L__BB30_56:
	setp.ge.s32 	%p31, %r30, %r60;
	@%p31 bra 	$L__BB30_58;
	ld.global.u32 	%r888, [%rd3+36];
$L__BB30_58:
	setp.ge.s32 	%p32, %r33, %r60;
	@%p32 bra 	$L__BB30_60;
	ld.global.u32 	%r887, [%rd3+40];
$L__BB30_60:
	setp.ge.s32 	%p33, %r36, %r60;
	@%p33 bra 	$L__BB30_62;
	ld.global.u32 	%r886, [%rd3+44];
$L__BB30_62:
	setp.ge.s32 	%p34, %r39, %r60;
	@%p34 bra 	$L__BB30_64;
	ld.global.u32 	%r885, [%rd3+48];
$L__BB30_64:
	setp.ge.s32 	%p35, %r42, %r60;
	@%p35 bra 	$L__BB30_66;
	ld.global.u32 	%r884, [%rd3+52];
$L__BB30_66:
	setp.ge.s32 	%p36, %r45, %r60;
	@%p36 bra 	$L__BB30_68;
	ld.global.u32 	%r883, [%rd3+56];
$L__BB30_68:
	setp.ge.s32 	%p37, %r48, %r60;
	@%p37 bra 	$L__BB30_70;
	ld.global.u32 	%r882, [%rd3+60];
$L__BB30_70:
	setp.ge.s32 	%p38, %r51, %r60;
	@%p38 bra 	$L__BB30_72;
	ld.global.u32 	%r881, [%rd3+64];
$L__BB30_72:
	setp.ge.s32 	%p39, %r54, %r60;
	@%p39 bra 	$L__BB30_74;
	ld.global.u32 	%r880, [%rd3+68];
$L__BB30_74:
	setp.ge.s32 	%p40, %r57, %r60;
	@%p40 bra 	$L__BB30_76;
	ld.global.u32 	%r879, [%rd3+72];
$L__BB30_76:
	bar.sync 	0;
	shr.u32 	%r99, %r2, 5;
	shl.b32 	%r366, %r2, 2;
	mov.u32 	%r367, _ZZN3cub18CUB_300001_SM_10006detail10radix_sort31DeviceRadixSortSingleTileKernelINS1_5radix10policy_hubIiiyE10Policy1000ELNS0_9SortOrderE0EiiyNS1_21identity_decomposer_tEEEvPKT1_PSA_PKT2_PSE_T3_iiT4_E12temp_storage;
	add.s32 	%r100, %r367, %r366;
	shl.b32 	%r368, %r2, 7;
	add.s32 	%r101, %r100, %r368;
	shl.b32 	%r369, %r99, 2;
	add.s32 	%r370, %r367, %r369;
	add.s32 	%r102, %r370, 33792;
	mad.lo.s32 	%r103, %r2, -56, %r101;
	add.s32 	%r859, %r303, 6;
	sub.s32 	%r858, %r304, %r303;
$L__BB30_77:
	add.s32 	%r430, %r859, -6;
	min.s32 	%r373, %r858, 6;
	mov.b32 	%r459, 0;
	st.shared.u32 	[%r100], %r459;
	st.shared.u32 	[%r100+1024], %r459;
	st.shared.u32 	[%r100+2048], %r459;
	st.shared.u32 	[%r100+3072], %r459;
	st.shared.u32 	[%r100+4096], %r459;
	st.shared.u32 	[%r100+5120], %r459;
	st.shared.u32 	[%r100+6144], %r459;
	st.shared.u32 	[%r100+7168], %r459;
	st.shared.u32 	[%r100+8192], %r459;
	st.shared.u32 	[%r100+9216], %r459;
	st.shared.u32 	[%r100+10240], %r459;
	st.shared.u32 	[%r100+11264], %r459;
	st.shared.u32 	[%r100+12288], %r459;
	st.shared.u32 	[%r100+13312], %r459;
	st.shared.u32 	[%r100+14336], %r459;
	st.shared.u32 	[%r100+15360], %r459;
	st.shared.u32 	[%r100+16384], %r459;
	st.shared.u32 	[%r100+17408], %r459;
	st.shared.u32 	[%r100+18432], %r459;
	st.shared.u32 	[%r100+19456], %r459;
	st.shared.u32 	[%r100+20480], %r459;
	st.shared.u32 	[%r100+21504], %r459;
	st.shared.u32 	[%r100+22528], %r459;
	st.shared.u32 	[%r100+23552], %r459;
	st.shared.u32 	[%r100+24576], %r459;
	st.shared.u32 	[%r100+25600], %r459;
	st.shared.u32 	[%r100+26624], %r459;
	st.shared.u32 	[%r100+27648], %r459;
	st.shared.u32 	[%r100+28672], %r459;
	st.shared.u32 	[%r100+29696], %r459;
	st.shared.u32 	[%r100+30720], %r459;
	st.shared.u32 	[%r100+31744], %r459;
	st.shared.u32 	[%r100+32768], %r459;
	// begin inline asm
	bmsk.clamp.b32 %r371, %r459, %r373;
	// end inline asm
	// begin inline asm
	shr.b32 %r374, %r878, %r430;
	// end inline asm
	and.b32  	%r462, %r371, %r374;
	shl.b32 	%r463, %r462, 10;
	and.b32  	%r464, %r463, 31744;
	add.s32 	%r465, %r100, %r464;
	shr.u32 	%r466, %r462, 4;
	and.b32  	%r467, %r466, 268435454;
	add.s32 	%r147, %r465, %r467;
	ld.shared.u16 	%rs1, [%r147];
	add.s16 	%rs20, %rs1, 1;
	st.shared.u16 	[%r147], %rs20;
	// begin inline asm
	shr.b32 %r377, %r877, %r430;
	// end inline asm
	and.b32  	%r468, %r371, %r377;
	shl.b32 	%r469, %r468, 10;
	and.b32  	%r470, %r469, 31744;
	add.s32 	%r471, %r100, %r470;
	shr.u32 	%r472, %r468, 4;
	and.b32  	%r473, %r472, 268435454;
	add.s32 	%r148, %r471, %r473;
	ld.shared.u16 	%rs2, [%r148];
	add.s16 	%rs21, %rs2, 1;
	st.shared.u16 	[%r148], %rs21;
	// begin inline asm
	shr.b32 %r380, %r876, %r430;
	// end inline asm
	and.b32  	%r474, %r371, %r380;
	shl.b32 	%r475, %r474, 10;
	and.b32  	%r476, %r475, 31744;
	add.s32 	%r477, %r100, %r476;
	shr.u32 	%r478, %r474, 4;
	and.b32  	%r479, %r478, 268435454;
	add.s32 	%r149, %r477, %r479;
	ld.shared.u16 	%rs3, [%r149];
	add.s16 	%rs22, %rs3, 1;
	st.shared.u16 	[%r149], %rs22;
	// begin inline asm
	shr.b32 %r383, %r875, %r430;
	// end inline asm
	and.b32  	%r480, %r371, %r383;
	shl.b32 	%r481, %r480, 10;
	and.b32  	%r482, %r481, 31744;
	add.s32 	%r483, %r100, %r482;
	shr.u32 	%r484, %r480, 4;
	and.b32  	%r485, %r484, 268435454;
	add.s32 	%r150, %r483, %r485;
	ld.shared.u16 	%rs4, [%r150];
	add.s16 	%rs23, %rs4, 1;
	st.shared.u16 	[%r150], %rs23;
	// begin inline asm
	shr.b32 %r386, %r874, %r430;
	// end inline asm
	and.b32  	%r486, %r371, %r386;
	shl.b32 	%r487, %r486, 10;
	and.b32  	%r488, %r487, 31744;
	add.s32 	%r489, %r100, %r488;
	shr.u32 	%r490, %r486, 4;
	and.b32  	%r491, %r490, 268435454;
	add.s32 	%r151, %r489, %r491;
	ld.shared.u16 	%rs5, [%r151];
	add.s16 	%rs24, %rs5, 1;
	st.shared.u16 	[%r151], %rs24;
	// begin inline asm
	shr.b32 %r389, %r873, %r430;
	// end inline asm
	and.b32  	%r492, %r371, %r389;
	shl.b32 	%r493, %r492, 10;
	and.b32  	%r494, %r493, 31744;
	add.s32 	%r495, %r100, %r494;
	shr.u32 	%r496, %r492, 4;
	and.b32  	%r497, %r496, 268435454;
	add.s32 	%r152, %r495, %r497;
	ld.shared.u16 	%rs6, [%r152];
	add.s16 	%rs25, %rs6, 1;
	st.shared.u16 	[%r152], %rs25;
	// begin inline asm
	shr.b32 %r392, %r872, %r430;
	// end inline asm
	and.b32  	%r498, %r371, %r392;
	shl.b32 	%r499, %r498, 10;
	and.b32  	%r500, %r499, 31744;
	add.s32 	%r501, %r100, %r500;
	shr.u32 	%r502, %r498, 4;
	and.b32  	%r503, %r502, 268435454;
	add.s32 	%r153, %r501, %r503;
	ld.shared.u16 	%rs7, [%r153];
	add.s16 	%rs26, %rs7, 1;
	st.shared.u16 	[%r153], %rs26;
	// begin inline asm
	shr.b32 %r395, %r871, %r430;
	// end inline asm
	and.b32  	%r504, %r371, %r395;
	shl.b32 	%r505, %r504, 10;
	and.b32  	%r506, %r505, 31744;
	add.s32 	%r507, %r100, %r506;
	shr.u32 	%r508, %r504, 4;
	and.b32  	%r509, %r508, 268435454;
	add.s32 	%r154, %r507, %r509;
	ld.shared.u16 	%rs8, [%r154];
	add.s16 	%rs27, %rs8, 1;
	st.shared.u16 	[%r154], %rs27;
	// begin inline asm
	shr.b32 %r398, %r870, %r430;
	// end inline asm
	and.b32  	%r510, %r371, %r398;
	shl.b32 	%r511, %r510, 10;
	and.b32  	%r512, %r511, 31744;
	add.s32 	%r513, %r100, %r512;
	shr.u32 	%r514, %r510, 4;
	and.b32  	%r515, %r514, 268435454;
	add.s32 	%r155, %r513, %r515;
	ld.shared.u16 	%rs9, [%r155];
	add.s16 	%rs28, %rs9, 1;
	st.shared.u16 	[%r155], %rs28;
	// begin inline asm
	shr.b32 %r401, %r869, %r430;
	// end inline asm
	and.b32  	%r516, %r371, %r401;
	shl.b32 	%r517, %r516, 10;
	and.b32  	%r518, %r517, 31744;
	add.s32 	%r519, %r100, %r518;
	shr.u32 	%r520, %r516, 4;
	and.b32  	%r521, %r520, 268435454;
	add.s32 	%r156, %r519, %r521;
	ld.shared.u16 	%rs10, [%r156];
	add.s16 	%rs29, %rs10, 1;
	st.shared.u16 	[%r156], %rs29;
	// begin inline asm
	shr.b32 %r404, %r868, %r430;
	// end inline asm
	and.b32  	%r522, %r371, %r404;
	shl.b32 	%r523, %r522, 10;
	and.b32  	%r524, %r523, 31744;
	add.s32 	%r525, %r100, %r524;
	shr.u32 	%r526, %r522, 4;
	and.b32  	%r527, %r526, 268435454;
	add.s32 	%r157, %r525, %r527;
	ld.shared.u16 	%rs11, [%r157];
	add.s16 	%rs30, %rs11, 1;
	st.shared.u16 	[%r157], %rs30;
	// begin inline asm
	shr.b32 %r407, %r867, %r430;
	// end inline asm
	and.b32  	%r528, %r371, %r407;
	shl.b32 	%r529, %r528, 10;
	and.b32  	%r530, %r529, 31744;
	add.s32 	%r531, %r100, %r530;
	shr.u32 	%r532, %r528, 4;
	and.b32  	%r533, %r532, 268435454;
	add.s32 	%r158, %r531, %r533;
	ld.shared.u16 	%rs12, [%r158];
	add.s16 	%rs31, %rs12, 1;
	st.shared.u16 	[%r158], %rs31;
	// begin inline asm
	shr.b32 %r410, %r866, %r430;
	// end inline asm
	and.b32  	%r534, %r371, %r410;
	shl.b32 	%r535, %r534, 10;
	and.b32  	%r536, %r535, 31744;
	add.s32 	%r537, %r100, %r536;
	shr.u32 	%r538, %r534, 4;
	and.b32  	%r539, %r538, 268435454;
	add.s32 	%r159, %r537, %r539;
	ld.shared.u16 	%rs13, [%r159];
	add.s16 	%rs32, %rs13, 1;
	st.shared.u16 	[%r159], %rs32;
	// begin inline asm
	shr.b32 %r413, %r865, %r430;
	// end inline asm
	and.b32  	%r540, %r371, %r413;
	shl.b32 	%r541, %r540, 10;
	and.b32  	%r542, %r541, 31744;
	add.s32 	%r543, %r100, %r542;
	shr.u32 	%r544, %r540, 4;
	and.b32  	%r545, %r544, 268435454;
	add.s32 	%r160, %r543, %r545;
	ld.shared.u16 	%rs14, [%r160];
	add.s16 	%rs33, %rs14, 1;
	st.shared.u16 	[%r160], %rs33;
	// begin inline asm
	shr.b32 %r416, %r864, %r430;
	// end inline asm
	and.b32  	%r546, %r371, %r416;
	shl.b32 	%r547, %r546, 10;
	and.b32  	%r548, %r547, 31744;
	add.s32 	%r549, %r100, %r548;
	shr.u32 	%r550, %r546, 4;
	and.b32  	%r551, %r550, 268435454;
	add.s32 	%r161, %r549, %r551;
	ld.shared.u16 	%rs15, [%r161];
	add.s16 	%rs34, %rs15, 1;
	st.shared.u16 	[%r161], %rs34;
	// begin inline asm
	shr.b32 %r419, %r863, %r430;
	// end inline asm
	and.b32  	%r552, %r371, %r419;
	shl.b32 	%r553, %r552, 10;
	and.b32  	%r554, %r553, 31744;
	add.s32 	%r555, %r100, %r554;
	shr.u32 	%r556, %r552, 4;
	and.b32  	%r557, %r556, 268435454;
	add.s32 	%r162, %r555, %r557;
	ld.shared.u16 	%rs16, [%r162];
	add.s16 	%rs35, %rs16, 1;
	st.shared.u16 	[%r162], %rs35;
	// begin inline asm
	shr.b32 %r422, %r862, %r430;
	// end inline asm
	and.b32  	%r558, %r371, %r422;
	shl.b32 	%r559, %r558, 10;
	and.b32  	%r560, %r559, 31744;
	add.s32 	%r561, %r100, %r560;
	shr.u32 	%r562, %r558, 4;
	and.b32  	%r563, %r562, 268435454;
	add.s32 	%r163, %r561, %r563;
	ld.shared.u16 	%rs17, [%r163];
	add.s16 	%rs36, %rs17, 1;
	st.shared.u16 	[%r163], %rs36;
	// begin inline asm
	shr.b32 %r425, %r861, %r430;
	// end inline asm
	and.b32  	%r564, %r371, %r425;
	shl.b32 	%r565, %r564, 10;
	and.b32  	%r566, %r565, 31744;
	add.s32 	%r567, %r100, %r566;
	shr.u32 	%r568, %r564, 4;
	and.b32  	%r569, %r568, 268435454;
	add.s32 	%r164, %r567, %r569;
	ld.shared.u16 	%rs18, [%r164];
	add.s16 	%rs37, %rs18, 1;
	st.shared.u16 	[%r164], %rs37;
	// begin inline asm
	shr.b32 %r428, %r860, %r430;
	// end inline asm
	and.b32  	%r570, %r371, %r428;
	shl.b32 	%r571, %r570, 10;
	and.b32  	%r572, %r571, 31744;
	add.s32 	%r573, %r100, %r572;
	shr.u32 	%r574, %r570, 4;
	and.b32  	%r575, %r574, 268435454;
	add.s32 	%r165, %r573, %r575;
	ld.shared.u16 	%rs19, [%r165];
	add.s16 	%rs38, %rs19, 1;
	st.shared.u16 	[%r165], %rs38;
	bar.sync 	0;
	ld.shared.u32 	%r166, [%r101];
	ld.shared.u32 	%r576, [%r101+4];
	ld.shared.u32 	%r577, [%r101+8];
	ld.shared.u32 	%r578, [%r101+12];
	ld.shared.u32 	%r579, [%r101+16];
	ld.shared.u32 	%r580, [%r101+20];
	ld.shared.u32 	%r581, [%r101+24];
	ld.shared.u32 	%r582, [%r101+28];
	ld.shared.u32 	%r583, [%r101+32];
	ld.shared.u32 	%r584, [%r101+36];
	ld.shared.u32 	%r585, [%r101+40];
	ld.shared.u32 	%r586, [%r101+44];
	ld.shared.u32 	%r587, [%r101+48];
	ld.shared.u32 	%r588, [%r101+52];
	ld.shared.u32 	%r589, [%r101+56];
	ld.shared.u32 	%r590, [%r101+60];
	ld.shared.u32 	%r591, [%r101+64];
	ld.shared.u32 	%r592, [%r101+68];
	ld.shared.u32 	%r593, [%r101+72];
	ld.shared.u32 	%r594, [%r101+76];
	ld.shared.u32 	%r595, [%r101+80];
	ld.shared.u32 	%r596, [%r101+84];
	ld.shared.u32 	%r597, [%r101+88];
	ld.shared.u32 	%r598, [%r101+92];
	ld.shared.u32 	%r599, [%r101+96];
	ld.shared.u32 	%r600, [%r101+100];
	ld.shared.u32 	%r601, [%r101+104];
	ld.shared.u32 	%r602, [%r101+108];
	ld.shared.u32 	%r603, [%r101+112];
	ld.shared.u32 	%r604, [%r101+116];
	ld.shared.u32 	%r605, [%r101+120];
	ld.shared.u32 	%r606, [%r101+124];
	ld.shared.u32 	%r607, [%r101+128];
	add.s32 	%r167, %r576, %r166;
	add.s32 	%r168, %r577, %r167;
	add.s32 	%r169, %r578, %r168;
	add.s32 	%r170, %r579, %r169;
	add.s32 	%r171, %r580, %r170;
	add.s32 	%r172, %r581, %r171;
	add.s32 	%r173, %r582, %r172;
	add.s32 	%r174, %r583, %r173;
	add.s32 	%r175, %r584, %r174;
	add.s32 	%r176, %r585, %r175;
	add.s32 	%r177, %r586, %r176;
	add.s32 	%r178, %r587, %r177;
	add.s32 	%r179, %r588, %r178;
	add.s32 	%r180, %r589, %r179;
	add.s32 	%r181, %r590, %r180;
	add.s32 	%r182, %r591, %r181;
	add.s32 	%r183, %r592, %r182;
	add.s32 	%r184, %r593, %r183;
	add.s32 	%r185, %r594, %r184;
	add.s32 	%r186, %r595, %r185;
	add.s32 	%r187, %r596, %r186;
	add.s32 	%r188, %r597, %r187;
	add.s32 	%r189, %r598, %r188;
	add.s32 	%r190, %r599, %r189;
	add.s32 	%r191, %r600, %r190;
	add.s32 	%r192, %r601, %r191;
	add.s32 	%r193, %r602, %r192;
	add.s32 	%r194, %r603, %r193;
	add.s32 	%r195, %r604, %r194;
	add.s32 	%r196, %r605, %r195;
	add.s32 	%r197, %r606, %r196;
	add.s32 	%r436, %r607, %r197;
	// begin inline asm
	mov.u32 %r431, %laneid;
	// end inline asm
	mov.b32 	%r434, 1;
	mov.b32 	%r461, -1;
	// begin inline asm
	{  .reg .u32 r0;  .reg .pred p;  shfl.sync.up.b32 r0|p, %r436, %r434, %r459, %r461;  @p add.u32 r0, r0, %r436;  mov.u32 %r432, r0;}
	// end inline asm
	mov.b32 	%r440, 2;
	// begin inline asm
	{  .reg .u32 r0;  .reg .pred p;  shfl.sync.up.b32 r0|p, %r432, %r440, %r459, %r461;  @p add.u32 r0, r0, %r432;  mov.u32 %r438, r0;}
	// end inline asm
	mov.b32 	%r446, 4;
	// begin inline asm
	{  .reg .u32 r0;  .reg .pred p;  shfl.sync.up.b32 r0|p, %r438, %r446, %r459, %r461;  @p add.u32 r0, r0, %r438;  mov.u32 %r444, r0;}
	// end inline asm
	mov.b32 	%r452, 8;
	// begin inline asm
	{  .reg .u32 r0;  .reg .pred p;  shfl.sync.up.b32 r0|p, %r444, %r452, %r459, %r461;  @p add.u32 r0, r0, %r444;  mov.u32 %r450, r0;}
	// end inline asm
	mov.b32 	%r458, 16;
	// begin inline asm
	{  .reg .u32 r0;  .reg .pred p;  shfl.sync.up.b32 r0|p, %r450, %r458, %r459, %r461;  @p add.u32 r0, r0, %r450;  mov.u32 %r456, r0;}
	// end inline asm
	setp.ne.s32 	%p41, %r431, 31;
	@%p41 bra 	$L__BB30_79;
	st.shared.u32 	[%r102], %r456;
$L__BB30_79:
	sub.s32 	%r608, %r456, %r436;
	setp.gt.u32 	%p42, %r2, 31;
	setp.eq.s32 	%p43, %r99, 7;
	setp.eq.s32 	%p44, %r99, 6;
	setp.eq.s32 	%p45, %r99, 5;
	setp.eq.s32 	%p46, %r99, 4;
	setp.eq.s32 	%p47, %r99, 3;
	setp.eq.s32 	%p48, %r99, 2;
	setp.eq.s32 	%p49, %r99, 1;
	bar.sync 	0;
	ld.shared.v4.u32 	{%r609, %r610, %r611, %r612}, [_ZZN3cub18CUB_300001_SM_10006detail10radix_sort31DeviceRadixSortSingleTileKernelINS1_5radix10policy_hubIiiyE10Policy1000ELNS0_9SortOrderE0EiiyNS1_21identity_decomposer_tEEEvPKT1_PSA_PKT2_PSE_T3_iiT4_E12temp_storage+33792];
	selp.b32 	%r613, %r609, %r898, %p49;
	add.s32 	%r614, %r610, %r609;
	selp.b32 	%r615, %r614, %r613, %p48;
	add.s32 	%r616, %r614, %r611;
	selp.b32 	%r617, %r616, %r615, %p47;
	add.s32 	%r618, %r616, %r612;
	selp.b32 	%r619, %r618, %r617, %p46;
	ld.shared.v4.u32 	{%r620, %r621, %r622, %r623}, [_ZZN3cub18CUB_300001_SM_10006detail10radix_sort31DeviceRadixSortSingleTileKernelINS1_5radix10policy_hubIiiyE10Policy1000ELNS0_9SortOrderE0EiiyNS1_21identity_decomposer_tEEEvPKT1_PSA_PKT2_PSE_T3_iiT4_E12temp_storage+33808];
	add.s32 	%r624, %r618, %r620;
	selp.b32 	%r625, %r624, %r619, %p45;
	add.s32 	%r626, %r624, %r621;
	selp.b32 	%r627, %r626, %r625, %p44;
	add.s32 	%r628, %r626, %r622;
	selp.b32 	%r898, %r628, %r627, %p43;
	add.s32 	%r202, %r628, %r623;
	setp.ne.s32 	%p50, %r431, 0;
	selp.b32 	%r629, %r608, 0, %p50;
	add.s32 	%r630, %r898, %r629;
	or.pred  	%p51, %p42, %p50;
	selp.b32 	%r899, %r630, %r608, %p42;
	@%p51 bra 	$L__BB30_81;
	shl.b32 	%r899, %r202, 16;
	st.shared.u32 	[_ZZN3cub18CUB_300001_SM_10006detail10radix_sort31DeviceRadixSortSingleTileKernelINS1_5radix10policy_hubIiiyE10Policy1000ELNS0_9SortOrderE0EiiyNS1_21identity_decomposer_tEEEvPKT1_PSA_PKT2_PSE_T3_iiT4_E12temp_storage+33832], %r899;
$L__BB30_81:
	setp.eq.s32 	%p52, %r2, 0;
	bar.sync 	0;
	ld.shared.u32 	%r631, [_ZZN3cub18CUB_300001_SM_10006detail10radix_sort31DeviceRadixSortSingleTileKernelINS1_5radix10policy_hubIiiyE10Policy1000ELNS0_9SortOrderE0EiiyNS1_21identity_decomposer_tEEEvPKT1_PSA_PKT2_PSE_T3_iiT4_E12temp_storage+33832];
	selp.b32 	%r632, 0, %r631, %p52;
	add.s32 	%r633, %r899, %r632;
	add.s32 	%r634, %r166, %r633;
	add.s32 	%r635, %r167, %r633;
	add.s32 	%r636, %r168, %r633;
	add.s32 	%r637, %r169, %r633;
	add.s32 	%r638, %r170, %r633;
	add.s32 	%r639, %r171, %r633;
	add.s32 	%r640, %r172, %r633;
	add.s32 	%r641, %r173, %r633;
	add.s32 	%r642, %r174, %r633;
	add.s32 	%r643, %r175, %r633;
	add.s32 	%r644, %r176, %r633;
	add.s32 	%r645, %r177, %r633;
	add.s32 	%r646, %r178, %r633;
	add.s32 	%r647, %r179, %r633;
	add.s32 	%r648, %r180, %r633;
	add.s32 	%r649, %r181, %r633;
	add.s32 	%r650, %r182, %r633;
	add.s32 	%r651, %r183, %r633;
	add.s32 	%r652, %r184, %r633;
	add.s32 	%r653, %r185, %r633;
	add.s32 	%r654, %r186, %r633;
	add.s32 	%r655, %r187, %r633;
	add.s32 	%r656, %r188, %r633;
	add.s32 	%r657, %r189, %r633;
	add.s32 	%r658, %r190, %r633;
	add.s32 	%r659, %r191, %r633;
	add.s32 	%r660, %r192, %r633;
	add.s32 	%r661, %r193, %r633;
	add.s32 	%r662, %r194, %r633;
	add.s32 	%r663, %r195, %r633;
	add.s32 	%r664, %r196, %r633;
	add.s32 	%r665, %r197, %r633;
	st.shared.u32 	[%r101], %r633;
	st.shared.u32 	[%r101+4], %r634;
	st.shared.u32 	[%r101+8], %r635;
	st.shared.u32 	[%r101+12], %r636;
	st.shared.u32 	[%r101+16], %r637;
	st.shared.u32 	[%r101+20], %r638;
	st.shared.u32 	[%r101+24], %r639;
	st.shared.u32 	[%r101+28], %r640;
	st.shared.u32 	[%r101+32], %r641;
	st.shared.u32 	[%r101+36], %r642;
	st.shared.u32 	[%r101+40], %r643;
	st.shared.u32 	[%r101+44], %r644;
	st.shared.u32 	[%r101+48], %r645;
	st.shared.u32 	[%r101+52], %r646;
	st.shared.u32 	[%r101+56], %r647;
	st.shared.u32 	[%r101+60], %r648;
	st.shared.u32 	[%r101+64], %r649;
	st.shared.u32 	[%r101+68], %r650;
	st.shared.u32 	[%r101+72], %r651;
	st.shared.u32 	[%r101+76], %r652;
	st.shared.u32 	[%r101+80], %r653;
	st.shared.u32 	[%r101+84], %r654;
	st.shared.u32 	[%r101+88], %r655;
	st.shared.u32 	[%r101+92], %r656;
	st.shared.u32 	[%r101+96], %r657;
	st.shared.u32 	[%r101+100], %r658;
	st.shared.u32 	[%r101+104], %r659;
	st.shared.u32 	[%r101+108], %r660;
	st.shared.u32 	[%r101+112], %r661;
	st.shared.u32 	[%r101+116], %r662;
	st.shared.u32 	[%r101+120], %r663;
	st.shared.u32 	[%r101+124], %r664;
	st.shared.u32 	[%r101+128], %r665;
	bar.sync 	0;
	cvt.u32.u16 	%r666, %rs1;
	ld.shared.u16 	%r667, [%r147];
	add.s32 	%r206, %r667, %r666;
	cvt.u32.u16 	%r668, %rs2;
	ld.shared.u16 	%r669, [%r148];
	add.s32 	%r207, %r669, %r668;
	cvt.u32.u16 	%r670, %rs3;
	ld.shared.u16 	%r671, [%r149];
	add.s32 	%r208, %r671, %r670;
	cvt.u32.u16 	%r672, %rs4;
	ld.shared.u16 	%r673, [%r150];
	add.s32 	%r209, %r673, %r672;
	cvt.u32.u16 	%r674, %rs5;
	ld.shared.u16 	%r675, [%r151];
	add.s32 	%r210, %r675, %r674;
	cvt.u32.u16 	%r676, %rs6;
	ld.shared.u16 	%r677, [%r152];
	add.s32 	%r211, %r677, %r676;
	cvt.u32.u16 	%r678, %rs7;
	ld.shared.u16 	%r679, [%r153];
	add.s32 	%r212, %r679, %r678;
	cvt.u32.u16 	%r680, %rs8;
	ld.shared.u16 	%r681, [%r154];
	add.s32 	%r213, %r681, %r680;
	cvt.u32.u16 	%r682, %rs9;
	ld.shared.u16 	%r683, [%r155];
	add.s32 	%r214, %r683, %r682;
	cvt.u32.u16 	%r684, %rs10;
	ld.shared.u16 	%r685, [%r156];
	add.s32 	%r215, %r685, %r684;
	cvt.u32.u16 	%r686, %rs11;
	ld.shared.u16 	%r687, [%r157];
	add.s32 	%r216, %r687, %r686;
	cvt.u32.u16 	%r688, %rs12;
	ld.shared.u16 	%r689, [%r158];
	add.s32 	%r217, %r689, %r688;
	cvt.u32.u16 	%r690, %rs13;
	ld.shared.u16 	%r691, [%r159];
	add.s32 	%r218, %r691, %r690;
	cvt.u32.u16 	%r692, %rs14;
	ld.shared.u16 	%r693, [%r160];
	add.s32 	%r219, %r693, %r692;
	cvt.u32.u16 	%r694, %rs15;
	ld.shared.u16 	%r695, [%r161];
	add.s32 	%r220, %r695, %r694;
	cvt.u32.u16 	%r696, %rs16;
	ld.shared.u16 	%r697, [%r162];
	add.s32 	%r221, %r697, %r696;
	cvt.u32.u16 	%r698, %rs17;
	ld.shared.u16 	%r699, [%r163];
	add.s32 	%r222, %r699, %r698;
	cvt.u32.u16 	%r700, %rs18;
	ld.shared.u16 	%r701, [%r164];
	add.s32 	%r223, %r701, %r700;
	cvt.u32.u16 	%r702, %rs19;
	ld.shared.u16 	%r703, [%r165];
	add.s32 	%r224, %r703, %r702;
	bar.sync 	0;
	setp.lt.s32 	%p53, %r859, %r304;
	@%p53 bra 	$L__BB30_121;
	cvt.u64.u32 	%rd15, %r2;
	shl.b32 	%r704, %r206, 2;
	mov.u32 	%r705, _ZZN3cub18CUB_300001_SM_10006detail10radix_sort31DeviceRadixSortSingleTileKernelINS1_5radix10policy_hubIiiyE10Policy1000ELNS0_9SortOrderE0EiiyNS1_21identity_decomposer_tEEEvPKT1_PSA_PKT2_PSE_T3_iiT4_E12temp_storage;
	add.s32 	%r706, %r705, %r704;
	st.shared.u32 	[%r706], %r878;
	shl.b32 	%r707, %r207, 2;
	add.s32 	%r708, %r705, %r707;
	st.shared.u32 	[%r708], %r877;
	shl.b32 	%r709, %r208, 2;
	add.s32 	%r710, %r705, %r709;
	st.shared.u32 	[%r710], %r876;
	shl.b32 	%r711, %r209, 2;
	add.s32 	%r712, %r705, %r711;
	st.shared.u32 	[%r712], %r875;
	shl.b32 	%r713, %r210, 2;
	add.s32 	%r714, %r705, %r713;
	st.shared.u32 	[%r714], %r874;
	shl.b32 	%r715, %r211, 2;
	add.s32 	%r716, %r705, %r715;
	st.shared.u32 	[%r716], %r873;
	shl.b32 	%r717, %r212, 2;
	add.s32 	%r718, %r705, %r717;
	st.shared.u32 	[%r718], %r872;
	shl.b32 	%r719, %r213, 2;
	add.s32 	%r720, %r705, %r719;
	st.shared.u32 	[%r720], %r871;
	shl.b32 	%r721, %r214, 2;
	add.s32 	%r722, %r705, %r721;
	st.shared.u32 	[%r722], %r870;
	shl.b32 	%r723, %r215, 2;
	add.s32 	%r724, %r705, %r723;
	st.shared.u32 	[%r724], %r869;
	shl.b32 	%r725, %r216, 2;
	add.s32 	%r726, %r705, %r725;
	st.shared.u32 	[%r726], %r868;
	shl.b32 	%r727, %r217, 2;
	add.s32 	%r728, %r705, %r727;
	st.shared.u32 	[%r728], %r867;
	shl.b32 	%r729, %r218, 2;
	add.s32 	%r730, %r705, %r729;
	st.shared.u32 	[%r730], %r866;
	shl.b32 	%r731, %r219, 2;
	add.s32 	%r732, %r705, %r731;
	st.shared.u32 	[%r732], %r865;
	shl.b32 	%r733, %r220, 2;
	add.s32 	%r734, %r705, %r733;
	st.shared.u32 	[%r734], %r864;
	shl.b32 	%r735, %r221, 2;
	add.s32 	%r736, %r705, %r735;
	st.shared.u32 	[%r736], %r863;
	shl.b32 	%r737, %r222, 2;
	add.s32 	%r738, %r705, %r737;
	st.shared.u32 	[%r738], %r862;
	shl.b32 	%r739, %r223, 2;
	add.s32 	%r740, %r705, %r739;
	st.shared.u32 	[%r740], %r861;
	shl.b32 	%r741, %r224, 2;
	add.s32 	%r742, %r705, %r741;
	st.shared.u32 	[%r742], %r860;
	bar.sync 	0;
	mad.lo.s32 	%r225, %r2, -72, %r103;
	ld.shared.u32 	%r226, [%r225];
	ld.shared.u32 	%r227, [%r225+1024];
	ld.shared.u32 	%r228, [%r225+2048];
	ld.shared.u32 	%r229, [%r225+3072];
	ld.shared.u32 	%r230, [%r225+4096];
	ld.shared.u32 	%r231, [%r225+5120];
	ld.shared.u32 	%r232, [%r225+6144];
	ld.shared.u32 	%r233, [%r225+7168];
	ld.shared.u32 	%r234, [%r225+8192];
	ld.shared.u32 	%r235, [%r225+9216];
	ld.shared.u32 	%r236, [%r225+10240];
	ld.shared.u32 	%r237, [%r225+11264];
	ld.shared.u32 	%r238, [%r225+12288];
	ld.shared.u32 	%r239, [%r225+13312];
	ld.shared.u32 	%r240, [%r225+14336];
	ld.shared.u32 	%r241, [%r225+15360];
	ld.shared.u32 	%r242, [%r225+16384];
	ld.shared.u32 	%r243, [%r225+17408];
	ld.shared.u32 	%r244, [%r225+18432];
	bar.sync 	0;
	st.shared.u32 	[%r706], %r897;
	st.shared.u32 	[%r708], %r896;
	st.shared.u32 	[%r710], %r895;
	st.shared.u32 	[%r712], %r894;
	st.shared.u32 	[%r714], %r893;
	st.shared.u32 	[%r716], %r892;
	st.shared.u32 	[%r718], %r891;
	st.shared.u32 	[%r720], %r890;
	st.shared.u32 	[%r722], %r889;
	st.shared.u32 	[%r724], %r888;
	st.shared.u32 	[%r726], %r887;
	st.shared.u32 	[%r728], %r886;
	st.shared.u32 	[%r730], %r885;
	st.shared.u32 	[%r732], %r884;
	st.shared.u32 	[%r734], %r883;
	st.shared.u32 	[%r736], %r882;
	st.shared.u32 	[%r738], %r881;
	st.shared.u32 	[%r740], %r880;
	st.shared.u32 	[%r742], %r879;
	bar.sync 	0;
	ld.shared.u32 	%r245, [%r225+1024];
	ld.shared.u32 	%r246, [%r225+2048];
	ld.shared.u32 	%r247, [%r225+3072];
	ld.shared.u32 	%r248, [%r225+4096];
	ld.shared.u32 	%r249, [%r225+5120];
	ld.shared.u32 	%r250, [%r225+6144];
	ld.shared.u32 	%r251, [%r225+7168];
	ld.shared.u32 	%r252, [%r225+8192];
	ld.shared.u32 	%r253, [%r225+9216];
	ld.shared.u32 	%r254, [%r225+10240];
	ld.shared.u32 	%r255, [%r225+11264];
	ld.shared.u32 	%r256, [%r225+12288];
	ld.shared.u32 	%r257, [%r225+13312];
	ld.shared.u32 	%r258, [%r225+14336];
	ld.shared.u32 	%r259, [%r225+15360];
	ld.shared.u32 	%r260, [%r225+16384];
	ld.shared.u32 	%r261, [%r225+17408];
	ld.shared.u32 	%r262, [%r225+18432];
	setp.gt.u64 	%p54, %rd2, %rd15;
	cvta.to.global.u64 	%rd16, %rd6;
	mul.wide.u32 	%rd17, %r2, 4;
	add.s64 	%rd4, %rd16, %rd17;
	cvta.to.global.u64 	%rd18, %rd8;
	add.s64 	%rd5, %rd18, %rd17;
	@%p54 bra 	$L__BB30_83;
	bra.uni 	$L__BB30_84;
$L__BB30_83:
	xor.b32  	%r743, %r226, -2147483648;
	ld.shared.u32 	%r744, [%r225];
	st.global.u32 	[%rd4], %r743;
	st.global.u32 	[%rd5], %r744;
$L__BB30_84:
	add.s32 	%r745, %r2, 256;
	cvt.u64.u32 	%rd19, %r745;
	setp.le.u64 	%p55, %rd2, %rd19;
	@%p55 bra 	$L__BB30_86;
	xor.b32  	%r746, %r227, -2147483648;
	st.global.u32 	[%rd4+1024], %r746;
	st.global.u32 	[%rd5+1024], %r245;
$L__BB30_86:
	add.s32 	%r747, %r2, 512;
	cvt.u64.u32 	%rd20, %r747;
	setp.le.u64 	%p56, %rd2, %rd20;
	@%p56 bra 	$L__BB30_88;
	xor.b32  	%r748, %r228, -2147483648;
	st.global.u32 	[%rd4+2048], %r748;
	st.global.u32 	[%rd5+2048], %r246;
$L__BB30_88:
	add.s32 	%r749, %r2, 768;
	cvt.u64.u32 	%rd21, %r749;
	setp.le.u64 	%p57, %rd2, %rd21;
	@%p57 bra 	$L__BB30_90;
	xor.b32  	%r750, %r229, -2147483648;
	st.global.u32 	[%rd4+3072], %r750;
	st.global.u32 	[%rd5+3072], %r247;
$L__BB30_90:
	or.b32  	%r751, %r2, 1024;
	cvt.u64.u32 	%rd22, %r751;
	setp.le.u64 	%p58, %rd2, %rd22;
	@%p58 bra 	$L__BB30_92;
	xor.b32  	%r752, %r230, -2147483648;
	st.global.u32 	[%rd4+4096], %r752;
	st.global.u32 	[%rd5+4096], %r248;
$L__BB30_92:
	add.s32 	%r753, %r2, 1280;
	cvt.u64.u32 	%rd23, %r753;
	setp.le.u64 	%p59, %rd2, %rd23;
	@%p59 bra 	$L__BB30_94;
	xor.b32  	%r754, %r231, -2147483648;
	st.global.u32 	[%rd4+5120], %r754;
	st.global.u32 	[%rd5+5120], %r249;
$L__BB30_94:
	add.s32 	%r755, %r2, 1536;
	cvt.u64.u32 	%rd24, %r755;
	setp.le.u64 	%p60, %rd2, %rd24;
	@%p60 bra 	$L__BB30_96;
	xor.b32  	%r756, %r232, -2147483648;
	st.global.u32 	[%rd4+6144], %r756;
	st.global.u32 	[%rd5+6144], %r250;
$L__BB30_96:
	add.s32 	%r757, %r2, 1792;
	cvt.u64.u32 	%rd25, %r757;
	setp.le.u64 	%p61, %rd2, %rd25;
	@%p61 bra 	$L__BB30_98;
	xor.b32  	%r758, %r233, -2147483648;
	st.global.u32 	[%rd4+7168], %r758;
	st.global.u32 	[%rd5+7168], %r251;
$L__BB30_98:
	or.b32  	%r759, %r2, 2048;
	cvt.u64.u32 	%rd26, %r759;
	setp.le.u64 	%p62, %rd2, %rd26;
	@%p62 bra 	$L__BB30_100;
	xor.b32  	%r760, %r234, -2147483648;
	st.global.u32 	[%rd4+8192], %r760;
	st.global.u32 	[%rd5+8192], %r252;
$L__BB30_100:
	add.s32 	%r761, %r2, 2304;
	cvt.u64.u32 	%rd27, %r761;
	setp.le.u64 	%p63, %rd2, %rd27;
	@%p63 bra 	$L__BB30_102;
	xor.b32  	%r762, %r235, -2147483648;
	st.global.u32 	[%rd4+9216], %r762;
	st.global.u32 	[%rd5+9216], %r253;
$L__BB30_102:
	add.s32 	%r763, %r2, 2560;
	cvt.u64.u32 	%rd28, %r763;
	setp.le.u64 	%p64, %rd2, %rd28;
	@%p64 bra 	$L__BB30_104;
	xor.b32  	%r764, %r236, -2147483648;
	st.global.u32 	[%rd4+10240], %r764;
	st.global.u32 	[%rd5+10240], %r254;
$L__BB30_104:
	add.s32 	%r765, %r2, 2816;
	cvt.u64.u32 	%rd29, %r765;
	setp.le.u64 	%p65, %rd2, %rd29;
	@%p65 bra 	$L__BB30_106;
	xor.b32  	%r766, %r237, -2147483648;
	st.global.u32 	[%rd4+11264], %r766;
	st.global.u32 	[%rd5+11264], %r255;
$L__BB30_106:
	or.b32  	%r767, %r2, 3072;
	cvt.u64.u32 	%rd30, %r767;
	setp.le.u64 	%p66, %rd2, %rd30;
	@%p66 bra 	$L__BB30_108;
	xor.b32  	%r768, %r238, -2147483648;
	st.global.u32 	[%rd4+12288], %r768;
	st.global.u32 	[%rd5+12288], %r256;
$L__BB30_108:
	add.s32 	%r769, %r2, 3328;
	cvt.u64.u32 	%rd31, %r769;
	setp.le.u64 	%p67, %rd2, %rd31;
	@%p67 bra 	$L__BB30_110;
	xor.b32  	%r770, %r239, -2147483648;
	st.global.u32 	[%rd4+13312], %r770;
	st.global.u32 	[%rd5+13312], %r257;
$L__BB30_110:
	add.s32 	%r771, %r2, 3584;
	cvt.u64.u32 	%rd32, %r771;
	setp.le.u64 	%p68, %rd2, %rd32;
	@%p68 bra 	$L__BB30_112;
	xor.b32  	%r772, %r240, -2147483648;
	st.global.u32 	[%rd4+14336], %r772;
	st.global.u32 	[%rd5+14336], %r258;
$L__BB30_112:
	add.s32 	%r773, %r2, 3840;
	cvt.u64.u32 	%rd33, %r773;
	setp.le.u64 	%p69, %rd2, %rd33;
	@%p69 bra 	$L__BB30_114;
	xor.b32  	%r774, %r241, -2147483648;
	st.global.u32 	[%rd4+15360], %r774;
	st.global.u32 	[%rd5+15360], %r259;
$L__BB30_114:
	or.b32  	%r775, %r2, 4096;
	cvt.u64.u32 	%rd34, %r775;
	setp.le.u64 	%p70, %rd2, %rd34;
	@%p70 bra 	$L__BB30_116;
	xor.b32  	%r776, %r242, -2147483648;
	st.global.u32 	[%rd4+16384], %r776;
	st.global.u32 	[%rd5+16384], %r260;
$L__BB30_116:
	add.s32 	%r777, %r2, 4352;
	cvt.u64.u32 	%rd35, %r777;
	setp.le.u64 	%p71, %rd2, %rd35;
	@%p71 bra 	$L__BB30_118;
	xor.b32  	%r778, %r243, -2147483648;
	st.global.u32 	[%rd4+17408], %r778;
	st.global.u32 	[%rd5+17408], %r261;
$L__BB30_118:
	add.s32 	%r779, %r2, 4608;
	cvt.u64.u32 	%rd36, %r779;
	setp.le.u64 	%p72, %rd2, %rd36;
	@%p72 bra 	$L__BB30_120;
	xor.b32  	%r780, %r244, -2147483648;
	st.global.u32 	[%rd4+18432], %r780;
	st.global.u32 	[%rd5+18432], %r262;
$L__BB30_120:
	ret;
$L__BB30_121:
	shl.b32 	%r781, %r206, 2;
	mov.u32 	%r782, _ZZN3cub18CUB_300001_SM_10006detail10radix_sort31DeviceRadixSortSingleTileKernelINS1_5radix10policy_hubIiiyE10Policy1000ELNS0_9SortOrderE0EiiyNS1_21identity_decomposer_tEEEvPKT1_PSA_PKT2_PSE_T3_iiT4_E12temp_storage;
	add.s32 	%r783, %r782, %r781;
	st.shared.u32 	[%r783], %r878;
	shl.b32 	%r784, %r207, 2;
	add.s32 	%r785, %r782, %r784;
	st.shared.u32 	[%r785], %r877;
	shl.b32 	%r786, %r208, 2;
	add.s32 	%r787, %r782, %r786;
	st.shared.u32 	[%r787], %r876;
	shl.b32 	%r788, %r209, 2;
	add.s32 	%r789, %r782, %r788;
	st.shared.u32 	[%r789], %r875;
	shl.b32 	%r790, %r210, 2;
	add.s32 	%r791, %r782, %r790;
	st.shared.u32 	[%r791], %r874;
	shl.b32 	%r792, %r211, 2;
	add.s32 	%r793, %r782, %r792;
	st.shared.u32 	[%r793], %r873;
	shl.b32 	%r794, %r212, 2;
	add.s32 	%r795, %r782, %r794;
	st.shared.u32 	[%r795], %r872;
	shl.b32 	%r796, %r213, 2;
	add.s32 	%r797, %r782, %r796;
	st.shared.u32 	[%r797], %r871;
	shl.b32 	%r798, %r214, 2;
	add.s32 	%r799, %r782, %r798;
	st.shared.u32 	[%r799], %r870;
	shl.b32 	%r800, %r215, 2;
	add.s32 	%r801, %r782, %r800;
	st.shared.u32 	[%r801], %r869;
	shl.b32 	%r802, %r216, 2;
	add.s32 	%r803, %r782, %r802;
	st.shared.u32 	[%r803], %r868;
	shl.b32 	%r804, %r217, 2;
	add.s32 	%r805, %r782, %r804;
	st.shared.u32 	[%r805], %r867;
	shl.b32 	%r806, %r218, 2;
	add.s32 	%r807, %r782, %r806;
	st.shared.u32 	[%r807], %r866;
	shl.b32 	%r808, %r219, 2;
	add.s32 	%r809, %r782, %r808;
	st.shared.u32 	[%r809], %r865;
	shl.b32 	%r810, %r220, 2;
	add.s32 	%r811, %r782, %r810;
	st.shared.u32 	[%r811], %r864;
	shl.b32 	%r812, %r221, 2;
	add.s32 	%r813, %r782, %r812;
	st.shared.u32 	[%r813], %r863;
	shl.b32 	%r814, %r222, 2;
	add.s32 	%r815, %r782, %r814;
	st.shared.u32 	[%r815], %r862;
	shl.b32 	%r816, %r223, 2;
	add.s32 	%r817, %r782, %r816;
	st.shared.u32 	[%r817], %r861;
	shl.b32 	%r818, %r224, 2;
	add.s32 	%r819, %r782, %r818;
	st.shared.u32 	[%r819], %r860;
	bar.sync 	0;
	ld.shared.u32 	%r878, [%r103];
	ld.shared.u32 	%r877, [%r103+4];
	ld.shared.u32 	%r876, [%r103+8];
	ld.shared.u32 	%r875, [%r103+12];
	ld.shared.u32 	%r874, [%r103+16];
	ld.shared.u32 	%r873, [%r103+20];
	ld.shared.u32 	%r872, [%r103+24];
	ld.shared.u32 	%r871, [%r103+28];
	ld.shared.u32 	%r870, [%r103+32];
	ld.shared.u32 	%r869, [%r103+36];
	ld.shared.u32 	%r868, [%r103+40];
	ld.shared.u32 	%r867, [%r103+44];
	ld.shared.u32 	%r866, [%r103+48];
	ld.shared.u32 	%r865, [%r103+52];
	ld.shared.u32 	%r864, [%r103+56];
	ld.shared.u32 	%r863, [%r103+60];
	ld.shared.u32 	%r862, [%r103+64];
	ld.shared.u32 	%r861, [%r103+68];
	ld.shared.u32 	%r860, [%r103+72];
	bar.sync 	0;
	st.shared.u32 	[%r783], %r897;
	st.shared.u32 	[%r785], %r896;
	st.shared.u32 	[%r787], %r895;
	st.shared.u32 	[%r789], %r894;
	st.shared.u32 	[%r791], %r893;
	st.shared.u32 	[%r793], %r892;
	st.shared.u32 	[%r795], %r891;
	st.shared.u32 	[%r797], %r890;
	st.shared.u32 	[%r799], %r889;
	st.shared.u32 	[%r801], %r888;
	st.shared.u32 	[%r803], %r887;
	st.shared.u32 	[%r805], %r886;
	st.shared.u32 	[%r807], %r885;
	st.shared.u32 	[%r809], %r884;
	st.shared.u32 	[%r811], %r883;
	st.shared.u32 	[%r813], %r882;
	st.shared.u32 	[%r815], %r881;
	st.shared.u32 	[%r817], %r880;
	st.shared.u32 	[%r819], %r879;
	bar.sync 	0;
	ld.shared.u32 	%r897, [%r103];
	ld.shared.u32 	%r896, [%r103+4];
	ld.shared.u32 	%r895, [%r103+8];
	ld.shared.u32 	%r894, [%r103+12];
	ld.shared.u32 	%r893, [%r103+16];
	ld.shared.u32 	%r892, [%r103+20];
	ld.shared.u32 	%r891, [%r103+24];
	ld.shared.u32 	%r890, [%r103+28];
	ld.shared.u32 	%r889, [%r103+32];
	ld.shared.u32 	%r888, [%r103+36];
	ld.shared.u32 	%r887, [%r103+40];
	ld.shared.u32 	%r886, [%r103+44];
	ld.shared.u32 	%r885, [%r103+48];
	ld.shared.u32 	%r884, [%r103+52];
	ld.shared.u32 	%r883, [%r103+56];
	ld.shared.u32 	%r882, [%r103+60];
	ld.shared.u32 	%r881, [%r103+64];
	ld.shared.u32 	%r880, [%r103+68];
	ld.shared.u32 	%r879, [%r103+72];
	bar.sync 	0;
	add.s32 	%r859, %r859, 6;
	add.s32 	%r858, %r858, -6;
	bra.uni 	$L__BB30_77;

}
	// .globl	_ZN3cub18CUB_300001_SM_10006detail10radix_sort30DeviceRadixSortHistogramKernelINS1_5radix10policy_hubIiiyE10Policy1000ELNS0_9SortOrderE0EiyNS1_21identity_decomposer_tEEEvPT2_PKT1_SA_iiT3_
.visible .entry _ZN3cub18CUB_300001_SM_10006detail10radix_sort30DeviceRadixSortHistogramKernelINS1_5radix10policy_hubIiiyE10Policy1000ELNS0_9SortOrderE0EiyNS1_21identity_decomposer_tEEEvPT2_PKT1_SA_iiT3_(
	.param .u64 .ptr .align 1 _ZN3cub18CUB_300001_SM_10006detail10radix_sort30DeviceRadixSortHistogramKernelINS1_5radix10policy_hubIiiyE10Policy1000ELNS0_9SortOrderE0EiyNS1_21identity_decomposer_tEEEvPT2_PKT1_SA_iiT3__param_0,
	.param .u64 .ptr .align 1 _ZN3cub18CUB_300001_SM_10006detail10radix_sort30DeviceRadixSortHistogramKernelINS1_5radix10policy_hubIiiyE10Policy1000ELNS0_9SortOrderE0EiyNS1_21identity_decomposer_tEEEvPT2_PKT1_SA_iiT3__param_1,
	.param .u64 _ZN3cub18CUB_300001_SM_10006detail10radix_sort30DeviceRadixSortHistogramKernelINS1_5radix10policy_hubIiiyE10Policy1000ELNS0_9SortOrderE0EiyNS1_21identity_decomposer_tEEEvPT2_PKT1_SA_iiT3__param_2,
	.param .u32 _ZN3cub18CUB_300001_SM_10006detail10radix_sort30DeviceRadixSortHistogramKernelINS1_5radix10policy_hubIiiyE10Policy1000ELNS0_9SortOrderE0EiyNS1_21identity_decomposer_tEEEvPT2_PKT1_SA_iiT3__param_3,
	.param .u32 _ZN3cub18CUB_300001_SM_10006detail10radix_sort30DeviceRadixSortHistogramKernelINS1_5radix10policy_hubIiiyE10Policy1000ELNS0_9SortOrderE0EiyNS1_21identity_decomposer_tEEEvPT2_PKT1_SA_iiT3__param_4,
	.param .align 1 .b8 _ZN3cub18CUB_300001_SM_10006detail10radix_sort30DeviceRadixSortHistogramKernelINS1_5radix10policy_hubIiiyE10Policy1000ELNS0_9SortOrderE0EiyNS1_21identity_decomposer_tEEEvPT2_PKT1_SA_iiT3__param_5[1]
)
.maxntid 128
{
	.reg .pred 	%p<91>;
	.reg .b32 	%r<486>;
	.reg .b64 	%rd<137>;
	// demoted variable
	.shared .align 4 .b8 _ZZN3cub18CUB_300001_SM_10006detail10radix_sort30DeviceRadixSortHistogramKernelINS1_5radix10policy_hubIiiyE10Policy1000ELNS0_9SortOrderE0EiyNS1_21identity_decomposer_tEEEvPT2_PKT1_SA_iiT3_E12temp_storage[4096];
	ld.param.u64 	%rd18, [_ZN3cub18CUB_300001_SM_10006detail10radix_sort30DeviceRadixSortHistogramKernelINS1_5radix10policy_hubIiiyE10Policy1000ELNS0_9SortOrderE0EiyNS1_21identity_decomposer_tEEEvPT2_PKT1_SA_iiT3__param_0];
	ld.param.u64 	%rd19, [_ZN3cub18CUB_300001_SM_10006detail10radix_sort30DeviceRadixSortHistogramKernelINS1_5radix10policy_hubIiiyE10Policy1000ELNS0_9SortOrderE0EiyNS1_21identity_decomposer_tEEEvPT2_PKT1_SA_iiT3__param_1];
	ld.param.u64 	%rd17, [_ZN3cub18CUB_300001_SM_10006detail10radix_sort30DeviceRadixSortHistogramKernelINS1_5radix10policy_hubIiiyE10Policy1000ELNS0_9SortOrderE0EiyNS1_21identity_decomposer_tEEEvPT2_PKT1_SA_iiT3__param_2];
	ld.param.u32 	%r174, [_ZN3cub18CUB_300001_SM_10006detail10radix_sort30DeviceRadixSortHistogramKernelINS1_5radix10policy_hubIiiyE10Policy1000ELNS0_9SortOrderE0EiyNS1_21identity_decomposer_tEEEvPT2_PKT1_SA_iiT3__param_3];
	ld.param.u32 	%r175, [_ZN3cub18CUB_300001_SM_10006detail10radix_sort30DeviceRadixSortHistogramKernelINS1_5radix10policy_hubIiiyE10Policy1000ELNS0_9SortOrderE0EiyNS1_21identity_decomposer_tEEEvPT2_PKT1_SA_iiT3__param_4];
	cvta.to.global.u64 	%rd1, %rd19;
	cvta.to.global.u64 	%rd2, %rd18;
	setp.eq.s64 	%p2, %rd17, 0;
	@%p2 bra 	$L__BB31_153;
	sub.s32 	%r176, %r175, %r174;
	add.s32 	%r177, %r176, 7;
	shr.s32 	%r178, %r177, 31;
	shr.u32 	%r179, %r178, 29;
	add.s32 	%r180, %r177, %r179;
	shr.s32 	%r181, %r180, 3;
	mov.u32 	%r182, %tid.x;
	setp.gt.u32 	%p3, %r182, 255;
	setp.lt.s32 	%p4, %r177, 8;
	mov.u32 	%r183, %ctaid.x;
	shl.b32 	%r184, %r183, 11;
	cvt.u64.u32 	%rd3, %r184;
	mov.u32 	%r185, %nctaid.x;
	shl.b32 	%r186, %r185, 11;
	cvt.u64.u32 	%rd4, %r186;
	add.s32 	%r1, %r181, -1;
	and.b32  	%r2, %r181, 15;
	and.b32  	%r3, %r181, 7;
	add.s32 	%r4, %r3, -1;
	and.b32  	%r5, %r181, 3;
	or.pred  	%p1, %p3, %p4;
	shl.b32 	%r187, %r182, 2;
	mov.u32 	%r188, _ZZN3cub18CUB_300001_SM_10006detail10radix_sort30DeviceRadixSortHistogramKernelINS1_5radix10policy_hubIiiyE10Policy1000ELNS0_9SortOrderE0EiyNS1_21identity_decomposer_tEEEvPT2_PKT1_SA_iiT3_E12temp_storage;
	add.s32 	%r6, %r188, %r187;
	and.b32  	%r7, %r181, 268435440;
	cvt.u64.u32 	%rd5, %r182;
	add.s32 	%r8, %r182, 128;
	add.s32 	%r9, %r182, 256;
	add.s32 	%r10, %r182, 384;
	add.s32 	%r11, %r182, 512;
	add.s32 	%r12, %r182, 640;
	add.s32 	%r13, %r182, 768;
	or.b32  	%r14, %r182, 1024;
	add.s32 	%r15, %r182, 1920;
	and.b32  	%r16, %r181, 268435448;
	and.b32  	%r17, %r181, 1;
	neg.s32 	%r18, %r7;
	add.s32 	%r19, %r6, 8192;
	add.s64 	%rd21, %rd17, -1;
	shr.u64 	%rd22, %rd21, 30;
	add.s64 	%rd23, %rd22, 1;
	min.u64 	%rd6, %rd23, %rd17;
	mov.b64 	%rd135, 0;
$L__BB31_2:
	@%p1 bra 	$L__BB31_30;
	setp.lt.u32 	%p5, %r1, 15;
	mov.b32 	%r439, 0;
	@%p5 bra 	$L__BB31_6;
	mov.u32 	%r436, %r19;
	mov.u32 	%r437, %r18;
$L__BB31_5:
	.pragma "nounroll";
	mov.b32 	%r190, 0;
	st.shared.u32 	[%r436+-8192], %r190;
	st.shared.u32 	[%r436+-7168], %r190;
	st.shared.u32 	[%r436+-6144], %r190;
	st.shared.u32 	[%r436+-5120], %r190;
	st.shared.u32 	[%r436+-4096], %r190;
	st.shared.u32 	[%r436+-3072], %r190;
	st.shared.u32 	[%r436+-2048], %r190;
	st.shared.u32 	[%r436+-1024], %r190;
	st.shared.u32 	[%r436], %r190;
	st.shared.u32 	[%r436+1024], %r190;
	st.shared.u32 	[%r436+2048], %r190;
	st.shared.u32 	[%r436+3072], %r190;
	st.shared.u32 	[%r436+4096], %r190;
	st.shared.u32 	[%r436+5120], %r190;
	st.shared.u32 	[%r436+6144], %r190;
	st.shared.u32 	[%r436+7168], %r190;
	add.s32 	%r437, %r437, 16;
	add.s32 	%r436, %r436, 16384;
	setp.ne.s32 	%p6, %r437, 0;
	mov.u32 	%r439, %r7;
	@%p6 bra 	$L__BB31_5;
$L__BB31_6:
	add.s32 	%r25, %r2, -1;
	setp.eq.s32 	%p7, %r2, 0;
	@%p7 bra 	$L__BB31_16;
	setp.lt.u32 	%p8, %r25, 7;
	@%p8 bra 	$L__BB31_9;
	shl.b32 	%r191, %r439, 10;
	add.s32 	%r192, %r6, %r191;
	mov.b32 	%r193, 0;
	st.shared.u32 	[%r192], %r193;
	st.shared.u32 	[%r192+1024], %r193;
	st.shared.u32 	[%r192+2048], %r193;
	st.shared.u32 	[%r192+3072], %r193;
	st.shared.u32 	[%r192+4096], %r193;
	st.shared.u32 	[%r192+5120], %r193;
	st.shared.u32 	[%r192+6144], %r193;
	st.shared.u32 	[%r192+7168], %r193;
	add.s32 	%r439, %r439, 8;
$L__BB31_9:
	setp.eq.s32 	%p9, %r3, 0;
	@%p9 bra 	$L__BB31_16;
	setp.lt.u32 	%p10, %r4, 3;
	@%p10 bra 	$L__BB31_12;
	shl.b32 	%r194, %r439, 10;
	add.s32 	%r195, %r6, %r194;
	mov.b32 	%r196, 0;
	st.shared.u32 	[%r195], %r196;
	st.shared.u32 	[%r195+1024], %r196;
	st.shared.u32 	[%r195+2048], %r196;
	st.shared.u32 	[%r195+3072], %r196;
	add.s32 	%r439, %r439, 4;
$L__BB31_12:
	setp.eq.s32 	%p11, %r5, 0;
	@%p11 bra 	$L__BB31_16;
	setp.eq.s32 	%p12, %r5, 1;
	shl.b32 	%r197, %r439, 10;
	add.s32 	%r30, %r6, %r197;
	mov.b32 	%r198, 0;
	st.shared.u32 	[%r30], %r198;
	@%p12 bra 	$L__BB31_16;
	setp.eq.s32 	%p13, %r5, 2;
	mov.b32 	%r199, 0;
	st.shared.u32 	[%r30+1024], %r199;
	@%p13 bra 	$L__BB31_16;
	mov.b32 	%r200, 0;
	st.shared.u32 	[%r30+2048], %r200;
$L__BB31_16:
	cvt.u32.u64 	%r201, %rd5;
	setp.gt.u32 	%p14, %r201, 127;
	@%p14 bra 	$L__BB31_30;
	setp.lt.u32 	%p15, %r1, 15;
	mov.b32 	%r443, 0;
	@%p15 bra 	$L__BB31_20;
	mov.b32 	%r441, 0;
$L__BB31_19:
	.pragma "nounroll";
	shl.b32 	%r204, %r441, 10;
	add.s32 	%r205, %r6, %r204;
	mov.b32 	%r206, 0;
	st.shared.u32 	[%r205+512], %r206;
	st.shared.u32 	[%r205+1536], %r206;
	st.shared.u32 	[%r205+2560], %r206;
	st.shared.u32 	[%r205+3584], %r206;
	st.shared.u32 	[%r205+4608], %r206;
	st.shared.u32 	[%r205+5632], %r206;
	st.shared.u32 	[%r205+6656], %r206;
	st.shared.u32 	[%r205+7680], %r206;
	st.shared.u32 	[%r205+8704], %r206;
	st.shared.u32 	[%r205+9728], %r206;
	st.shared.u32 	[%r205+10752], %r206;
	st.shared.u32 	[%r205+11776], %r206;
	st.shared.u32 	[%r205+12800], %r206;
	st.shared.u32 	[%r205+13824], %r206;
	st.shared.u32 	[%r205+14848], %r206;
	st.shared.u32 	[%r205+15872], %r206;
	add.s32 	%r441, %r441, 16;
	setp.ne.s32 	%p16, %r441, %r7;
	mov.u32 	%r443, %r7;
	@%p16 bra 	$L__BB31_19;
$L__BB31_20:
	setp.eq.s32 	%p17, %r2, 0;
	@%p17 bra 	$L__BB31_30;
	setp.lt.u32 	%p18, %r25, 7;
	@%p18 bra 	$L__BB31_23;
	shl.b32 	%r207, %r443, 10;
	add.s32 	%r208, %r6, %r207;
	mov.b32 	%r209, 0;
	st.shared.u32 	[%r208+512], %r209;
	st.shared.u32 	[%r208+1536], %r209;
	st.shared.u32 	[%r208+2560], %r209;
	st.shared.u32 	[%r208+3584], %r209;
	st.shared.u32 	[%r208+4608], %r209;
	st.shared.u32 	[%r208+5632], %r209;
	st.shared.u32 	[%r208+6656], %r209;
	st.shared.u32 	[%r208+7680], %r209;
	add.s32 	%r443, %r443, 8;
$L__BB31_23:
	setp.eq.s32 	%p19, %r3, 0;
	@%p19 bra 	$L__BB31_30;
	setp.lt.u32 	%p20, %r4, 3;
	@%p20 bra 	$L__BB31_26;
	shl.b32 	%r210, %r443, 10;
	add.s32 	%r211, %r6, %r210;
	mov.b32 	%r212, 0;
	st.shared.u32 	[%r211+512], %r212;
	st.shared.u32 	[%r211+1536], %r212;
	st.shared.u32 	[%r211+2560], %r212;
	st.shared.u32 	[%r211+3584], %r212;
	add.s32 	%r443, %r443, 4;
$L__BB31_26:
	setp.eq.s32 	%p21, %r5, 0;
	@%p21 bra 	$L__BB31_30;
	setp.eq.s32 	%p22, %r5, 1;
	shl.b32 	%r213, %r443, 10;
	add.s32 	%r38, %r6, %r213;
	mov.b32 	%r214, 0;
	st.shared.u32 	[%r38+512], %r214;
	@%p22 bra 	$L__BB31_30;
	setp.eq.s32 	%p23, %r5, 2;
	mov.b32 	%r215, 0;
	st.shared.u32 	[%r38+1536], %r215;
	@%p23 bra 	$L__BB31_30;
	mov.b32 	%r216, 0;
	st.shared.u32 	[%r38+2560], %r216;
$L__BB31_30:
	bar.sync 	0;
	bar.sync 	0;
	shl.b64 	%rd8, %rd135, 30;
	sub.s64 	%rd24, %rd17, %rd8;
	min.u64 	%rd9, %rd24, 1073741824;
	setp.le.u64 	%p24, %rd9, %rd3;
	@%p24 bra 	$L__BB31_70;
	mov.u64 	%rd136, %rd3;
$L__BB31_32:
	add.s64 	%rd11, %rd136, %rd8;
	sub.s64 	%rd12, %rd17, %rd11;
	setp.lt.u64 	%p25, %rd12, 2048;
	@%p25 bra 	$L__BB31_34;
	add.s64 	%rd27, %rd11, %rd5;
	shl.b64 	%rd28, %rd27, 2;
	add.s64 	%rd29, %rd1, %rd28;
	ld.global.u32 	%r475, [%rd29];
	ld.global.u32 	%r474, [%rd29+512];
	ld.global.u32 	%r473, [%rd29+1024];
	ld.global.u32 	%r472, [%rd29+1536];
	ld.global.u32 	%r471, [%rd29+2048];
	ld.global.u32 	%r470, [%rd29+2560];
	ld.global.u32 	%r469, [%rd29+3072];
	ld.global.u32 	%r468, [%rd29+3584];
	ld.global.u32 	%r467, [%rd29+4096];
	ld.global.u32 	%r466, [%rd29+4608];
	ld.global.u32 	%r465, [%rd29+5120];
	ld.global.u32 	%r464, [%rd29+5632];
	ld.global.u32 	%r463, [%rd29+6144];
	ld.global.u32 	%r462, [%rd29+6656];
	ld.global.u32 	%r461, [%rd29+7168];
	ld.global.u32 	%r460, [%rd29+7680];
	bra.uni 	$L__BB31_66;
$L__BB31_34:
	cvt.u32.u64 	%r218, %rd5;
	cvt.u32.u64 	%r55, %rd12;
	setp.ge.s32 	%p26, %r218, %r55;
	add.s64 	%rd25, %rd11, %rd5;
	shl.b64 	%rd26, %rd25, 2;
	add.s64 	%rd13, %rd1, %rd26;
	mov.b32 	%r475, 2147483647;
	@%p26 bra 	$L__BB31_36;
	ld.global.u32 	%r475, [%rd13];
$L__BB31_36:
	setp.ge.s32 	%p27, %r8, %r55;
	mov.b32 	%r474, 2147483647;
	@%p27 bra 	$L__BB31_38;
	ld.global.u32 	%r474, [%rd13+512];
$L__BB31_38:
	setp.ge.s32 	%p28, %r9, %r55;
	mov.b32 	%r473, 2147483647;
	@%p28 bra 	$L__BB31_40;
	ld.global.u32 	%r473, [%rd13+1024];
$L__BB31_40:
	setp.ge.s32 	%p29, %r10, %r55;
	mov.b32 	%r472, 2147483647;
	@%p29 bra 	$L__BB31_42;
	ld.global.u32 	%r472, [%rd13+1536];
$L__BB31_42:
	setp.ge.s32 	%p30, %r11, %r55;
	mov.b32 	%r471, 2147483647;
	@%p30 bra 	$L__BB31_44;
	ld.global.u32 	%r471, [%rd13+2048];
$L__BB31_44:
	setp.ge.s32 	%p31, %r12, %r55;
	mov.b32 	%r470, 2147483647;
	@%p31 bra 	$L__BB31_46;
	ld.global.u32 	%r470, [%rd13+2560];
$L__BB31_46:
	setp.ge.s32 	%p32, %r13, %r55;
	mov.b32 	%r469, 2147483647;
	@%p32 bra 	$L__BB31_48;
	ld.global.u32 	%r469, [%rd13+3072];
$L__BB31_48:
	mov.u32 	%r226, %tid.x;
	add.s32 	%r227, %r226, 896;
	setp.ge.s32 	%p33, %r227, %r55;
	mov.b32 	%r468, 2147483647;
	@%p33 bra 	$L__BB31_50;
	ld.global.u32 	%r468, [%rd13+3584];
$L__BB31_50:
	setp.ge.s32 	%p34, %r14, %r55;
	mov.b32 	%r467, 2147483647;
	@%p34 bra 	$L__BB31_52;
	ld.global.u32 	%r467, [%rd13+4096];
$L__BB31_52:
	add.s32 	%r231, %r226, 1152;
	setp.ge.s32 	%p35, %r231, %r55;
	mov.b32 	%r466, 2147483647;
	@%p35 bra 	$L__BB31_54;
	ld.global.u32 	%r466, [%rd13+4608];
$L__BB31_54:
	add.s32 	%r234, %r226, 1280;
	setp.ge.s32 	%p36, %r234, %r55;
	mov.b32 	%r465, 2147483647;
	@%p36 bra 	$L__BB31_56;
	ld.global.u32 	%r465, [%rd13+5120];
$L__BB31_56:
	add.s32 	%r237, %r226, 1408;
	setp.ge.s32 	%p37, %r237, %r55;
	mov.b32 	%r464, 2147483647;
	@%p37 bra 	$L__BB31_58;
	ld.global.u32 	%r464, [%rd13+5632];
$L__BB31_58:
	add.s32 	%r240, %r226, 1536;
	setp.ge.s32 	%p38, %r240, %r55;
	mov.b32 	%r463, 2147483647;
	@%p38 bra 	$L__BB31_60;
	ld.global.u32 	%r463, [%rd13+6144];
$L__BB31_60:
	add.s32 	%r243, %r226, 1664;
	setp.ge.s32 	%p39, %r243, %r55;
	mov.b32 	%r462, 2147483647;
	@%p39 bra 	$L__BB31_62;
	ld.global.u32 	%r462, [%rd13+6656];
$L__BB31_62:
	add.s32 	%r246, %r226, 1792;
	setp.ge.s32 	%p40, %r246, %r55;
	mov.b32 	%r461, 2147483647;
	@%p40 bra 	$L__BB31_64;
	ld.global.u32 	%r461, [%rd13+7168];
$L__BB31_64:
	setp.ge.s32 	%p41, %r15, %r55;
	mov.b32 	%r460, 2147483647;
	@%p41 bra 	$L__BB31_66;
	ld.global.u32 	%r460, [%rd13+7680];
$L__BB31_66:
	setp.le.s32 	%p42, %r175, %r174;
	@%p42 bra 	$L__BB31_69;
	xor.b32  	%r103, %r460, -2147483648;
	xor.b32  	%r104, %r461, -2147483648;
	xor.b32  	%r105, %r462, -2147483648;
	xor.b32  	%r106, %r463, -2147483648;
	xor.b32  	%r107, %r464, -2147483648;
	xor.b32  	%r108, %r465, -2147483648;
	xor.b32  	%r109, %r466, -2147483648;
	xor.b32  	%r110, %r467, -2147483648;
	xor.b32  	%r111, %r468, -2147483648;
	xor.b32  	%r112, %r469, -2147483648;
	xor.b32  	%r113, %r470, -2147483648;
	xor.b32  	%r114, %r471, -2147483648;
	xor.b32  	%r115, %r472, -2147483648;
	xor.b32  	%r116, %r473, -2147483648;
	xor.b32  	%r117, %r474, -2147483648;
	xor.b32  	%r118, %r475, -2147483648;
	mov.b32 	%r476, 0;
	mov.u32 	%r477, %r174;
$L__BB31_68:
	sub.s32 	%r249, %r175, %r477;
	shl.b32 	%r250, %r476, 10;
	mov.u32 	%r251, _ZZN3cub18CUB_300001_SM_10006detail10radix_sort30DeviceRadixSortHistogramKernelINS1_5radix10policy_hubIiiyE10Policy1000ELNS0_9SortOrderE0EiyNS1_21identity_decomposer_tEEEvPT2_PKT1_SA_iiT3_E12temp_storage;
	add.s32 	%r252, %r251, %r250;
	min.s32 	%r253, %r249, 8;
	mov.b32 	%r254, -1;
	shl.b32 	%r255, %r254, %r253;
	not.b32 	%r256, %r255;
	shr.u32 	%r257, %r118, %r477;
	and.b32  	%r258, %r257, %r256;
	shl.b32 	%r259, %r258, 2;
	add.s32 	%r260, %r252, %r259;
	atom.shared.add.u32 	%r261, [%r260], 1;
	shr.u32 	%r262, %r117, %r477;
	and.b32  	%r263, %r262, %r256;
	shl.b32 	%r264, %r263, 2;
	add.s32 	%r265, %r252, %r264;
	atom.shared.add.u32 	%r266, [%r265], 1;
	shr.u32 	%r267, %r116, %r477;
	and.b32  	%r268, %r267, %r256;
	shl.b32 	%r269, %r268, 2;
	add.s32 	%r270, %r252, %r269;
	atom.shared.add.u32 	%r271, [%r270], 1;
	shr.u32 	%r272, %r115, %r477;
	and.b32  	%r273, %r272, %r256;
	shl.b32 	%r274, %r273, 2;
	add.s32 	%r275, %r252, %r274;
	atom.shared.add.u32 	%r276, [%r275], 1;
	shr.u32 	%r277, %r114, %r477;
	and.b32  	%r278, %r277, %r256;
	shl.b32 	%r279, %r278, 2;
	add.s32 	%r280, %r252, %r279;
	atom.shared.add.u32 	%r281, [%r280], 1;
	shr.u32 	%r282, %r113, %r477;
	and.b32  	%r283, %r282, %r256;
	shl.b32 	%r284, %r283, 2;
	add.s32 	%r285, %r252, %r284;
	atom.shared.add.u32 	%r286, [%r285], 1;
	shr.u32 	%r287, %r112, %r477;
	and.b32  	%r288, %r287, %r256;
	shl.b32 	%r289, %r288, 2;
	add.s32 	%r290, %r252, %r289;
	atom.shared.add.u32 	%r291, [%r290], 1;
	shr.u32 	%r292, %r111, %r477;
	and.b32  	%r293, %r292, %r256;
	shl.b32 	%r294, %r293, 2;
	add.s32 	%r295, %r252, %r294;
	atom.shared.add.u32 	%r296, [%r295], 1;
	shr.u32 	%r297, %r110, %r477;
	and.b32  	%r298, %r297, %r256;
	shl.b32 	%r299, %r298, 2;
	add.s32 	%r300, %r252, %r299;
	atom.shared.add.u32 	%r301, [%r300], 1;
	shr.u32 	%r302, %r109, %r477;
	and.b32  	%r303, %r302, %r256;
	shl.b32 	%r304, %r303, 2;
	add.s32 	%r305, %r252, %r304;
	atom.shared.add.u32 	%r306, [%r305], 1;
	shr.u32 	%r307, %r108, %r477;
	and.b32  	%r308, %r307, %r256;
	shl.b32 	%r309, %r308, 2;
	add.s32 	%r310, %r252, %r309;
	atom.shared.add.u32 	%r311, [%r310], 1;
	shr.u32 	%r312, %r107, %r477;
	and.b32  	%r313, %r312, %r256;
	shl.b32 	%r314, %r313, 2;
	add.s32 	%r315, %r252, %r314;
	atom.shared.add.u32 	%r316, [%r315], 1;
	shr.u32 	%r317, %r106, %r477;
	and.b32  	%r318, %r317, %r256;
	shl.b32 	%r319, %r318, 2;
	add.s32 	%r320, %r252, %r319;
	atom.shared.add.u32 	%r321, [%r320], 1;
	shr.u32 	%r322, %r105, %r477;
	and.b32  	%r323, %r322, %r256;
	shl.b32 	%r324, %r323, 2;
	add.s32 	%r325, %r252, %r324;
	atom.shared.add.u32 	%r326, [%r325], 1;
	shr.u32 	%r327, %r104, %r477;
	and.b32  	%r328, %r327, %r256;
	shl.b32 	%r329, %r328, 2;
	add.s32 	%r330, %r252, %r329;
	atom.shared.add.u32 	%r331, [%r330], 1;
	shr.u32 	%r332, %r103, %r477;
	and.b32  	%r333, %r332, %r256;
	shl.b32 	%r334, %r333, 2;
	add.s32 	%r335, %r252, %r334;
	atom.shared.add.u32 	%r336, [%r335], 1;
	add.s32 	%r477, %r477, 8;
	add.s32 	%r476, %r476, 1;
	setp.lt.s32 	%p43, %r477, %r175;
	@%p43 bra 	$L__BB31_68;
$L__BB31_69:
	add.s64 	%rd136, %rd136, %rd4;
	setp.lt.u64 	%p44, %rd136, %rd9;
	@%p44 bra 	$L__BB31_32;
$L__BB31_70:
	bar.sync 	0;
	@%p1 bra 	$L__BB31_152;
	setp.lt.u32 	%p45, %r1, 7;
	mov.b32 	%r480, 0;
	@%p45 bra 	$L__BB31_90;
	mov.b32 	%r478, 0;
$L__BB31_73:
	.pragma "nounroll";
	shl.b32 	%r339, %r478, 10;
	add.s32 	%r124, %r6, %r339;
	ld.shared.u32 	%r125, [%r124];
	setp.eq.s32 	%p46, %r125, 0;
	@%p46 bra 	$L__BB31_75;
	cvt.u32.u64 	%r340, %rd5;
	shl.b32 	%r341, %r478, 8;
	add.s32 	%r342, %r341, %r340;
	mul.wide.u32 	%rd30, %r342, 8;
	add.s64 	%rd31, %rd2, %rd30;
	cvt.u64.u32 	%rd32, %r125;
	atom.global.add.u64 	%rd33, [%rd31], %rd32;
$L__BB31_75:
	ld.shared.u32 	%r126, [%r124+1024];
	setp.eq.s32 	%p47, %r126, 0;
	@%p47 bra 	$L__BB31_77;
	cvt.u32.u64 	%r343, %rd5;
	shl.b32 	%r344, %r478, 8;
	add.s32 	%r345, %r344, %r343;
	add.s32 	%r346, %r345, 256;
	mul.wide.u32 	%rd34, %r346, 8;
	add.s64 	%rd35, %rd2, %rd34;
	cvt.u64.u32 	%rd36, %r126;
	atom.global.add.u64 	%rd37, [%rd35], %rd36;
$L__BB31_77:
	ld.shared.u32 	%r127, [%r124+2048];
	setp.eq.s32 	%p48, %r127, 0;
	@%p48 bra 	$L__BB31_79;
	cvt.u32.u64 	%r347, %rd5;
	shl.b32 	%r348, %r478, 8;
	add.s32 	%r349, %r348, %r347;
	add.s32 	%r350, %r349, 512;
	mul.wide.u32 	%rd38, %r350, 8;
	add.s64 	%rd39, %rd2, %rd38;
	cvt.u64.u32 	%rd40, %r127;
	atom.global.add.u64 	%rd41, [%rd39], %rd40;
$L__BB31_79:
	ld.shared.u32 	%r128, [%r124+3072];
	setp.eq.s32 	%p49, %r128, 0;
	@%p49 bra 	$L__BB31_81;
	cvt.u32.u64 	%r351, %rd5;
	shl.b32 	%r352, %r478, 8;
	add.s32 	%r353, %r352, %r351;
	add.s32 	%r354, %r353, 768;
	mul.wide.u32 	%rd42, %r354, 8;
	add.s64 	%rd43, %rd2, %rd42;
	cvt.u64.u32 	%rd44, %r128;
	atom.global.add.u64 	%rd45, [%rd43], %rd44;
$L__BB31_81:
	ld.shared.u32 	%r129, [%r124+4096];
	setp.eq.s32 	%p50, %r129, 0;
	@%p50 bra 	$L__BB31_83;
	cvt.u32.u64 	%r355, %rd5;
	shl.b32 	%r356, %r478, 8;
	add.s32 	%r357, %r356, %r355;
	add.s32 	%r358, %r357, 1024;
	mul.wide.u32 	%rd46, %r358, 8;
	add.s64 	%rd47, %rd2, %rd46;
	cvt.u64.u32 	%rd48, %r129;
	atom.global.add.u64 	%rd49, [%rd47], %rd48;
$L__BB31_83:
	ld.shared.u32 	%r130, [%r124+5120];
	setp.eq.s32 	%p51, %r130, 0;
	@%p51 bra 	$L__BB31_85;
	cvt.u32.u64 	%r359, %rd5;
	shl.b32 	%r360, %r478, 8;
	add.s32 	%r361, %r360, %r359;
	add.s32 	%r362, %r361, 1280;
	mul.wide.u32 	%rd50, %r362, 8;
	add.s64 	%rd51, %rd2, %rd50;
	cvt.u64.u32 	%rd52, %r130;
	atom.global.add.u64 	%rd53, [%rd51], %rd52;
$L__BB31_85:
	ld.shared.u32 	%r131, [%r124+6144];
	setp.eq.s32 	%p52, %r131, 0;
	@%p52 bra 	$L__BB31_87;
	cvt.u32.u64 	%r363, %rd5;
	shl.b32 	%r364, %r478, 8;
	add.s32 	%r365, %r364, %r363;
	add.s32 	%r366, %r365, 1536;
	mul.wide.u32 	%rd54, %r366, 8;
	add.s64 	%rd55, %rd2, %rd54;
	cvt.u64.u32 	%rd56, %r131;
	atom.global.add.u64 	%rd57, [%rd55], %rd56;
$L__BB31_87:
	ld.shared.u32 	%r132, [%r124+7168];
	setp.eq.s32 	%p53, %r132, 0;
	@%p53 bra 	$L__BB31_89;
	cvt.u32.u64 	%r367, %rd5;
	shl.b32 	%r368, %r478, 8;
	add.s32 	%r369, %r368, %r367;
	add.s32 	%r370, %r369, 1792;
	mul.wide.u32 	%rd58, %r370, 8;
	add.s64 	%rd59, %rd2, %rd58;
	cvt.u64.u32 	%rd60, %r132;
	atom.global.add.u64 	%rd61, [%rd59], %rd60;
$L__BB31_89:
	add.s32 	%r478, %r478, 8;
	setp.ne.s32 	%p54, %r478, %r16;
	mov.u32 	%r480, %r16;
	@%p54 bra 	$L__BB31_73;
$L__BB31_90:
	add.s32 	%r135, %r5, -1;
	setp.eq.s32 	%p55, %r3, 0;
	@%p55 bra 	$L__BB31_111;
	setp.lt.u32 	%p56, %r4, 3;
	@%p56 bra 	$L__BB31_101;
	shl.b32 	%r371, %r480, 10;
	add.s32 	%r136, %r6, %r371;
	ld.shared.u32 	%r137, [%r136];
	setp.eq.s32 	%p57, %r137, 0;
	@%p57 bra 	$L__BB31_94;
	cvt.u32.u64 	%r372, %rd5;
	shl.b32 	%r373, %r480, 8;
	add.s32 	%r374, %r373, %r372;
	mul.wide.u32 	%rd62, %r374, 8;
	add.s64 	%rd63, %rd2, %rd62;
	cvt.u64.u32 	%rd64, %r137;
	atom.global.add.u64 	%rd65, [%rd63], %rd64;
$L__BB31_94:
	ld.shared.u32 	%r138, [%r136+1024];
	setp.eq.s32 	%p58, %r138, 0;
	@%p58 bra 	$L__BB31_96;
	cvt.u32.u64 	%r375, %rd5;
	shl.b32 	%r376, %r480, 8;
	add.s32 	%r377, %r376, %r375;
	add.s32 	%r378, %r377, 256;
	mul.wide.u32 	%rd66, %r378, 8;
	add.s64 	%rd67, %rd2, %rd66;
	cvt.u64.u32 	%rd68, %r138;
	atom.global.add.u64 	%rd69, [%rd67], %rd68;
$L__BB31_96:
	ld.shared.u32 	%r139, [%r136+2048];
	setp.eq.s32 	%p59, %r139, 0;
	@%p59 bra 	$L__BB31_98;
	cvt.u32.u64 	%r379, %rd5;
	shl.b32 	%r380, %r480, 8;
	add.s32 	%r381, %r380, %r379;
	add.s32 	%r382, %r381, 512;
	mul.wide.u32 	%rd70, %r382, 8;
	add.s64 	%rd71, %rd2, %rd70;
	cvt.u64.u32 	%rd72, %r139;
	atom.global.add.u64 	%rd73, [%rd71], %rd72;
$L__BB31_98:
	ld.shared.u32 	%r140, [%r136+3072];
	setp.eq.s32 	%p60, %r140, 0;
	@%p60 bra 	$L__BB31_100;
	cvt.u32.u64 	%r383, %rd5;
	shl.b32 	%r384, %r480, 8;
	add.s32 	%r385, %r384, %r383;
	add.s32 	%r386, %r385, 768;
	mul.wide.u32 	%rd74, %r386, 8;
	add.s64 	%rd75, %rd2, %rd74;
	cvt.u64.u32 	%rd76, %r140;
	atom.global.add.u64 	%rd77, [%rd75], %rd76;
$L__BB31_100:
	add.s32 	%r480, %r480, 4;
$L__BB31_101:
	setp.eq.s32 	%p61, %r5, 0;
	@%p61 bra 	$L__BB31_111;
	setp.eq.s32 	%p62, %r135, 0;
	@%p62 bra 	$L__BB31_108;
	shl.b32 	%r387, %r480, 10;
	add.s32 	%r143, %r6, %r387;
	ld.shared.u32 	%r144, [%r143];
	setp.eq.s32 	%p63, %r144, 0;
	@%p63 bra 	$L__BB31_105;
	cvt.u32.u64 	%r388, %rd5;
	shl.b32 	%r389, %r480, 8;
	add.s32 	%r390, %r389, %r388;
	mul.wide.u32 	%rd78, %r390, 8;
	add.s64 	%rd79, %rd2, %rd78;
	cvt.u64.u32 	%rd80, %r144;
	atom.global.add.u64 	%rd81, [%rd79], %rd80;
$L__BB31_105:
	ld.shared.u32 	%r145, [%r143+1024];
	setp.eq.s32 	%p64, %r145, 0;
	@%p64 bra 	$L__BB31_107;
	cvt.u32.u64 	%r391, %rd5;
	shl.b32 	%r392, %r480, 8;
	add.s32 	%r393, %r392, %r391;
	add.s32 	%r394, %r393, 256;
	mul.wide.u32 	%rd82, %r394, 8;
	add.s64 	%rd83, %rd2, %rd82;
	cvt.u64.u32 	%rd84, %r145;
	atom.global.add.u64 	%rd85, [%rd83], %rd84;
$L__BB31_107:
	add.s32 	%r480, %r480, 2;
$L__BB31_108:
	setp.eq.s32 	%p65, %r17, 0;
	@%p65 bra 	$L__BB31_111;
	shl.b32 	%r395, %r480, 10;
	add.s32 	%r396, %r6, %r395;
	ld.shared.u32 	%r148, [%r396];
	setp.eq.s32 	%p66, %r148, 0;
	@%p66 bra 	$L__BB31_111;
	cvt.u32.u64 	%r397, %rd5;
	shl.b32 	%r398, %r480, 8;
	add.s32 	%r399, %r398, %r397;
	mul.wide.u32 	%rd86, %r399, 8;
	add.s64 	%rd87, %rd2, %rd86;
	cvt.u64.u32 	%rd88, %r148;
	atom.global.add.u64 	%rd89, [%rd87], %rd88;
$L__BB31_111:
	cvt.u32.u64 	%r400, %rd5;
	setp.gt.u32 	%p67, %r400, 127;
	@%p67 bra 	$L__BB31_152;
	setp.lt.u32 	%p68, %r1, 7;
	mov.b32 	%r484, 0;
	@%p68 bra 	$L__BB31_131;
	mov.b32 	%r482, 0;
$L__BB31_114:
	.pragma "nounroll";
	shl.b32 	%r404, %r482, 10;
	add.s32 	%r150, %r6, %r404;
	ld.shared.u32 	%r151, [%r150+512];
	setp.eq.s32 	%p69, %r151, 0;
	shl.b32 	%r405, %r482, 8;
	add.s32 	%r406, %r405, %r400;
	mul.wide.u32 	%rd90, %r406, 8;
	add.s64 	%rd15, %rd2, %rd90;
	@%p69 bra 	$L__BB31_116;
	cvt.u64.u32 	%rd91, %r151;
	atom.global.add.u64 	%rd92, [%rd15+1024], %rd91;
$L__BB31_116:
	ld.shared.u32 	%r152, [%r150+1536];
	setp.eq.s32 	%p70, %r152, 0;
	@%p70 bra 	$L__BB31_118;
	cvt.u64.u32 	%rd93, %r152;
	atom.global.add.u64 	%rd94, [%rd15+3072], %rd93;
$L__BB31_118:
	ld.shared.u32 	%r153, [%r150+2560];
	setp.eq.s32 	%p71, %r153, 0;
	@%p71 bra 	$L__BB31_120;
	cvt.u64.u32 	%rd95, %r153;
	atom.global.add.u64 	%rd96, [%rd15+5120], %rd95;
$L__BB31_120:
	ld.shared.u32 	%r154, [%r150+3584];
	setp.eq.s32 	%p72, %r154, 0;
	@%p72 bra 	$L__BB31_122;
	cvt.u64.u32 	%rd97, %r154;
	atom.global.add.u64 	%rd98, [%rd15+7168], %rd97;
$L__BB31_122:
	ld.shared.u32 	%r155, [%r150+4608];
	setp.eq.s32 	%p73, %r155, 0;
	@%p73 bra 	$L__BB31_124;
	cvt.u64.u32 	%rd99, %r155;
	atom.global.add.u64 	%rd100, [%rd15+9216], %rd99;
$L__BB31_124:
	ld.shared.u32 	%r156, [%r150+5632];
	setp.eq.s32 	%p74, %r156, 0;
	@%p74 bra 	$L__BB31_126;
	cvt.u64.u32 	%rd101, %r156;
	atom.global.add.u64 	%rd102, [%rd15+11264], %rd101;
$L__BB31_126:
	ld.shared.u32 	%r157, [%r150+6656];
	setp.eq.s32 	%p75, %r157, 0;
	@%p75 bra 	$L__BB31_128;
	cvt.u64.u32 	%rd103, %r157;
	atom.global.add.u64 	%rd104, [%rd15+13312], %rd103;
$L__BB31_128:
	ld.shared.u32 	%r158, [%r150+7680];
	setp.eq.s32 	%p76, %r158, 0;
	@%p76 bra 	$L__BB31_130;
	cvt.u64.u32 	%rd105, %r158;
	atom.global.add.u64 	%rd106, [%rd15+15360], %rd105;
$L__BB31_130:
	add.s32 	%r482, %r482, 8;
	setp.ne.s32 	%p77, %r482, %r16;
	mov.u32 	%r484, %r16;
	@%p77 bra 	$L__BB31_114;
$L__BB31_131:
	setp.eq.s32 	%p78, %r3, 0;
	@%p78 bra 	$L__BB31_152;
	setp.lt.u32 	%p79, %r4, 3;
	@%p79 bra 	$L__BB31_142;
	shl.b32 	%r407, %r484, 10;
	add.s32 	%r161, %r6, %r407;
	ld.shared.u32 	%r162, [%r161+512];
	setp.eq.s32 	%p80, %r162, 0;
	@%p80 bra 	$L__BB31_135;
	shl.b32 	%r409, %r484, 8;
	add.s32 	%r410, %r409, %r400;
	mul.wide.u32 	%rd107, %r410, 8;
	add.s64 	%rd108, %rd2, %rd107;
	cvt.u64.u32 	%rd109, %r162;
	atom.global.add.u64 	%rd110, [%rd108+1024], %rd109;
$L__BB31_135:
	ld.shared.u32 	%r163, [%r161+1536];
	setp.eq.s32 	%p81, %r163, 0;
	@%p81 bra 	$L__BB31_137;
	shl.b32 	%r412, %r484, 8;
	add.s32 	%r413, %r412, %r400;
	add.s32 	%r414, %r413, 256;
	mul.wide.u32 	%rd111, %r414, 8;
	add.s64 	%rd112, %rd2, %rd111;
	cvt.u64.u32 	%rd113, %r163;
	atom.global.add.u64 	%rd114, [%rd112+1024], %rd113;
$L__BB31_137:
	ld.shared.u32 	%r164, [%r161+2560];
	setp.eq.s32 	%p82, %r164, 0;
	@%p82 bra 	$L__BB31_139;
	shl.b32 	%r416, %r484, 8;
	add.s32 	%r417, %r416, %r400;
	add.s32 	%r418, %r417, 512;
	mul.wide.u32 	%rd115, %r418, 8;
	add.s64 	%rd116, %rd2, %rd115;
	cvt.u64.u32 	%rd117, %r164;
	atom.global.add.u64 	%rd118, [%rd116+1024], %rd117;
$L__BB31_139:
	ld.shared.u32 	%r165, [%r161+3584];
	setp.eq.s32 	%p83, %r165, 0;
	@%p83 bra 	$L__BB31_141;
	shl.b32 	%r420, %r484, 8;
	add.s32 	%r421, %r420, %r400;
	add.s32 	%r422, %r421, 768;
	mul.wide.u32 	%rd119, %r422, 8;
	add.s64 	%rd120, %rd2, %rd119;
	cvt.u64.u32 	%rd121, %r165;
	atom.global.add.u64 	%rd122, [%rd120+1024], %rd121;
$L__BB31_141:
	add.s32 	%r484, %r484, 4;
$L__BB31_142:
	setp.eq.s32 	%p84, %r5, 0;
	@%p84 bra 	$L__BB31_152;
	setp.eq.s32 	%p85, %r135, 0;
	@%p85 bra 	$L__BB31_149;
	shl.b32 	%r423, %r484, 10;
	add.s32 	%r168, %r6, %r423;
	ld.shared.u32 	%r169, [%r168+512];
	setp.eq.s32 	%p86, %r169, 0;
	@%p86 bra 	$L__BB31_146;
	shl.b32 	%r425, %r484, 8;
	add.s32 	%r426, %r425, %r400;
	mul.wide.u32 	%rd123, %r426, 8;
	add.s64 	%rd124, %rd2, %rd123;
	cvt.u64.u32 	%rd125, %r169;
	atom.global.add.u64 	%rd126, [%rd124+1024], %rd125;
$L__BB31_146:
	ld.shared.u32 	%r170, [%r168+1536];
	setp.eq.s32 	%p87, %r170, 0;
	@%p87 bra 	$L__BB31_148;
	shl.b32 	%r428, %r484, 8;
	add.s32 	%r429, %r428, %r400;
	add.s32 	%r430, %r429, 256;
	mul.wide.u32 	%rd127, %r430, 8;
	add.s64 	%rd128, %rd2, %rd127;
	cvt.u64.u32 	%rd129, %r170;
	atom.global.add.u64 	%rd130, [%rd128+1024], %rd129;
$L__BB31_148:
	add.s32 	%r484, %r484, 2;
$L__BB31_149:
	setp.eq.s32 	%p88, %r17, 0;
	@%p88 bra 	$L__BB31_152;
	shl.b32 	%r431, %r484, 10;
	add.s32 	%r432, %r6, %r431;
	ld.shared.u32 	%r173, [%r432+512];
	setp.eq.s32 	%p89, %r173, 0;
	@%p89 bra 	$L__BB31_152;
	shl.b32 	%r434, %r484, 8;
	add.s32 	%r435, %r434, %r400;
	mul.wide.u32 	%rd131, %r435, 8;
	add.s64 	%rd132, %rd2, %rd131;
	cvt.u64.u32 	%rd133, %r173;
	atom.global.add.u64 	%rd134, [%rd132+1024], %rd133;
$L__BB31_152:
	bar.sync 	0;
	add.s64 	%rd135, %rd135, 1;
	setp.ne.s64 	%p90, %rd135, %rd6;
	@%p90 bra 	$L__BB31_2;
$L__BB31_153:
	ret;

}
	// .globl	_ZN3cub18CUB_300001_SM_10006detail10radix_sort33DeviceRadixSortExclusiveSumKernelINS1_5radix10policy_hubIiiyE10Policy1000EyEEvPT0_
.visible .entry _ZN3cub18CUB_300001_SM_10006detail10radix_sort33DeviceRadixSortExclusiveSumKernelINS1_5radix10policy_hubIiiyE10Policy1000EyEEvPT0_(
	.param .u64 .ptr .align 1 _ZN3cub18CUB_300001_SM_10006detail10radix_sort33DeviceRadixSortExclusiveSumKernelINS1_5radix10policy_hubIiiyE10Policy1000EyEEvPT0__param_0
)
{
	.reg .pred 	%p<4>;
	.reg .b32 	%r<28>;
	.reg .b64 	%rd<54>;
	// demoted variable
	.shared .align 16 .b8 _ZZN3cub18CUB_300001_SM_10006detail10radix_sort33DeviceRadixSortExclusiveSumKernelINS1_5radix10policy_hubIiiyE10Policy1000EyEEvPT0_E12temp_storage[2336];
	ld.param.u64 	%rd5, [_ZN3cub18CUB_300001_SM_10006detail10radix_sort33DeviceRadixSortExclusiveSumKernelINS1_5radix10policy_hubIiiyE10Policy1000EyEEvPT0__param_0];
	cvta.to.global.u64 	%rd6, %rd5;
	mov.u32 	%r3, %ctaid.x;
	shl.b32 	%r4, %r3, 8;
	mov.u32 	%r1, %tid.x;
	setp.gt.u32 	%p1, %r1, 255;
	add.s32 	%r5, %r4, %r1;
	mul.wide.s32 	%rd7, %r5, 8;
	add.s64 	%rd1, %rd6, %rd7;
	@%p1 bra 	$L__BB32_2;
	ld.global.u64 	%rd53, [%rd1];
$L__BB32_2:
	shr.u32 	%r6, %r1, 3;
	add.s32 	%r7, %r6, %r1;
	shl.b32 	%r8, %r7, 3;
	mov.u32 	%r9, _ZZN3cub18CUB_300001_SM_10006detail10radix_sort33DeviceRadixSortExclusiveSumKernelINS1_5radix10policy_hubIiiyE10Policy1000EyEEvPT0_E12temp_storage;
	add.s32 	%r10, %r9, %r8;
	add.s32 	%r2, %r10, 16;
	st.shared.u64 	[%r10+16], %rd53;
	bar.sync 	0;
	setp.gt.u32 	%p2, %r1, 31;
	@%p2 bra 	$L__BB32_4;
	mad.lo.s32 	%r27, %r1, 72, %r9;
	ld.shared.u64 	%rd23, [%r27+16];
	ld.shared.u64 	%rd24, [%r27+24];
	ld.shared.u64 	%rd25, [%r27+32];
	ld.shared.u64 	%rd26, [%r27+40];
	ld.shared.u64 	%rd27, [%r27+48];
	ld.shared.u64 	%rd28, [%r27+56];
	ld.shared.u64 	%rd29, [%r27+64];
	ld.shared.u64 	%rd30, [%r27+72];
	add.s64 	%rd31, %rd24, %rd23;
	add.s64 	%rd32, %rd31, %rd25;
	add.s64 	%rd33, %rd32, %rd26;
	add.s64 	%rd34, %rd33, %rd27;
	add.s64 	%rd35, %rd34, %rd28;
	add.s64 	%rd36, %rd35, %rd29;
	add.s64 	%rd10, %rd36, %rd30;
	mov.b32 	%r11, 1;
	mov.b32 	%r24, 0;
	mov.b32 	%r25, -1;
	// begin inline asm
	{  .reg .u64 r0;  .reg .u32 lo;  .reg .u32 hi;  .reg .pred p;  mov.b64 {lo, hi}, %rd10;  shfl.sync.up.b32 lo|p, lo, %r11, %r24, %r25;  shfl.sync.up.b32 hi|p, hi, %r11, %r24, %r25;  mov.b64 r0, {lo, hi};  @p add.u64 r0, r0, %rd10;  mov.u64 %rd8, r0;}
	// end inline asm
	mov.b32 	%r14, 2;
	// begin inline asm
	{  .reg .u64 r0;  .reg .u32 lo;  .reg .u32 hi;  .reg .pred p;  mov.b64 {lo, hi}, %rd8;  shfl.sync.up.b32 lo|p, lo, %r14, %r24, %r25;  shfl.sync.up.b32 hi|p, hi, %r14, %r24, %r25;  mov.b64 r0, {lo, hi};  @p add.u64 r0, r0, %rd8;  mov.u64 %rd11, r0;}
	// end inline asm
	mov.b32 	%r17, 4;
	// begin inline asm
	{  .reg .u64 r0;  .reg .u32 lo;  .reg .u32 hi;  .reg .pred p;  mov.b64 {lo, hi}, %rd11;  shfl.sync.up.b32 lo|p, lo, %r17, %r24, %r25;  shfl.sync.up.b32 hi|p, hi, %r17, %r24, %r25;  mov.b64 r0, {lo, hi};  @p add.u64 r0, r0, %rd11;  mov.u64 %rd14, r0;}
	// end inline asm
	mov.b32 	%r20, 8;
	// begin inline asm
	{  .reg .u64 r0;  .reg .u32 lo;  .reg .u32 hi;  .reg .pred p;  mov.b64 {lo, hi}, %rd14;  shfl.sync.up.b32 lo|p, lo, %r20, %r24, %r25;  shfl.sync.up.b32 hi|p, hi, %r20, %r24, %r25;  mov.b64 r0, {lo, hi};  @p add.u64 r0, r0, %rd14;  mov.u64 %rd17, r0;}
	// end inline asm
	mov.b32 	%r23, 16;
	// begin inline asm
	{  .reg .u64 r0;  .reg .u32 lo;  .reg .u32 hi;  .reg .pred p;  mov.b64 {lo, hi}, %rd17;  shfl.sync.up.b32 lo|p, lo, %r23, %r24, %r25;  shfl.sync.up.b32 hi|p, hi, %r23, %r24, %r25;  mov.b64 r0, {lo, hi};  @p add.u64 r0, r0, %rd17;  mov.u64 %rd20, r0;}
	// end inline asm
	sub.s64 	%rd37, %rd20, %rd10;
	ld.shared.u64 	%rd38, [%r27+16];
	ld.shared.u64 	%rd39, [%r27+24];
	ld.shared.u64 	%rd40, [%r27+32];
	ld.shared.u64 	%rd41, [%r27+40];
	ld.shared.u64 	%rd42, [%r27+48];
	ld.shared.u64 	%rd43, [%r27+56];
	ld.shared.u64 	%rd44, [%r27+64];
	add.s64 	%rd45, %rd38, %rd37;
	add.s64 	%rd46, %rd39, %rd45;
	add.s64 	%rd47, %rd40, %rd46;
	add.s64 	%rd48, %rd41, %rd47;
	add.s64 	%rd49, %rd42, %rd48;
	add.s64 	%rd50, %rd43, %rd49;
	add.s64 	%rd51, %rd44, %rd50;
	st.shared.u64 	[%r27+16], %rd37;
	st.shared.u64 	[%r27+24], %rd45;
	st.shared.u64 	[%r27+32], %rd46;
	st.shared.u64 	[%r27+40], %rd47;
	st.shared.u64 	[%r27+48], %rd48;
	st.shared.u64 	[%r27+56], %rd49;
	st.shared.u64 	[%r27+64], %rd50;
	st.shared.u64 	[%r27+72], %rd51;
$L__BB32_4:
	setp.gt.u32 	%p3, %r1, 255;
	bar.sync 	0;
	@%p3 bra 	$L__BB32_6;
	ld.shared.u64 	%rd52, [%r2];
	st.global.u64 	[%rd1], %rd52;
$L__BB32_6:
	ret;

}
	// .globl	_ZN3cub18CUB_300001_SM_10006detail10radix_sort29DeviceRadixSortOnesweepKernelINS1_5radix10policy_hubIiiyE10Policy1000ELNS0_9SortOrderE0EiiyiiNS1_21identity_decomposer_tEEEvPT5_SB_PT3_PKSC_PT1_PKSG_PT2_PKSK_T4_iiT6_
.visible .entry _ZN3cub18CUB_300001_SM_10006detail10radix_sort29DeviceRadixSortOnesweepKernelINS1_5radix10policy_hubIiiyE10Policy1000ELNS0_9SortOrderE0EiiyiiNS1_21identity_decomposer_tEEEvPT5_SB_PT3_PKSC_PT1_PKSG_PT2_PKSK_T4_iiT6_(
	.param .u64 .ptr .align 1 _ZN3cub18CUB_300001_SM_10006detail10radix_sort29DeviceRadixSortOnesweepKernelINS1_5radix10policy_hubIiiyE10Policy1000ELNS0_9SortOrderE0EiiyiiNS1_21identity_decomposer_tEEEvPT5_SB_PT3_PKSC_PT1_PKSG_PT2_PKSK_T4_iiT6__param_0,
	.param .u64 .ptr .align 1 _ZN3cub18CUB_300001_SM_10006detail10radix_sort29DeviceRadixSortOnesweepKernelINS1_5radix10policy_hubIiiyE10Policy1000ELNS0_9SortOrderE0EiiyiiNS1_21identity_decomposer_tEEEvPT5_SB_PT3_PKSC_PT1_PKSG_PT2_PKSK_T4_iiT6__param_1,
	.param .u64 .ptr .align 1 _ZN3cub18CUB_300001_SM_10006detail10radix_sort29DeviceRadixSortOnesweepKernelINS1_5radix10policy_hubIiiyE10Policy1000ELNS0_9SortOrderE0EiiyiiNS1_21identity_decomposer_tEEEvPT5_SB_PT3_PKSC_PT1_PKSG_PT2_PKSK_T4_iiT6__param_2,
	.param .u64 .ptr .align 1 _ZN3cub18CUB_300001_SM_10006detail10radix_sort29DeviceRadixSortOnesweepKernelINS1_5radix10policy_hubIiiyE10Policy1000ELNS0_9SortOrderE0EiiyiiNS1_21identity_decomposer_tEEEvPT5_SB_PT3_PKSC_PT1_PKSG_PT2_PKSK_T4_iiT6__param_3,
	.param .u64 .ptr .align 1 _ZN3cub18CUB_300001_SM_10006detail10radix_sort29DeviceRadixSortOnesweepKernelINS1_5radix10policy_hubIiiyE10Policy1000ELNS0_9SortOrderE0EiiyiiNS1_21identity_decomposer_tEEEvPT5_SB_PT3_PKSC_PT1_PKSG_PT2_PKSK_T4_iiT6__param_4,
	.param .u64 .ptr .align 1 _ZN3cub18CUB_300001_SM_10006detail10radix_sort29DeviceRadixSortOnesweepKernelINS1_5radix10policy_hubIiiyE10Policy1000ELNS0_9SortOrderE0EiiyiiNS1_21identity_decomposer_tEEEvPT5_SB_PT3_PKSC_PT1_PKSG_PT2_PKSK_T4_iiT6__param_5,
	.param .u64 .ptr .align 1 _ZN3cub18CUB_300001_SM_10006detail10radix_sort29DeviceRadixSortOnesweepKernelINS1_5radix10policy_hubIiiyE10Policy1000ELNS0_9SortOrderE0EiiyiiNS1_21identity_decomposer_tEEEvPT5_SB_PT3_PKSC_PT1_PKSG_PT2_PKSK_T4_iiT6__param_6,
	.param .u64 .ptr .align 1 _ZN3cub18CUB_300001_SM_10006detail10radix_sort29DeviceRadixSortOnesweepKernelINS1_5radix10policy_hubIiiyE10Policy1000ELNS0_9SortOrderE0EiiyiiNS1_21identity_decomposer_tEEEvPT5_SB_PT3_PKSC_PT1_PKSG_PT2_PKSK_T4_iiT6__param_7,
	.param .u32 _ZN3cub18CUB_300001_SM_10006detail10radix_sort29DeviceRadixSortOnesweepKernelINS1_5radix10policy_hubIiiyE10Policy1000ELNS0_9SortOrderE0EiiyiiNS1_21identity_decomposer_tEEEvPT5_SB_PT3_PKSC_PT1_PKSG_PT2_PKSK_T4_iiT6__param_8,
	.param .u32 _ZN3cub18CUB_300001_SM_10006detail10radix_sort29DeviceRadixSortOnesweepKernelINS1_5radix10policy_hubIiiyE10Policy1000ELNS0_9SortOrderE0EiiyiiNS1_21identity_decomposer_tEEEvPT5_SB_PT3_PKSC_PT1_PKSG_PT2_PKSK_T4_iiT6__param_9,
	.param .u32 _ZN3cub18CUB_300001_SM_10006detail10radix_sort29DeviceRadixSortOnesweepKernelINS1_5radix10policy_hubIiiyE10Policy1000ELNS0_9SortOrderE0EiiyiiNS1_21identity_decomposer_tEEEvPT5_SB_PT3_PKSC_PT1_PKSG_PT2_PKSK_T4_iiT6__param_10,
	.param .align 1 .b8 _ZN3cub18CUB_300001_SM_10006detail10radix_sort29DeviceRadixSortOnesweepKernelINS1_5radix10policy_hubIiiyE10Policy1000ELNS0_9SortOrderE0EiiyiiNS1_21identity_decomposer_tEEEvPT5_SB_PT3_PKSC_PT1_PKSG_PT2_PKSK_T4_iiT6__param_11[1]
)
.maxntid 384
{
	.reg .pred 	%p<205>;
	.reg .b32 	%r<2283>;
	.reg .b64 	%rd<457>;
	// demoted variable
	.shared .align 16 .b8 _ZZN3cub18CUB_300001_SM_10006detail10radix_sort29DeviceRadixSortOnesweepKernelINS1_5radix10policy_hubIiiyE10Policy1000ELNS0_9SortOrderE0EiiyiiNS1_21identity_decomposer_tEEEvPT5_SB_PT3_PKSC_PT1_PKSG_PT2_PKSK_T4_iiT6_E1s[28160];
	ld.param.u64 	%rd43, [_ZN3cub18CUB_300001_SM_10006detail10radix_sort29DeviceRadixSortOnesweepKernelINS1_5radix10policy_hubIiiyE10Policy1000ELNS0_9SortOrderE0EiiyiiNS1_21identity_decomposer_tEEEvPT5_SB_PT3_PKSC_PT1_PKSG_PT2_PKSK_T4_iiT6__param_0];
	ld.param.u64 	%rd44, [_ZN3cub18CUB_300001_SM_10006detail10radix_sort29DeviceRadixSortOnesweepKernelINS1_5radix10policy_hubIiiyE10Policy1000ELNS0_9SortOrderE0EiiyiiNS1_21identity_decomposer_tEEEvPT5_SB_PT3_PKSC_PT1_PKSG_PT2_PKSK_T4_iiT6__param_1];
	ld.param.u64 	%rd47, [_ZN3cub18CUB_300001_SM_10006detail10radix_sort29DeviceRadixSortOnesweepKernelINS1_5radix10policy_hubIiiyE10Policy1000ELNS0_9SortOrderE0EiiyiiNS1_21identity_decomposer_tEEEvPT5_SB_PT3_PKSC_PT1_PKSG_PT2_PKSK_T4_iiT6__param_4];
	ld.param.u64 	%rd50, [_ZN3cub18CUB_300001_SM_10006detail10radix_sort29DeviceRadixSortOnesweepKernelINS1_5radix10policy_hubIiiyE10Policy1000ELNS0_9SortOrderE0EiiyiiNS1_21identity_decomposer_tEEEvPT5_SB_PT3_PKSC_PT1_PKSG_PT2_PKSK_T4_iiT6__param_5];
	cvta.to.global.u64 	%rd1, %rd47;
	cvta.to.global.u64 	%rd2, %rd43;
	cvta.to.global.u64 	%rd3, %rd50;
	mov.u32 	%r1, %tid.x;
	// begin inline asm
	mov.u32 %r443, %laneid;
	// end inline asm
	setp.ne.s32 	%p1, %r1, 0;
	@%p1 bra 	$L__BB33_2;
	cvta.to.global.u64 	%rd51, %rd44;
	atom.global.add.u32 	%r444, [%rd51], 1;
	st.shared.u32 	[_ZZN3cub18CUB_300001_SM_10006detail10radix_sort29DeviceRadixSortOnesweepKernelINS1_5radix10policy_hubIiiyE10Policy1000ELNS0_9SortOrderE0EiiyiiNS1_21identity_decomposer_tEEEvPT5_SB_PT3_PKSC_PT1_PKSG_PT2_PKSK_T4_iiT6_E1s+26112], %r444;
$L__BB33_2:
	ld.param.u32 	%r2078, [_ZN3cub18CUB_300001_SM_10006detail10radix_sort29DeviceRadixSortOnesweepKernelINS1_5radix10policy_hubIiiyE10Policy1000ELNS0_9SortOrderE0EiiyiiNS1_21identity_decomposer_tEEEvPT5_SB_PT3_PKSC_PT1_PKSG_PT2_PKSK_T4_iiT6__param_8];
	bar.sync 	0;
	ld.shared.u32 	%r3, [_ZZN3cub18CUB_300001_SM_10006detail10radix_sort29DeviceRadixSortOnesweepKernelINS1_5radix10policy_hubIiiyE10Policy1000ELNS0_9SortOrderE0EiiyiiNS1_21identity_decomposer_tEEEvPT5_SB_PT3_PKSC_PT1_PKSG_PT2_PKSK_T4_iiT6_E1s+26112];
	mul.lo.s32 	%r445, %r3, 6528;
	add.s32 	%r4, %r445, 6528;
	setp.gt.s32 	%p2, %r4, %r2078;
	cvt.s64.s32 	%rd4, %r445;
	@%p2 bra 	$L__BB33_4;
	and.b32  	%r446, %r1, 31;
	and.b32  	%r447, %r1, 992;
	mul.lo.s32 	%r448, %r447, 17;
	or.b32  	%r449, %r448, %r446;
	cvt.u64.u32 	%rd52, %r449;
	add.s64 	%rd53, %rd52, %rd4;
	shl.b64 	%rd54, %rd53, 2;
	add.s64 	%rd55, %rd3, %rd54;
	ld.global.u32 	%r2165, [%rd55];
	ld.global.u32 	%r2164, [%rd55+128];
	ld.global.u32 	%r2163, [%rd55+256];
	ld.global.u32 	%r2162, [%rd55+384];
	ld.global.u32 	%r2161, [%rd55+512];
	ld.global.u32 	%r2160, [%rd55+640];
	ld.global.u32 	%r2159, [%rd55+768];
	ld.global.u32 	%r2158, [%rd55+896];
	ld.global.u32 	%r2157, [%rd55+1024];
	ld.global.u32 	%r2156, [%rd55+1152];
	ld.global.u32 	%r2155, [%rd55+1280];
	ld.global.u32 	%r2154, [%rd55+1408];
	ld.global.u32 	%r2153, [%rd55+1536];
	ld.global.u32 	%r2152, [%rd55+1664];
	ld.global.u32 	%r2151, [%rd55+1792];
	ld.global.u32 	%r2150, [%rd55+1920];
	ld.global.u32 	%r2149, [%rd55+2048];
	bra.uni 	$L__BB33_38;
$L__BB33_4:
	ld.param.u32 	%r2079, [_ZN3cub18CUB_300001_SM_10006detail10radix_sort29DeviceRadixSortOnesweepKernelINS1_5radix10policy_hubIiiyE10Policy1000ELNS0_9SortOrderE0EiiyiiNS1_21identity_decomposer_tEEEvPT5_SB_PT3_PKSC_PT1_PKSG_PT2_PKSK_T4_iiT6__param_8];
	cvt.u32.u64 	%r451, %rd4;
	sub.s32 	%r22, %r2079, %r451;
	and.b32  	%r452, %r1, 31;
	and.b32  	%r453, %r1, 992;
	mul.lo.s32 	%r454, %r453, 17;
	or.b32  	%r23, %r454, %r452;
	setp.ge.s32 	%p3, %r23, %r22;
	cvt.u64.u32 	%rd56, %r23;
	add.s64 	%rd57, %rd56, %rd4;
	shl.b64 	%rd58, %rd57, 2;
	add.s64 	%rd5, %rd3, %rd58;
	mov.b32 	%r2165, 2147483647;
	@%p3 bra 	$L__BB33_6;
	ld.global.u32 	%r2165, [%rd5];
$L__BB33_6:
	add.s32 	%r456, %r23, 32;
	setp.ge.s32 	%p4, %r456, %r22;
	mov.b32 	%r2164, 2147483647;
	@%p4 bra 	$L__BB33_8;
	ld.global.u32 	%r2164, [%rd5+128];
$L__BB33_8:
	add.s32 	%r458, %r23, 64;
	setp.ge.s32 	%p5, %r458, %r22;
	mov.b32 	%r2163, 2147483647;
	@%p5 bra 	$L__BB33_10;
	ld.global.u32 	%r2163, [%rd5+256];
$L__BB33_10:
	add.s32 	%r460, %r23, 96;
	setp.ge.s32 	%p6, %r460, %r22;
	mov.b32 	%r2162, 2147483647;
	@%p6 bra 	$L__BB33_12;
	ld.global.u32 	%r2162, [%rd5+384];
$L__BB33_12:
	add.s32 	%r462, %r23, 128;
	setp.ge.s32 	%p7, %r462, %r22;
	mov.b32 	%r2161, 2147483647;
	@%p7 bra 	$L__BB33_14;
	ld.global.u32 	%r2161, [%rd5+512];
$L__BB33_14:
	add.s32 	%r464, %r23, 160;
	setp.ge.s32 	%p8, %r464, %r22;
	mov.b32 	%r2160, 2147483647;
	@%p8 bra 	$L__BB33_16;
	ld.global.u32 	%r2160, [%rd5+640];
$L__BB33_16:
	add.s32 	%r466, %r23, 192;
	setp.ge.s32 	%p9, %r466, %r22;
	mov.b32 	%r2159, 2147483647;
	@%p9 bra 	$L__BB33_18;
	ld.global.u32 	%r2159, [%rd5+768];
$L__BB33_18:
	add.s32 	%r468, %r23, 224;
	setp.ge.s32 	%p10, %r468, %r22;
	mov.b32 	%r2158, 2147483647;
	@%p10 bra 	$L__BB33_20;
	ld.global.u32 	%r2158, [%rd5+896];
$L__BB33_20:
	add.s32 	%r470, %r23, 256;
	setp.ge.s32 	%p11, %r470, %r22;
	mov.b32 	%r2157, 2147483647;
	@%p11 bra 	$L__BB33_22;
	ld.global.u32 	%r2157, [%rd5+1024];
$L__BB33_22:
	add.s32 	%r472, %r23, 288;
	setp.ge.s32 	%p12, %r472, %r22;
	mov.b32 	%r2156, 2147483647;
	@%p12 bra 	$L__BB33_24;
	ld.global.u32 	%r2156, [%rd5+1152];
$L__BB33_24:
	add.s32 	%r474, %r23, 320;
	setp.ge.s32 	%p13, %r474, %r22;
	mov.b32 	%r2155, 2147483647;
	@%p13 bra 	$L__BB33_26;
	ld.global.u32 	%r2155, [%rd5+1280];
$L__BB33_26:
	add.s32 	%r476, %r23, 352;
	setp.ge.s32 	%p14, %r476, %r22;
	mov.b32 	%r2154, 2147483647;
	@%p14 bra 	$L__BB33_28;
	ld.global.u32 	%r2154, [%rd5+1408];
$L__BB33_28:
	add.s32 	%r478, %r23, 384;
	setp.ge.s32 	%p15, %r478, %r22;
	mov.b32 	%r2153, 2147483647;
	@%p15 bra 	$L__BB33_30;
	ld.global.u32 	%r2153, [%rd5+1536];
$L__BB33_30:
	add.s32 	%r480, %r23, 416;
	setp.ge.s32 	%p16, %r480, %r22;
	mov.b32 	%r2152, 2147483647;
	@%p16 bra 	$L__BB33_32;
	ld.global.u32 	%r2152, [%rd5+1664];
$L__BB33_32:
	add.s32 	%r482, %r23, 448;
	setp.ge.s32 	%p17, %r482, %r22;
	mov.b32 	%r2151, 2147483647;
	@%p17 bra 	$L__BB33_34;
	ld.global.u32 	%r2151, [%rd5+1792];
$L__BB33_34:
	add.s32 	%r484, %r23, 480;
	setp.ge.s32 	%p18, %r484, %r22;
	mov.b32 	%r2150, 2147483647;
	@%p18 bra 	$L__BB33_36;
	ld.global.u32 	%r2150, [%rd5+1920];
$L__BB33_36:
	add.s32 	%r486, %r23, 512;
	setp.ge.s32 	%p19, %r486, %r22;
	mov.b32 	%r2149, 2147483647;
	@%p19 bra 	$L__BB33_38;
	ld.global.u32 	%r2149, [%rd5+2048];
$L__BB33_38:
	ld.param.u32 	%r2131, [_ZN3cub18CUB_300001_SM_10006detail10radix_sort29DeviceRadixSortOnesweepKernelINS1_5radix10policy_hubIiiyE10Policy1000ELNS0_9SortOrderE0EiiyiiNS1_21identity_decomposer_tEEEvPT5_SB_PT3_PKSC_PT1_PKSG_PT2_PKSK_T4_iiT6__param_10];
	mov.b32 	%r487, -1;
	shl.b32 	%r488, %r487, %r2131;
	not.b32 	%r74, %r488;
	shr.u32 	%r75, %r1, 5;
	shl.b32 	%r489, %r75, 10;
	mov.u32 	%r490, _ZZN3cub18CUB_300001_SM_10006detail10radix_sort29DeviceRadixSortOnesweepKernelINS1_5radix10policy_hubIiiyE10Policy1000ELNS0_9SortOrderE0EiiyiiNS1_21identity_decomposer_tEEEvPT5_SB_PT3_PKSC_PT1_PKSG_PT2_PKSK_T4_iiT6_E1s;
	add.s32 	%r76, %r490, %r489;
	setp.gt.s32 	%p20, %r443, 255;
	@%p20 bra 	$L__BB33_51;
	max.s32 	%r491, %r443, 224;
	sub.s32 	%r492, %r491, %r443;
	add.s32 	%r493, %r492, 31;
	shr.u32 	%r494, %r493, 5;
	add.s32 	%r77, %r494, 1;
	and.b32  	%r78, %r77, 15;
	setp.lt.u32 	%p21, %r493, 480;
	mov.u32 	%r2169, %r443;
	@%p21 bra 	$L__BB33_42;
	and.b32  	%r495, %r77, 268435440;
	neg.s32 	%r2167, %r495;
	shl.b32 	%r497, %r443, 2;
	add.s32 	%r498, %r489, %r497;
	add.s32 	%r500, %r498, %r490;
	add.s32 	%r2166, %r500, 1024;
	mov.u32 	%r2169, %r443;
$L__BB33_41:
	.pragma "nounroll";
	mov.b32 	%r501, 0;
	st.shared.u32 	[%r2166+-1024], %r501;
	st.shared.u32 	[%r2166+-896], %r501;
	st.shared.u32 	[%r2166+-768], %r501;
	st.shared.u32 	[%r2166+-640], %r501;
	st.shared.u32 	[%r2166+-512], %r501;
	st.shared.u32 	[%r2166+-384], %r501;
	st.shared.u32 	[%r2166+-256], %r501;
	st.shared.u32 	[%r2166+-128], %r501;
	st.shared.u32 	[%r2166], %r501;
	st.shared.u32 	[%r2166+128], %r501;
	st.shared.u32 	[%r2166+256], %r501;
	st.shared.u32 	[%r2166+384], %r501;
	st.shared.u32 	[%r2166+512], %r501;
	st.shared.u32 	[%r2166+640], %r501;
	st.shared.u32 	[%r2166+768], %r501;
	st.shared.u32 	[%r2166+896], %r501;
	add.s32 	%r2169, %r2169, 512;
	add.s32 	%r2167, %r2167, 16;
	add.s32 	%r2166, %r2166, 2048;
	setp.ne.s32 	%p22, %r2167, 0;
	@%p22 bra 	$L__BB33_41;
$L__BB33_42:
	setp.eq.s32 	%p23, %r78, 0;
	@%p23 bra 	$L__BB33_51;
	and.b32  	%r88, %r77, 7;
	setp.lt.u32 	%p24, %r78, 8;
	@%p24 bra 	$L__BB33_45;
	shl.b32 	%r502, %r2169, 2;
	add.s32 	%r503, %r76, %r502;
	mov.b32 	%r504, 0;
	st.shared.u32 	[%r503], %r504;
	st.shared.u32 	[%r503+128], %r504;
	st.shared.u32 	[%r503+256], %r504;
	st.shared.u32 	[%r503+384], %r504;
	st.shared.u32 	[%r503+512], %r504;
	st.shared.u32 	[%r503+640], %r504;
	st.shared.u32 	[%r503+768], %r504;
	st.shared.u32 	[%r503+896], %r504;
	add.s32 	%r2169, %r2169, 256;
$L__BB33_45:
	setp.eq.s32 	%p25, %r88, 0;
	@%p25 bra 	$L__BB33_51;
	and.b32  	%r91, %r77, 3;
	setp.lt.u32 	%p26, %r88, 4;
	@%p26 bra 	$L__BB33_48;
	shl.b32 	%r505, %r2169, 2;
	add.s32 	%r506, %r76, %r505;
	mov.b32 	%r507, 0;
	st.shared.u32 	[%r506], %r507;
	st.shared.u32 	[%r506+128], %r507;
	st.shared.u32 	[%r506+256], %r507;
	st.shared.u32 	[%r506+384], %r507;
	add.s32 	%r2169, %r2169, 128;
$L__BB33_48:
	setp.eq.s32 	%p27, %r91, 0;
	@%p27 bra 	$L__BB33_51;
	shl.b32 	%r509, %r2169, 2;
	add.s32 	%r510, %r489, %r509;
	add.s32 	%r2173, %r490, %r510;
	neg.s32 	%r2172, %r91;
$L__BB33_50:
	.pragma "nounroll";
	mov.b32 	%r512, 0;
	st.shared.u32 	[%r2173], %r512;
	add.s32 	%r2173, %r2173, 128;
	add.s32 	%r2172, %r2172, 1;
	setp.ne.s32 	%p28, %r2172, 0;
	@%p28 bra 	$L__BB33_50;
$L__BB33_51:
	ld.param.u32 	%r2094, [_ZN3cub18CUB_300001_SM_10006detail10radix_sort29DeviceRadixSortOnesweepKernelINS1_5radix10policy_hubIiiyE10Policy1000ELNS0_9SortOrderE0EiiyiiNS1_21identity_decomposer_tEEEvPT5_SB_PT3_PKSC_PT1_PKSG_PT2_PKSK_T4_iiT6__param_9];
	bar.warp.sync 	-1;
	xor.b32  	%r514, %r2165, -2147483648;
	shr.u32 	%r515, %r514, %r2094;
	and.b32  	%r100, %r515, %r74;
	shl.b32 	%r516, %r100, 2;
	add.s32 	%r517, %r76, %r516;
	atom.shared.add.u32 	%r518, [%r517], 1;
	xor.b32  	%r2227, %r2164, -2147483648;
	shr.u32 	%r520, %r2227, %r2094;
	and.b32  	%r521, %r520, %r74;
	shl.b32 	%r522, %r521, 2;
	add.s32 	%r523, %r76, %r522;
	atom.shared.add.u32 	%r524, [%r523], 1;
	xor.b32  	%r2226, %r2163, -2147483648;
	shr.u32 	%r526, %r2226, %r2094;
	and.b32  	%r527, %r526, %r74;
	shl.b32 	%r528, %r527, 2;
	add.s32 	%r529, %r76, %r528;
	atom.shared.add.u32 	%r530, [%r529], 1;
	xor.b32  	%r2225, %r2162, -2147483648;
	shr.u32 	%r532, %r2225, %r2094;
	and.b32  	%r533, %r532, %r74;
	shl.b32 	%r534, %r533, 2;
	add.s32 	%r535, %r76, %r534;
	atom.shared.add.u32 	%r536, [%r535], 1;
	xor.b32  	%r537, %r2161, -2147483648;
	shr.u32 	%r538, %r537, %r2094;
	and.b32  	%r539, %r538, %r74;
	shl.b32 	%r540, %r539, 2;
	add.s32 	%r541, %r76, %r540;
	atom.shared.add.u32 	%r542, [%r541], 1;
	xor.b32  	%r543, %r2160, -2147483648;
	shr.u32 	%r544, %r543, %r2094;
	and.b32  	%r545, %r544, %r74;
	shl.b32 	%r546, %r545, 2;
	add.s32 	%r547, %r76, %r546;
	atom.shared.add.u32 	%r548, [%r547], 1;
	xor.b32  	%r549, %r2159, -2147483648;
	shr.u32 	%r550, %r549, %r2094;
	and.b32  	%r551, %r550, %r74;
	shl.b32 	%r552, %r551, 2;
	add.s32 	%r553, %r76, %r552;
	atom.shared.add.u32 	%r554, [%r553], 1;
	xor.b32  	%r555, %r2158, -2147483648;
	shr.u32 	%r556, %r555, %r2094;
	and.b32  	%r557, %r556, %r74;
	shl.b32 	%r558, %r557, 2;
	add.s32 	%r559, %r76, %r558;
	atom.shared.add.u32 	%r560, [%r559], 1;
	xor.b32  	%r561, %r2157, -2147483648;
	shr.u32 	%r562, %r561, %r2094;
	and.b32  	%r563, %r562, %r74;
	shl.b32 	%r564, %r563, 2;
	add.s32 	%r565, %r76, %r564;
	atom.shared.add.u32 	%r566, [%r565], 1;
	xor.b32  	%r567, %r2156, -2147483648;
	shr.u32 	%r568, %r567, %r2094;
	and.b32  	%r569, %r568, %r74;
	shl.b32 	%r570, %r569, 2;
	add.s32 	%r571, %r76, %r570;
	atom.shared.add.u32 	%r572, [%r571], 1;
	xor.b32  	%r573, %r2155, -2147483648;
	shr.u32 	%r574, %r573, %r2094;
	and.b32  	%r575, %r574, %r74;
	shl.b32 	%r576, %r575, 2;
	add.s32 	%r577, %r76, %r576;
	atom.shared.add.u32 	%r578, [%r577], 1;
	xor.b32  	%r579, %r2154, -2147483648;
	shr.u32 	%r580, %r579, %r2094;
	and.b32  	%r581, %r580, %r74;
	shl.b32 	%r582, %r581, 2;
	add.s32 	%r583, %r76, %r582;
	atom.shared.add.u32 	%r584, [%r583], 1;
	xor.b32  	%r585, %r2153, -2147483648;
	shr.u32 	%r586, %r585, %r2094;
	and.b32  	%r587, %r586, %r74;
	shl.b32 	%r588, %r587, 2;
	add.s32 	%r589, %r76, %r588;
	atom.shared.add.u32 	%r590, [%r589], 1;
	xor.b32  	%r591, %r2152, -2147483648;
	shr.u32 	%r592, %r591, %r2094;
	and.b32  	%r593, %r592, %r74;
	shl.b32 	%r594, %r593, 2;
	add.s32 	%r595, %r76, %r594;
	atom.shared.add.u32 	%r596, [%r595], 1;
	xor.b32  	%r597, %r2151, -2147483648;
	shr.u32 	%r598, %r597, %r2094;
	and.b32  	%r599, %r598, %r74;
	shl.b32 	%r600, %r599, 2;
	add.s32 	%r601, %r76, %r600;
	atom.shared.add.u32 	%r602, [%r601], 1;
	xor.b32  	%r603, %r2150, -2147483648;
	shr.u32 	%r604, %r603, %r2094;
	and.b32  	%r605, %r604, %r74;
	shl.b32 	%r606, %r605, 2;
	add.s32 	%r607, %r76, %r606;
	atom.shared.add.u32 	%r608, [%r607], 1;
	xor.b32  	%r2212, %r2149, -2147483648;
	shr.u32 	%r610, %r2212, %r2094;
	and.b32  	%r611, %r610, %r74;
	shl.b32 	%r612, %r611, 2;
	add.s32 	%r613, %r76, %r612;
	atom.shared.add.u32 	%r614, [%r613], 1;
	bar.sync 	0;
	setp.gt.u32 	%p29, %r1, 255;
	shl.b32 	%r615, %r1, 2;
	add.s32 	%r101, %r490, %r615;
	mov.b32 	%r2174, 0;
	@%p29 bra 	$L__BB33_53;
	ld.shared.u32 	%r617, [%r101];
	mov.b32 	%r618, 0;
	st.shared.u32 	[%r101], %r618;
	ld.shared.u32 	%r619, [%r101+1024];
	st.shared.u32 	[%r101+1024], %r617;
	add.s32 	%r620, %r619, %r617;
	ld.shared.u32 	%r621, [%r101+2048];
	st.shared.u32 	[%r101+2048], %r620;
	add.s32 	%r622, %r621, %r620;
	ld.shared.u32 	%r623, [%r101+3072];
	st.shared.u32 	[%r101+3072], %r622;
	add.s32 	%r624, %r623, %r622;
	ld.shared.u32 	%r625, [%r101+4096];
	st.shared.u32 	[%r101+4096], %r624;
	add.s32 	%r626, %r625, %r624;
	ld.shared.u32 	%r627, [%r101+5120];
	st.shared.u32 	[%r101+5120], %r626;
	add.s32 	%r628, %r627, %r626;
	ld.shared.u32 	%r629, [%r101+6144];
	st.shared.u32 	[%r101+6144], %r628;
	add.s32 	%r630, %r629, %r628;
	ld.shared.u32 	%r631, [%r101+7168];
	st.shared.u32 	[%r101+7168], %r630;
	add.s32 	%r632, %r631, %r630;
	ld.shared.u32 	%r633, [%r101+8192];
	st.shared.u32 	[%r101+8192], %r632;
	add.s32 	%r634, %r633, %r632;
	ld.shared.u32 	%r635, [%r101+9216];
	st.shared.u32 	[%r101+9216], %r634;
	add.s32 	%r636, %r635, %r634;
	ld.shared.u32 	%r637, [%r101+10240];
	st.shared.u32 	[%r101+10240], %r636;
	add.s32 	%r638, %r637, %r636;
	ld.shared.u32 	%r639, [%r101+11264];
	st.shared.u32 	[%r101+11264], %r638;
	add.s32 	%r2174, %r639, %r638;
$L__BB33_53:
	setp.gt.u32 	%p30, %r1, 255;
	shl.b32 	%r640, %r3, 8;
	add.s32 	%r641, %r640, %r1;
	mul.wide.s32 	%rd59, %r641, 4;
	add.s64 	%rd6, %rd2, %rd59;
	@%p30 bra 	$L__BB33_55;
	or.b32  	%r642, %r2174, 1073741824;
	st.volatile.global.u32 	[%rd6], %r642;
$L__BB33_55:
	ld.param.u64 	%rd442, [_ZN3cub18CUB_300001_SM_10006detail10radix_sort29DeviceRadixSortOnesweepKernelINS1_5radix10policy_hubIiiyE10Policy1000ELNS0_9SortOrderE0EiiyiiNS1_21identity_decomposer_tEEEvPT5_SB_PT3_PKSC_PT1_PKSG_PT2_PKSK_T4_iiT6__param_7];
	xor.b32  	%r2223, %r2160, -2147483648;
	xor.b32  	%r2224, %r2161, -2147483648;
	xor.b32  	%r2222, %r2159, -2147483648;
	xor.b32  	%r2221, %r2158, -2147483648;
	xor.b32  	%r2228, %r2165, -2147483648;
	xor.b32  	%r2218, %r2155, -2147483648;
	xor.b32  	%r2220, %r2157, -2147483648;
	xor.b32  	%r2217, %r2154, -2147483648;
	xor.b32  	%r2219, %r2156, -2147483648;
	xor.b32  	%r2215, %r2152, -2147483648;
	xor.b32  	%r2216, %r2153, -2147483648;
	xor.b32  	%r2213, %r2150, -2147483648;
	xor.b32  	%r2214, %r2151, -2147483648;
	setp.lt.u32 	%p31, %r1, 256;
	setp.eq.s32 	%p32, %r2174, 6528;
	and.pred  	%p33, %p31, %p32;
	selp.u32 	%r643, 1, 0, %p33;
	{ 
	.reg .pred 	%p1; 
	.reg .pred 	%p2; 
	setp.ne.u32 	%p1, %r643, 0; 
	bar.red.or.pred 	%p2, 0, %p1; 
	selp.u32 	%r644, 1, 0, %p2; 
	}
	setp.eq.s32 	%p34, %r644, 0;
	and.b32  	%r645, %r1, 992;
	and.b32  	%r646, %r1, 31;
	mul.lo.s32 	%r647, %r645, 17;
	or.b32  	%r648, %r647, %r646;
	cvt.u64.u32 	%rd7, %r648;
	mul.lo.s32 	%r649, %r3, 6528;
	cvt.s64.s32 	%rd60, %r649;
	add.s64 	%rd61, %rd7, %rd60;
	cvta.to.global.u64 	%rd62, %rd442;
	shl.b64 	%rd63, %rd61, 2;
	add.s64 	%rd8, %rd62, %rd63;
	cvt.u64.u32 	%rd9, %r1;
	@%p34 bra 	$L__BB33_175;
	setp.gt.u32 	%p35, %r1, 255;
	shl.b32 	%r650, %r1, 3;
	mov.u32 	%r651, _ZZN3cub18CUB_300001_SM_10006detail10radix_sort29DeviceRadixSortOnesweepKernelINS1_5radix10policy_hubIiiyE10Policy1000ELNS0_9SortOrderE0EiiyiiNS1_21identity_decomposer_tEEEvPT5_SB_PT3_PKSC_PT1_PKSG_PT2_PKSK_T4_iiT6_E1s;
	add.s32 	%r652, %r651, %r650;
	add.s32 	%r121, %r652, 26112;
	@%p35 bra 	$L__BB33_64;
	ld.param.u64 	%rd436, [_ZN3cub18CUB_300001_SM_10006detail10radix_sort29DeviceRadixSortOnesweepKernelINS1_5radix10policy_hubIiiyE10Policy1000ELNS0_9SortOrderE0EiiyiiNS1_21identity_decomposer_tEEEvPT5_SB_PT3_PKSC_PT1_PKSG_PT2_PKSK_T4_iiT6__param_3];
	cvta.to.global.u64 	%rd64, %rd436;
	shl.b64 	%rd65, %rd9, 3;
	add.s64 	%rd66, %rd64, %rd65;
	ld.global.u64 	%rd67, [%rd66];
	setp.gt.u32 	%p36, %r1, %r100;
	selp.b64 	%rd68, 6528, 0, %p36;
	sub.s64 	%rd455, %rd67, %rd68;
	st.shared.u64 	[%r121], %rd455;
	setp.lt.s32 	%p37, %r3, 1;
	mov.u32 	%r2178, %r2174;
	@%p37 bra 	$L__BB33_63;
	mov.b32 	%r2176, -1;
	mov.u32 	%r2175, %r3;
	mov.u32 	%r2178, %r2174;
$L__BB33_59:
	ld.param.u64 	%rd429, [_ZN3cub18CUB_300001_SM_10006detail10radix_sort29DeviceRadixSortOnesweepKernelINS1_5radix10policy_hubIiiyE10Policy1000ELNS0_9SortOrderE0EiiyiiNS1_21identity_decomposer_tEEEvPT5_SB_PT3_PKSC_PT1_PKSG_PT2_PKSK_T4_iiT6__param_0];
	add.s32 	%r125, %r2175, -1;
	shl.b32 	%r654, %r125, 8;
	add.s32 	%r655, %r654, %r1;
	cvta.to.global.u64 	%rd69, %rd429;
	mul.wide.s32 	%rd70, %r655, 4;
	add.s64 	%rd11, %rd69, %rd70;
$L__BB33_60:
	membar.cta;
	ld.volatile.global.u32 	%r126, [%rd11];
	setp.eq.s32 	%p38, %r126, 0;
	@%p38 bra 	$L__BB33_60;
	and.b32  	%r656, %r126, 1073741823;
	add.s32 	%r2178, %r656, %r2178;
	setp.gt.s32 	%p39, %r126, -1;
	vote.sync.ballot.b32 	%r2176, %p39, %r2176;
	setp.gt.u32 	%p41, %r2175, 1;
	and.pred  	%p42, %p39, %p41;
	mov.u32 	%r2175, %r125;
	@%p42 bra 	$L__BB33_59;
	ld.shared.u64 	%rd455, [%r121];
$L__BB33_63:
	or.b32  	%r657, %r2178, -2147483648;
	st.volatile.global.u32 	[%rd6], %r657;
	sub.s32 	%r658, %r2178, %r2174;
	cvt.s64.s32 	%rd71, %r658;
	add.s64 	%rd72, %rd455, %rd71;
	st.shared.u64 	[%r121], %rd72;
$L__BB33_64:
	ld.param.u32 	%r2080, [_ZN3cub18CUB_300001_SM_10006detail10radix_sort29DeviceRadixSortOnesweepKernelINS1_5radix10policy_hubIiiyE10Policy1000ELNS0_9SortOrderE0EiiyiiNS1_21identity_decomposer_tEEEvPT5_SB_PT3_PKSC_PT1_PKSG_PT2_PKSK_T4_iiT6__param_8];
	ld.param.u64 	%rd432, [_ZN3cub18CUB_300001_SM_10006detail10radix_sort29DeviceRadixSortOnesweepKernelINS1_5radix10policy_hubIiiyE10Policy1000ELNS0_9SortOrderE0EiiyiiNS1_21identity_decomposer_tEEEvPT5_SB_PT3_PKSC_PT1_PKSG_PT2_PKSK_T4_iiT6__param_2];
	setp.gt.u32 	%p43, %r1, 255;
	setp.lt.s32 	%p44, %r4, %r2080;
	setp.eq.s64 	%p45, %rd432, 0;
	or.pred  	%p46, %p45, %p44;
	or.pred  	%p47, %p43, %p46;
	@%p47 bra 	$L__BB33_66;
	ld.param.u64 	%rd433, [_ZN3cub18CUB_300001_SM_10006detail10radix_sort29DeviceRadixSortOnesweepKernelINS1_5radix10policy_hubIiiyE10Policy1000ELNS0_9SortOrderE0EiiyiiNS1_21identity_decomposer_tEEEvPT5_SB_PT3_PKSC_PT1_PKSG_PT2_PKSK_T4_iiT6__param_2];
	ld.shared.u64 	%rd73, [%r121];
	setp.gt.u32 	%p48, %r1, %r100;
	selp.b64 	%rd74, 6528, 0, %p48;
	cvt.s64.s32 	%rd75, %r2174;
	add.s64 	%rd76, %rd74, %rd75;
	add.s64 	%rd77, %rd76, %rd73;
	cvta.to.global.u64 	%rd78, %rd433;
	shl.b64 	%rd79, %rd9, 3;
	add.s64 	%rd80, %rd78, %rd79;
	st.global.u64 	[%rd80], %rd77;
$L__BB33_66:
	ld.param.u32 	%r2081, [_ZN3cub18CUB_300001_SM_10006detail10radix_sort29DeviceRadixSortOnesweepKernelINS1_5radix10policy_hubIiiyE10Policy1000ELNS0_9SortOrderE0EiiyiiNS1_21identity_decomposer_tEEEvPT5_SB_PT3_PKSC_PT1_PKSG_PT2_PKSK_T4_iiT6__param_8];
	setp.gt.s32 	%p49, %r4, %r2081;
	bar.sync 	0;
	shl.b32 	%r659, %r100, 3;
	add.s32 	%r661, %r651, %r659;
	ld.shared.u64 	%rd14, [%r661+26112];
	@%p49 bra 	$L__BB33_68;
	add.s64 	%rd81, %rd14, %rd7;
	shl.b64 	%rd82, %rd81, 2;
	add.s64 	%rd83, %rd1, %rd82;
	st.global.u32 	[%rd83], %r2165;
	st.global.u32 	[%rd83+128], %r2164;
	st.global.u32 	[%rd83+256], %r2163;
	st.global.u32 	[%rd83+384], %r2162;
	st.global.u32 	[%rd83+512], %r2161;
	st.global.u32 	[%rd83+640], %r2160;
	st.global.u32 	[%rd83+768], %r2159;
	st.global.u32 	[%rd83+896], %r2158;
	st.global.u32 	[%rd83+1024], %r2157;
	st.global.u32 	[%rd83+1152], %r2156;
	st.global.u32 	[%rd83+1280], %r2155;
	st.global.u32 	[%rd83+1408], %r2154;
	st.global.u32 	[%rd83+1536], %r2153;
	st.global.u32 	[%rd83+1664], %r2152;
	st.global.u32 	[%rd83+1792], %r2151;
	st.global.u32 	[%rd83+1920], %r2150;
	st.global.u32 	[%rd83+2048], %r2149;
	bra.uni 	$L__BB33_102;
$L__BB33_68:
	ld.param.u32 	%r2082, [_ZN3cub18CUB_300001_SM_10006detail10radix_sort29DeviceRadixSortOnesweepKernelINS1_5radix10policy_hubIiiyE10Policy1000ELNS0_9SortOrderE0EiiyiiNS1_21identity_decomposer_tEEEvPT5_SB_PT3_PKSC_PT1_PKSG_PT2_PKSK_T4_iiT6__param_8];
	cvt.u32.u64 	%r662, %rd7;
	mad.lo.s32 	%r130, %r3, -6528, %r2082;
	setp.ge.s32 	%p50, %r662, %r130;
	add.s64 	%rd84, %rd14, %rd7;
	shl.b64 	%rd85, %rd84, 2;
	add.s64 	%rd15, %rd1, %rd85;
	@%p50 bra 	$L__BB33_70;
	st.global.u32 	[%rd15], %r2165;
$L__BB33_70:
	add.s32 	%r664, %r662, 32;
	setp.ge.s32 	%p51, %r664, %r130;
	@%p51 bra 	$L__BB33_72;
	st.global.u32 	[%rd15+128], %r2164;
$L__BB33_72:
	add.s32 	%r666, %r662, 64;
	setp.ge.s32 	%p52, %r666, %r130;
	@%p52 bra 	$L__BB33_74;
	st.global.u32 	[%rd15+256], %r2163;
$L__BB33_74:
	add.s32 	%r668, %r662, 96;
	setp.ge.s32 	%p53, %r668, %r130;
	@%p53 bra 	$L__BB33_76;
	st.global.u32 	[%rd15+384], %r2162;
$L__BB33_76:
	add.s32 	%r670, %r662, 128;
	setp.ge.s32 	%p54, %r670, %r130;
	@%p54 bra 	$L__BB33_78;
	st.global.u32 	[%rd15+512], %r2161;
$L__BB33_78:
	add.s32 	%r672, %r662, 160;
	setp.ge.s32 	%p55, %r672, %r130;
	@%p55 bra 	$L__BB33_80;
	st.global.u32 	[%rd15+640], %r2160;
$L__BB33_80:
	add.s32 	%r674, %r662, 192;
	setp.ge.s32 	%p56, %r674, %r130;
	@%p56 bra 	$L__BB33_82;
	st.global.u32 	[%rd15+768], %r2159;
$L__BB33_82:
	add.s32 	%r676, %r662, 224;
	setp.ge.s32 	%p57, %r676, %r130;
	@%p57 bra 	$L__BB33_84;
	st.global.u32 	[%rd15+896], %r2158;
$L__BB33_84:
	add.s32 	%r678, %r662, 256;
	setp.ge.s32 	%p58, %r678, %r130;
	@%p58 bra 	$L__BB33_86;
	st.global.u32 	[%rd15+1024], %r2157;
$L__BB33_86:
	add.s32 	%r680, %r662, 288;
	setp.ge.s32 	%p59, %r680, %r130;
	@%p59 bra 	$L__BB33_88;
	st.global.u32 	[%rd15+1152], %r2156;
$L__BB33_88:
	add.s32 	%r682, %r662, 320;
	setp.ge.s32 	%p60, %r682, %r130;
	@%p60 bra 	$L__BB33_90;
	st.global.u32 	[%rd15+1280], %r2155;
$L__BB33_90:
	add.s32 	%r684, %r662, 352;
	setp.ge.s32 	%p61, %r684, %r130;
	@%p61 bra 	$L__BB33_92;
	st.global.u32 	[%rd15+1408], %r2154;
$L__BB33_92:
	add.s32 	%r686, %r662, 384;
	setp.ge.s32 	%p62, %r686, %r130;
	@%p62 bra 	$L__BB33_94;
	st.global.u32 	[%rd15+1536], %r2153;
$L__BB33_94:
	add.s32 	%r688, %r662, 416;
	setp.ge.s32 	%p63, %r688, %r130;
	@%p63 bra 	$L__BB33_96;
	st.global.u32 	[%rd15+1664], %r2152;
$L__BB33_96:
	add.s32 	%r690, %r662, 448;
	setp.ge.s32 	%p64, %r690, %r130;
	@%p64 bra 	$L__BB33_98;
	st.global.u32 	[%rd15+1792], %r2151;
$L__BB33_98:
	add.s32 	%r692, %r662, 480;
	setp.ge.s32 	%p65, %r692, %r130;
	@%p65 bra 	$L__BB33_100;
	st.global.u32 	[%rd15+1920], %r2150;
$L__BB33_100:
	add.s32 	%r694, %r662, 512;
	setp.ge.s32 	%p66, %r694, %r130;
	@%p66 bra 	$L__BB33_102;
	st.global.u32 	[%rd15+2048], %r2149;
$L__BB33_102:
	ld.param.u32 	%r2083, [_ZN3cub18CUB_300001_SM_10006detail10radix_sort29DeviceRadixSortOnesweepKernelINS1_5radix10policy_hubIiiyE10Policy1000ELNS0_9SortOrderE0EiiyiiNS1_21identity_decomposer_tEEEvPT5_SB_PT3_PKSC_PT1_PKSG_PT2_PKSK_T4_iiT6__param_8];
	setp.gt.s32 	%p67, %r4, %r2083;
	@%p67 bra 	$L__BB33_104;
	ld.global.u32 	%r2211, [%rd8];
	ld.global.u32 	%r2210, [%rd8+128];
	ld.global.u32 	%r2209, [%rd8+256];
	ld.global.u32 	%r2208, [%rd8+384];
	ld.global.u32 	%r2207, [%rd8+512];
	ld.global.u32 	%r2206, [%rd8+640];
	ld.global.u32 	%r2205, [%rd8+768];
	ld.global.u32 	%r2204, [%rd8+896];
	ld.global.u32 	%r2203, [%rd8+1024];
	ld.global.u32 	%r2202, [%rd8+1152];
	ld.global.u32 	%r2201, [%rd8+1280];
	ld.global.u32 	%r2200, [%rd8+1408];
	ld.global.u32 	%r2199, [%rd8+1536];
	ld.global.u32 	%r2198, [%rd8+1664];
	ld.global.u32 	%r2197, [%rd8+1792];
	ld.global.u32 	%r2196, [%rd8+1920];
	ld.global.u32 	%r2195, [%rd8+2048];
	bra.uni 	$L__BB33_138;
$L__BB33_104:
	ld.param.u32 	%r2084, [_ZN3cub18CUB_300001_SM_10006detail10radix_sort29DeviceRadixSortOnesweepKernelINS1_5radix10policy_hubIiiyE10Policy1000ELNS0_9SortOrderE0EiiyiiNS1_21identity_decomposer_tEEEvPT5_SB_PT3_PKSC_PT1_PKSG_PT2_PKSK_T4_iiT6__param_8];
	cvt.u32.u64 	%r696, %rd7;
	sub.s32 	%r148, %r2084, %r649;
	setp.ge.s32 	%p68, %r696, %r148;
	@%p68 bra 	$L__BB33_106;
	ld.global.u32 	%r2211, [%rd8];
$L__BB33_106:
	add.s32 	%r700, %r696, 32;
	setp.ge.s32 	%p69, %r700, %r148;
	@%p69 bra 	$L__BB33_108;
	ld.global.u32 	%r2210, [%rd8+128];
$L__BB33_108:
	add.s32 	%r703, %r696, 64;
	setp.ge.s32 	%p70, %r703, %r148;
	@%p70 bra 	$L__BB33_110;
	ld.global.u32 	%r2209, [%rd8+256];
$L__BB33_110:
	add.s32 	%r706, %r696, 96;
	setp.ge.s32 	%p71, %r706, %r148;
	@%p71 bra 	$L__BB33_112;
	ld.global.u32 	%r2208, [%rd8+384];
$L__BB33_112:
	add.s32 	%r709, %r696, 128;
	setp.ge.s32 	%p72, %r709, %r148;
	@%p72 bra 	$L__BB33_114;
	ld.global.u32 	%r2207, [%rd8+512];
$L__BB33_114:
	add.s32 	%r712, %r696, 160;
	setp.ge.s32 	%p73, %r712, %r148;
	@%p73 bra 	$L__BB33_116;
	ld.global.u32 	%r2206, [%rd8+640];
$L__BB33_116:
	add.s32 	%r715, %r696, 192;
	setp.ge.s32 	%p74, %r715, %r148;
	@%p74 bra 	$L__BB33_118;
	ld.global.u32 	%r2205, [%rd8+768];
$L__BB33_118:
	add.s32 	%r718, %r696, 224;
	setp.ge.s32 	%p75, %r718, %r148;
	@%p75 bra 	$L__BB33_120;
	ld.global.u32 	%r2204, [%rd8+896];
$L__BB33_120:
	add.s32 	%r721, %r696, 256;
	setp.ge.s32 	%p76, %r721, %r148;
	@%p76 bra 	$L__BB33_122;
	ld.global.u32 	%r2203, [%rd8+1024];
$L__BB33_122:
	add.s32 	%r724, %r696, 288;
	setp.ge.s32 	%p77, %r724, %r148;
	@%p77 bra 	$L__BB33_124;
	ld.global.u32 	%r2202, [%rd8+1152];
$L__BB33_124:
	add.s32 	%r727, %r696, 320;
	setp.ge.s32 	%p78, %r727, %r148;
	@%p78 bra 	$L__BB33_126;
	ld.global.u32 	%r2201, [%rd8+1280];
$L__BB33_126:
	add.s32 	%r730, %r696, 352;
	setp.ge.s32 	%p79, %r730, %r148;
	@%p79 bra 	$L__BB33_128;
	ld.global.u32 	%r2200, [%rd8+1408];
$L__BB33_128:
	add.s32 	%r733, %r696, 384;
	setp.ge.s32 	%p80, %r733, %r148;
	@%p80 bra 	$L__BB33_130;
	ld.global.u32 	%r2199, [%rd8+1536];
$L__BB33_130:
	add.s32 	%r736, %r696, 416;
	setp.ge.s32 	%p81, %r736, %r148;
	@%p81 bra 	$L__BB33_132;
	ld.global.u32 	%r2198, [%rd8+1664];
$L__BB33_132:
	add.s32 	%r739, %r696, 448;
	setp.ge.s32 	%p82, %r739, %r148;
	@%p82 bra 	$L__BB33_134;
	ld.global.u32 	%r2197, [%rd8+1792];
$L__BB33_134:
	add.s32 	%r742, %r696, 480;
	setp.ge.s32 	%p83, %r742, %r148;
	@%p83 bra 	$L__BB33_136;
	ld.global.u32 	%r2196, [%rd8+1920];
$L__BB33_136:
	add.s32 	%r745, %r696, 512;
	setp.ge.s32 	%p84, %r745, %r148;
	@%p84 bra 	$L__BB33_138;
	ld.global.u32 	%r2195, [%rd8+2048];
$L__BB33_138:
	ld.param.u32 	%r2085, [_ZN3cub18CUB_300001_SM_10006detail10radix_sort29DeviceRadixSortOnesweepKernelINS1_5radix10policy_hubIiiyE10Policy1000ELNS0_9SortOrderE0EiiyiiNS1_21identity_decomposer_tEEEvPT5_SB_PT3_PKSC_PT1_PKSG_PT2_PKSK_T4_iiT6__param_8];
	mad.lo.s32 	%r746, %r3, 6528, 6528;
	setp.gt.s32 	%p85, %r746, %r2085;
	@%p85 bra 	$L__BB33_140;
	ld.param.u64 	%rd439, [_ZN3cub18CUB_300001_SM_10006detail10radix_sort29DeviceRadixSortOnesweepKernelINS1_5radix10policy_hubIiiyE10Policy1000ELNS0_9SortOrderE0EiiyiiNS1_21identity_decomposer_tEEEvPT5_SB_PT3_PKSC_PT1_PKSG_PT2_PKSK_T4_iiT6__param_6];
	add.s64 	%rd86, %rd14, %rd7;
	cvta.to.global.u64 	%rd87, %rd439;
	shl.b64 	%rd88, %rd86, 2;
	add.s64 	%rd89, %rd87, %rd88;
	st.global.u32 	[%rd89], %r2211;
	st.global.u32 	[%rd89+128], %r2210;
	st.global.u32 	[%rd89+256], %r2209;
	st.global.u32 	[%rd89+384], %r2208;
	st.global.u32 	[%rd89+512], %r2207;
	st.global.u32 	[%rd89+640], %r2206;
	st.global.u32 	[%rd89+768], %r2205;
	st.global.u32 	[%rd89+896], %r2204;
	st.global.u32 	[%rd89+1024], %r2203;
	st.global.u32 	[%rd89+1152], %r2202;
	st.global.u32 	[%rd89+1280], %r2201;
	st.global.u32 	[%rd89+1408], %r2200;
	st.global.u32 	[%rd89+1536], %r2199;
	st.global.u32 	[%rd89+1664], %r2198;
	st.global.u32 	[%rd89+1792], %r2197;
	st.global.u32 	[%rd89+1920], %r2196;
	st.global.u32 	[%rd89+2048], %r2195;
	bra.uni 	$L__BB33_174;
$L__BB33_140:
	ld.param.u32 	%r2086, [_ZN3cub18CUB_300001_SM_10006detail10radix_sort29DeviceRadixSortOnesweepKernelINS1_5radix10policy_hubIiiyE10Policy1000ELNS0_9SortOrderE0EiiyiiNS1_21identity_decomposer_tEEEvPT5_SB_PT3_PKSC_PT1_PKSG_PT2_PKSK_T4_iiT6__param_8];
	ld.param.u64 	%rd440, [_ZN3cub18CUB_300001_SM_10006detail10radix_sort29DeviceRadixSortOnesweepKernelINS1_5radix10policy_hubIiiyE10Policy1000ELNS0_9SortOrderE0EiiyiiNS1_21identity_decomposer_tEEEvPT5_SB_PT3_PKSC_PT1_PKSG_PT2_PKSK_T4_iiT6__param_6];
	cvt.u32.u64 	%r747, %rd7;
	mad.lo.s32 	%r199, %r3, -6528, %r2086;
	setp.ge.s32 	%p86, %r747, %r199;
	add.s64 	%rd90, %rd14, %rd7;
	cvta.to.global.u64 	%rd91, %rd440;
	shl.b64 	%rd92, %rd90, 2;
	add.s64 	%rd16, %rd91, %rd92;
	@%p86 bra 	$L__BB33_142;
	st.global.u32 	[%rd16], %r2211;
$L__BB33_142:
	add.s32 	%r749, %r747, 32;
	setp.ge.s32 	%p87, %r749, %r199;
	@%p87 bra 	$L__BB33_144;
	st.global.u32 	[%rd16+128], %r2210;
$L__BB33_144:
	add.s32 	%r751, %r747, 64;
	setp.ge.s32 	%p88, %r751, %r199;
	@%p88 bra 	$L__BB33_146;
	st.global.u32 	[%rd16+256], %r2209;
$L__BB33_146:
	add.s32 	%r753, %r747, 96;
	setp.ge.s32 	%p89, %r753, %r199;
	@%p89 bra 	$L__BB33_148;
	st.global.u32 	[%rd16+384], %r2208;
$L__BB33_148:
	add.s32 	%r755, %r747, 128;
	setp.ge.s32 	%p90, %r755, %r199;
	@%p90 bra 	$L__BB33_150;
	st.global.u32 	[%rd16+512], %r2207;
$L__BB33_150:
	add.s32 	%r757, %r747, 160;
	setp.ge.s32 	%p91, %r757, %r199;
	@%p91 bra 	$L__BB33_152;
	st.global.u32 	[%rd16+640], %r2206;
$L__BB33_152:
	add.s32 	%r759, %r747, 192;
	setp.ge.s32 	%p92, %r759, %r199;
	@%p92 bra 	$L__BB33_154;
	st.global.u32 	[%rd16+768], %r2205;
$L__BB33_154:
	add.s32 	%r761, %r747, 224;
	setp.ge.s32 	%p93, %r761, %r199;
	@%p93 bra 	$L__BB33_156;
	st.global.u32 	[%rd16+896], %r2204;
$L__BB33_156:
	add.s32 	%r763, %r747, 256;
	setp.ge.s32 	%p94, %r763, %r199;
	@%p94 bra 	$L__BB33_158;
	st.global.u32 	[%rd16+1024], %r2203;
$L__BB33_158:
	add.s32 	%r765, %r747, 288;
	setp.ge.s32 	%p95, %r765, %r199;
	@%p95 bra 	$L__BB33_160;
	st.global.u32 	[%rd16+1152], %r2202;
$L__BB33_160:
	add.s32 	%r767, %r747, 320;
	setp.ge.s32 	%p96, %r767, %r199;
	@%p96 bra 	$L__BB33_162;
	st.global.u32 	[%rd16+1280], %r2201;
$L__BB33_162:
	add.s32 	%r769, %r747, 352;
	setp.ge.s32 	%p97, %r769, %r199;
	@%p97 bra 	$L__BB33_164;
	st.global.u32 	[%rd16+1408], %r2200;
$L__BB33_164:
	add.s32 	%r771, %r747, 384;
	setp.ge.s32 	%p98, %r771, %r199;
	@%p98 bra 	$L__BB33_166;
	st.global.u32 	[%rd16+1536], %r2199;
$L__BB33_166:
	add.s32 	%r773, %r747, 416;
	setp.ge.s32 	%p99, %r773, %r199;
	@%p99 bra 	$L__BB33_168;
	st.global.u32 	[%rd16+1664], %r2198;
$L__BB33_168:
	add.s32 	%r775, %r747, 448;
	setp.ge.s32 	%p100, %r775, %r199;
	@%p100 bra 	$L__BB33_170;
	st.global.u32 	[%rd16+1792], %r2197;
$L__BB33_170:
	add.s32 	%r777, %r747, 480;
	setp.ge.s32 	%p101, %r777, %r199;
	@%p101 bra 	$L__BB33_172;
	st.global.u32 	[%rd16+1920], %r2196;
$L__BB33_172:
	add.s32 	%r779, %r747, 512;
	setp.ge.s32 	%p102, %r779, %r199;
	@%p102 bra 	$L__BB33_174;
	st.global.u32 	[%rd16+2048], %r2195;
$L__BB33_174:
	// begin inline asm
	exit;
	// end inline asm
	mov.u32 	%r2212, %r2149;
	mov.u32 	%r2213, %r2150;
	mov.u32 	%r2214, %r2151;
	mov.u32 	%r2215, %r2152;
	mov.u32 	%r2216, %r2153;
	mov.u32 	%r2217, %r2154;
	mov.u32 	%r2218, %r2155;
	mov.u32 	%r2219, %r2156;
	mov.u32 	%r2220, %r2157;
	mov.u32 	%r2221, %r2158;
	mov.u32 	%r2222, %r2159;
	mov.u32 	%r2223, %r2160;
	mov.u32 	%r2224, %r2161;
	mov.u32 	%r2225, %r2162;
	mov.u32 	%r2226, %r2163;
	mov.u32 	%r2227, %r2164;
	mov.u32 	%r2228, %r2165;
$L__BB33_175:
	mul.hi.u32 	%r780, %r1, 357913942;
	add.s32 	%r781, %r780, %r1;
	shl.b32 	%r782, %r781, 2;
	mov.u32 	%r783, _ZZN3cub18CUB_300001_SM_10006detail10radix_sort29DeviceRadixSortOnesweepKernelINS1_5radix10policy_hubIiiyE10Policy1000ELNS0_9SortOrderE0EiiyiiNS1_21identity_decomposer_tEEEvPT5_SB_PT3_PKSC_PT1_PKSG_PT2_PKSK_T4_iiT6_E1s;
	add.s32 	%r784, %r783, %r782;
	add.s32 	%r217, %r784, 13328;
	st.shared.u32 	[%r784+13328], %r2174;
	bar.sync 	0;
	setp.gt.u32 	%p103, %r1, 31;
	@%p103 bra 	$L__BB33_177;
	mad.lo.s32 	%r816, %r1, 52, %r783;
	ld.shared.u32 	%r817, [%r816+13328];
	ld.shared.u32 	%r818, [%r816+13332];
	ld.shared.u32 	%r819, [%r816+13336];
	ld.shared.u32 	%r820, [%r816+13340];
	ld.shared.u32 	%r821, [%r816+13344];
	ld.shared.u32 	%r822, [%r816+13348];
	ld.shared.u32 	%r823, [%r816+13352];
	ld.shared.u32 	%r824, [%r816+13356];
	ld.shared.u32 	%r825, [%r816+13360];
	ld.shared.u32 	%r826, [%r816+13364];
	ld.shared.u32 	%r827, [%r816+13368];
	ld.shared.u32 	%r828, [%r816+13372];
	add.s32 	%r829, %r818, %r817;
	add.s32 	%r830, %r829, %r819;
	add.s32 	%r831, %r830, %r820;
	add.s32 	%r832, %r831, %r821;
	add.s32 	%r833, %r832, %r822;
	add.s32 	%r834, %r833, %r823;
	add.s32 	%r835, %r834, %r824;
	add.s32 	%r836, %r835, %r825;
	add.s32 	%r837, %r836, %r826;
	add.s32 	%r838, %r837, %r827;
	add.s32 	%r789, %r838, %r828;
	mov.b32 	%r787, 1;
	mov.b32 	%r812, 0;
	mov.b32 	%r814, -1;
	// begin inline asm
	{  .reg .s32 r0;  .reg .pred p;  shfl.sync.up.b32 r0|p, %r789, %r787, %r812, %r814;  @p add.s32 r0, r0, %r789;  mov.s32 %r785, r0;}
	// end inline asm
	mov.b32 	%r793, 2;
	// begin inline asm
	{  .reg .s32 r0;  .reg .pred p;  shfl.sync.up.b32 r0|p, %r785, %r793, %r812, %r814;  @p add.s32 r0, r0, %r785;  mov.s32 %r791, r0;}
	// end inline asm
	mov.b32 	%r799, 4;
	// begin inline asm
	{  .reg .s32 r0;  .reg .pred p;  shfl.sync.up.b32 r0|p, %r791, %r799, %r812, %r814;  @p add.s32 r0, r0, %r791;  mov.s32 %r797, r0;}
	// end inline asm
	mov.b32 	%r805, 8;
	// begin inline asm
	{  .reg .s32 r0;  .reg .pred p;  shfl.sync.up.b32 r0|p, %r797, %r805, %r812, %r814;  @p add.s32 r0, r0, %r797;  mov.s32 %r803, r0;}
	// end inline asm
	mov.b32 	%r811, 16;
	// begin inline asm
	{  .reg .s32 r0;  .reg .pred p;  shfl.sync.up.b32 r0|p, %r803, %r811, %r812, %r814;  @p add.s32 r0, r0, %r803;  mov.s32 %r809, r0;}
	// end inline asm
	sub.s32 	%r839, %r809, %r789;
	add.s32 	%r840, %r817, %r839;
	add.s32 	%r841, %r818, %r840;
	add.s32 	%r842, %r819, %r841;
	add.s32 	%r843, %r820, %r842;
	add.s32 	%r844, %r821, %r843;
	add.s32 	%r845, %r822, %r844;
	add.s32 	%r846, %r823, %r845;
	add.s32 	%r847, %r824, %r846;
	add.s32 	%r848, %r825, %r847;
	add.s32 	%r849, %r826, %r848;
	add.s32 	%r850, %r827, %r849;
	st.shared.u32 	[%r816+13328], %r839;
	st.shared.u32 	[%r816+13332], %r840;
	st.shared.u32 	[%r816+13336], %r841;
	st.shared.u32 	[%r816+13340], %r842;
	st.shared.u32 	[%r816+13344], %r843;
	st.shared.u32 	[%r816+13348], %r844;
	st.shared.u32 	[%r816+13352], %r845;
	st.shared.u32 	[%r816+13356], %r846;
	st.shared.u32 	[%r816+13360], %r847;
	st.shared.u32 	[%r816+13364], %r848;
	st.shared.u32 	[%r816+13368], %r849;
	st.shared.u32 	[%r816+13372], %r850;
$L__BB33_177:
	setp.gt.u32 	%p104, %r1, 255;
	bar.sync 	0;
	ld.shared.u32 	%r218, [%r217];
	@%p104 bra 	$L__BB33_179;
	shl.b32 	%r851, %r1, 2;
	add.s32 	%r853, %r783, %r851;
	ld.shared.u32 	%r854, [%r853];
	add.s32 	%r855, %r854, %r218;
	st.shared.u32 	[%r853], %r855;
	ld.shared.u32 	%r856, [%r853+1024];
	add.s32 	%r857, %r856, %r218;
	st.shared.u32 	[%r853+1024], %r857;
	ld.shared.u32 	%r858, [%r853+2048];
	add.s32 	%r859, %r858, %r218;
	st.shared.u32 	[%r853+2048], %r859;
	ld.shared.u32 	%r860, [%r853+3072];
	add.s32 	%r861, %r860, %r218;
	st.shared.u32 	[%r853+3072], %r861;
	ld.shared.u32 	%r862, [%r853+4096];
	add.s32 	%r863, %r862, %r218;
	st.shared.u32 	[%r853+4096], %r863;
	ld.shared.u32 	%r864, [%r853+5120];
	add.s32 	%r865, %r864, %r218;
	st.shared.u32 	[%r853+5120], %r865;
	ld.shared.u32 	%r866, [%r853+6144];
	add.s32 	%r867, %r866, %r218;
	st.shared.u32 	[%r853+6144], %r867;
	ld.shared.u32 	%r868, [%r853+7168];
	add.s32 	%r869, %r868, %r218;
	st.shared.u32 	[%r853+7168], %r869;
	ld.shared.u32 	%r870, [%r853+8192];
	add.s32 	%r871, %r870, %r218;
	st.shared.u32 	[%r853+8192], %r871;
	ld.shared.u32 	%r872, [%r853+9216];
	add.s32 	%r873, %r872, %r218;
	st.shared.u32 	[%r853+9216], %r873;
	ld.shared.u32 	%r874, [%r853+10240];
	add.s32 	%r875, %r874, %r218;
	st.shared.u32 	[%r853+10240], %r875;
	ld.shared.u32 	%r876, [%r853+11264];
	add.s32 	%r877, %r876, %r218;
	st.shared.u32 	[%r853+11264], %r877;
$L__BB33_179:
	ld.param.u32 	%r2132, [_ZN3cub18CUB_300001_SM_10006detail10radix_sort29DeviceRadixSortOnesweepKernelINS1_5radix10policy_hubIiiyE10Policy1000ELNS0_9SortOrderE0EiiyiiNS1_21identity_decomposer_tEEEvPT5_SB_PT3_PKSC_PT1_PKSG_PT2_PKSK_T4_iiT6__param_10];
	ld.param.u32 	%r2095, [_ZN3cub18CUB_300001_SM_10006detail10radix_sort29DeviceRadixSortOnesweepKernelINS1_5radix10policy_hubIiiyE10Policy1000ELNS0_9SortOrderE0EiiyiiNS1_21identity_decomposer_tEEEvPT5_SB_PT3_PKSC_PT1_PKSG_PT2_PKSK_T4_iiT6__param_9];
	shl.b32 	%r904, %r1, 5;
	and.b32  	%r905, %r904, 31744;
	add.s32 	%r219, %r783, %r905;
	bar.sync 	0;
	// begin inline asm
	mov.u32 %r878, %lanemask_le;
	// end inline asm
	shr.u32 	%r907, %r2228, %r2095;
	mov.b32 	%r908, -1;
	shl.b32 	%r909, %r908, %r2132;
	not.b32 	%r221, %r909;
	and.b32  	%r901, %r907, %r221;
	mov.b32 	%r881, 1;
	// begin inline asm
	{
    .reg .pred p;
    and.b32 %r879, %r901, %r881;    setp.ne.u32 p, %r879, 0;
    vote.ballot.sync.b32 %r879, p, 0xffffffff;
    @!p not.b32 %r879, %r879;
}

	// end inline asm
	mov.b32 	%r884, 2;
	// begin inline asm
	{
    .reg .pred p;
    and.b32 %r882, %r901, %r884;    setp.ne.u32 p, %r882, 0;
    vote.ballot.sync.b32 %r882, p, 0xffffffff;
    @!p not.b32 %r882, %r882;
}

	// end inline asm
	and.b32  	%r910, %r882, %r879;
	mov.b32 	%r887, 4;
	// begin inline asm
	{
    .reg .pred p;
    and.b32 %r885, %r901, %r887;    setp.ne.u32 p, %r885, 0;
    vote.ballot.sync.b32 %r885, p, 0xffffffff;
    @!p not.b32 %r885, %r885;
}

	// end inline asm
	and.b32  	%r911, %r885, %r910;
	mov.b32 	%r890, 8;
	// begin inline asm
	{
    .reg .pred p;
    and.b32 %r888, %r901, %r890;    setp.ne.u32 p, %r888, 0;
    vote.ballot.sync.b32 %r888, p, 0xffffffff;
    @!p not.b32 %r888, %r888;
}

	// end inline asm
	and.b32  	%r912, %r888, %r911;
	mov.b32 	%r893, 16;
	// begin inline asm
	{
    .reg .pred p;
    and.b32 %r891, %r901, %r893;    setp.ne.u32 p, %r891, 0;
    vote.ballot.sync.b32 %r891, p, 0xffffffff;
    @!p not.b32 %r891, %r891;
}

	// end inline asm
	and.b32  	%r913, %r891, %r912;
	mov.b32 	%r896, 32;
	// begin inline asm
	{
    .reg .pred p;
    and.b32 %r894, %r901, %r896;    setp.ne.u32 p, %r894, 0;
    vote.ballot.sync.b32 %r894, p, 0xffffffff;
    @!p not.b32 %r894, %r894;
}

	// end inline asm
	and.b32  	%r914, %r894, %r913;
	mov.b32 	%r899, 64;
	// begin inline asm
	{
    .reg .pred p;
    and.b32 %r897, %r901, %r899;    setp.ne.u32 p, %r897, 0;
    vote.ballot.sync.b32 %r897, p, 0xffffffff;
    @!p not.b32 %r897, %r897;
}

	// end inline asm
	and.b32  	%r915, %r897, %r914;
	mov.b32 	%r902, 128;
	// begin inline asm
	{
    .reg .pred p;
    and.b32 %r900, %r901, %r902;    setp.ne.u32 p, %r900, 0;
    vote.ballot.sync.b32 %r900, p, 0xffffffff;
    @!p not.b32 %r900, %r900;
}

	// end inline asm
	and.b32  	%r916, %r900, %r915;
	clz.b32 	%r917, %r916;
	sub.s32 	%r223, 31, %r917;
	and.b32  	%r918, %r878, %r916;
	popc.b32 	%r224, %r918;
	setp.ne.s32 	%p105, %r443, %r223;
	mov.b32 	%r2229, 0;
	@%p105 bra 	$L__BB33_181;
	shl.b32 	%r919, %r901, 2;
	add.s32 	%r920, %r219, %r919;
	atom.shared.add.u32 	%r2229, [%r920], %r224;
$L__BB33_181:
	ld.param.u32 	%r2096, [_ZN3cub18CUB_300001_SM_10006detail10radix_sort29DeviceRadixSortOnesweepKernelINS1_5radix10policy_hubIiiyE10Policy1000ELNS0_9SortOrderE0EiiyiiNS1_21identity_decomposer_tEEEvPT5_SB_PT3_PKSC_PT1_PKSG_PT2_PKSK_T4_iiT6__param_9];
	shfl.sync.idx.b32	%r946|%p106, %r2229, %r223, 31, -1;
	add.s32 	%r227, %r224, %r946;
	shr.u32 	%r947, %r2227, %r2096;
	and.b32  	%r943, %r947, %r221;
	mov.b32 	%r923, 1;
	// begin inline asm
	{
    .reg .pred p;
    and.b32 %r921, %r943, %r923;    setp.ne.u32 p, %r921, 0;
    vote.ballot.sync.b32 %r921, p, 0xffffffff;
    @!p not.b32 %r921, %r921;
}

	// end inline asm
	mov.b32 	%r926, 2;
	// begin inline asm
	{
    .reg .pred p;
    and.b32 %r924, %r943, %r926;    setp.ne.u32 p, %r924, 0;
    vote.ballot.sync.b32 %r924, p, 0xffffffff;
    @!p not.b32 %r924, %r924;
}

	// end inline asm
	and.b32  	%r948, %r924, %r921;
	mov.b32 	%r929, 4;
	// begin inline asm
	{
    .reg .pred p;
    and.b32 %r927, %r943, %r929;    setp.ne.u32 p, %r927, 0;
    vote.ballot.sync.b32 %r927, p, 0xffffffff;
    @!p not.b32 %r927, %r927;
}

	// end inline asm
	and.b32  	%r949, %r927, %r948;
	mov.b32 	%r932, 8;
	// begin inline asm
	{
    .reg .pred p;
    and.b32 %r930, %r943, %r932;    setp.ne.u32 p, %r930, 0;
    vote.ballot.sync.b32 %r930, p, 0xffffffff;
    @!p not.b32 %r930, %r930;
}

	// end inline asm
	and.b32  	%r950, %r930, %r949;
	mov.b32 	%r935, 16;
	// begin inline asm
	{
    .reg .pred p;
    and.b32 %r933, %r943, %r935;    setp.ne.u32 p, %r933, 0;
    vote.ballot.sync.b32 %r933, p, 0xffffffff;
    @!p not.b32 %r933, %r933;
}

	// end inline asm
	and.b32  	%r951, %r933, %r950;
	mov.b32 	%r938, 32;
	// begin inline asm
	{
    .reg .pred p;
    and.b32 %r936, %r943, %r938;    setp.ne.u32 p, %r936, 0;
    vote.ballot.sync.b32 %r936, p, 0xffffffff;
    @!p not.b32 %r936, %r936;
}

	// end inline asm
	and.b32  	%r952, %r936, %r951;
	mov.b32 	%r941, 64;
	// begin inline asm
	{
    .reg .pred p;
    and.b32 %r939, %r943, %r941;    setp.ne.u32 p, %r939, 0;
    vote.ballot.sync.b32 %r939, p, 0xffffffff;
    @!p not.b32 %r939, %r939;
}

	// end inline asm
	and.b32  	%r953, %r939, %r952;
	mov.b32 	%r944, 128;
	// begin inline asm
	{
    .reg .pred p;
    and.b32 %r942, %r943, %r944;    setp.ne.u32 p, %r942, 0;
    vote.ballot.sync.b32 %r942, p, 0xffffffff;
    @!p not.b32 %r942, %r942;
}

	// end inline asm
	and.b32  	%r954, %r942, %r953;
	clz.b32 	%r955, %r954;
	sub.s32 	%r229, 31, %r955;
	and.b32  	%r956, %r878, %r954;
	popc.b32 	%r230, %r956;
	setp.ne.s32 	%p107, %r443, %r229;
	mov.b32 	%r2230, 0;
	@%p107 bra 	$L__BB33_183;
	shl.b32 	%r957, %r943, 2;
	add.s32 	%r958, %r219, %r957;
	atom.shared.add.u32 	%r2230, [%r958], %r230;
$L__BB33_183:
	ld.param.u32 	%r2097, [_ZN3cub18CUB_300001_SM_10006detail10radix_sort29DeviceRadixSortOnesweepKernelINS1_5radix10policy_hubIiiyE10Policy1000ELNS0_9SortOrderE0EiiyiiNS1_21identity_decomposer_tEEEvPT5_SB_PT3_PKSC_PT1_PKSG_PT2_PKSK_T4_iiT6__param_9];
	shfl.sync.idx.b32	%r984|%p108, %r2230, %r229, 31, -1;
	add.s32 	%r233, %r230, %r984;
	shr.u32 	%r985, %r2226, %r2097;
	and.b32  	%r981, %r985, %r221;
	mov.b32 	%r961, 1;
	// begin inline asm
	{
    .reg .pred p;
    and.b32 %r959, %r981, %r961;    setp.ne.u32 p, %r959, 0;
    vote.ballot.sync.b32 %r959, p, 0xffffffff;
    @!p not.b32 %r959, %r959;
}

	// end inline asm
	mov.b32 	%r964, 2;
	// begin inline asm
	{
    .reg .pred p;
    and.b32 %r962, %r981, %r964;    setp.ne.u32 p, %r962, 0;
    vote.ballot.sync.b32 %r962, p, 0xffffffff;
    @!p not.b32 %r962, %r962;
}

	// end inline asm
	and.b32  	%r986, %r962, %r959;
	mov.b32 	%r967, 4;
	// begin inline asm
	{
    .reg .pred p;
    and.b32 %r965, %r981, %r967;    setp.ne.u32 p, %r965, 0;
    vote.ballot.sync.b32 %r965, p, 0xffffffff;
    @!p not.b32 %r965, %r965;
}

	// end inline asm
	and.b32  	%r987, %r965, %r986;
	mov.b32 	%r970, 8;
	// begin inline asm
	{
    .reg .pred p;
    and.b32 %r968, %r981, %r970;    setp.ne.u32 p, %r968, 0;
    vote.ballot.sync.b32 %r968, p, 0xffffffff;
    @!p not.b32 %r968, %r968;
}

	// end inline asm
	and.b32  	%r988, %r968, %r987;
	mov.b32 	%r973, 16;
	// begin inline asm
	{
    .reg .pred p;
    and.b32 %r971, %r981, %r973;    setp.ne.u32 p, %r971, 0;
    vote.ballot.sync.b32 %r971, p, 0xffffffff;
    @!p not.b32 %r971, %r971;
}

	// end inline asm
	and.b32  	%r989, %r971, %r988;
	mov.b32 	%r976, 32;
	// begin inline asm
	{
    .reg .pred p;
    and.b32 %r974, %r981, %r976;    setp.ne.u32 p, %r974, 0;
    vote.ballot.sync.b32 %r974, p, 0xffffffff;
    @!p not.b32 %r974, %r974;
}

	// end inline asm
	and.b32  	%r990, %r974, %r989;
	mov.b32 	%r979, 64;
	// begin inline asm
	{
    .reg .pred p;
    and.b32 %r977, %r981, %r979;    setp.ne.u32 p, %r977, 0;
    vote.ballot.sync.b32 %r977, p, 0xffffffff;
    @!p not.b32 %r977, %r977;
}

	// end inline asm
	and.b32  	%r991, %r977, %r990;
	mov.b32 	%r982, 128;
	// begin inline asm
	{
    .reg .pred p;
    and.b32 %r980, %r981, %r982;    setp.ne.u32 p, %r980, 0;
    vote.ballot.sync.b32 %r980, p, 0xffffffff;
    @!p not.b32 %r980, %r980;
}

	// end inline asm
	and.b32  	%r992, %r980, %r991;
	clz.b32 	%r993, %r992;
	sub.s32 	%r235, 31, %r993;
	and.b32  	%r994, %r878, %r992;
	popc.b32 	%r236, %r994;
	setp.ne.s32 	%p109, %r443, %r235;
	mov.b32 	%r2231, 0;
	@%p109 bra 	$L__BB33_185;
	shl.b32 	%r995, %r981, 2;
	add.s32 	%r996, %r219, %r995;
	atom.shared.add.u32 	%r2231, [%r996], %r236;
$L__BB33_185:
	ld.param.u32 	%r2098, [_ZN3cub18CUB_300001_SM_10006detail10radix_sort29DeviceRadixSortOnesweepKernelINS1_5radix10policy_hubIiiyE10Policy1000ELNS0_9SortOrderE0EiiyiiNS1_21identity_decomposer_tEEEvPT5_SB_PT3_PKSC_PT1_PKSG_PT2_PKSK_T4_iiT6__param_9];
	shfl.sync.idx.b32	%r1022|%p110, %r2231, %r235, 31, -1;
	add.s32 	%r239, %r236, %r1022;
	shr.u32 	%r1023, %r2225, %r2098;
	and.b32  	%r1019, %r1023, %r221;
	mov.b32 	%r999, 1;
	// begin inline asm
	{
    .reg .pred p;
    and.b32 %r997, %r1019, %r999;    setp.ne.u32 p, %r997, 0;
    vote.ballot.sync.b32 %r997, p, 0xffffffff;
    @!p not.b32 %r997, %r997;
}

	// end inline asm
	mov.b32 	%r1002, 2;
	// begin inline asm
	{
    .reg .pred p;
    and.b32 %r1000, %r1019, %r1002;    setp.ne.u32 p, %r1000, 0;
    vote.ballot.sync.b32 %r1000, p, 0xffffffff;
    @!p not.b32 %r1000, %r1000;
}

	// end inline asm
	and.b32  	%r1024, %r1000, %r997;
	mov.b32 	%r1005, 4;
	// begin inline asm
	{
    .reg .pred p;
    and.b32 %r1003, %r1019, %r1005;    setp.ne.u32 p, %r1003, 0;
    vote.ballot.sync.b32 %r1003, p, 0xffffffff;
    @!p not.b32 %r1003, %r1003;
}

	// end inline asm
	and.b32  	%r1025, %r1003, %r1024;
	mov.b32 	%r1008, 8;
	// begin inline asm
	{
    .reg .pred p;
    and.b32 %r1006, %r1019, %r1008;    setp.ne.u32 p, %r1006, 0;
    vote.ballot.sync.b32 %r1006, p, 0xffffffff;
    @!p not.b32 %r1006, %r1006;
}

	// end inline asm
	and.b32  	%r1026, %r1006, %r1025;
	mov.b32 	%r1011, 16;
	// begin inline asm
	{
    .reg .pred p;
    and.b32 %r1009, %r1019, %r1011;    setp.ne.u32 p, %r1009, 0;
    vote.ballot.sync.b32 %r1009, p, 0xffffffff;
    @!p not.b32 %r1009, %r1009;
}

	// end inline asm
	and.b32  	%r1027, %r1009, %r1026;
	mov.b32 	%r1014, 32;
	// begin inline asm
	{
    .reg .pred p;
    and.b32 %r1012, %r1019, %r1014;    setp.ne.u32 p, %r1012, 0;
    vote.ballot.sync.b32 %r1012, p, 0xffffffff;
    @!p not.b32 %r1012, %r1012;
}

	// end inline asm
	and.b32  	%r1028, %r1012, %r1027;
	mov.b32 	%r1017, 64;
	// begin inline asm
	{
    .reg .pred p;
    and.b32 %r1015, %r1019, %r1017;    setp.ne.u32 p, %r1015, 0;
    vote.ballot.sync.b32 %r1015, p, 0xffffffff;
    @!p not.b32 %r1015, %r1015;
}

	// end inline asm
	and.b32  	%r1029, %r1015, %r1028;
	mov.b32 	%r1020, 128;
	// begin inline asm
	{
    .reg .pred p;
    and.b32 %r1018, %r1019, %r1020;    setp.ne.u32 p, %r1018, 0;
    vote.ballot.sync.b32 %r1018, p, 0xffffffff;
    @!p not.b32 %r1018, %r1018;
}

	// end inline asm
	and.b32  	%r1030, %r1018, %r1029;
	clz.b32 	%r1031, %r1030;
	sub.s32 	%r241, 31, %r1031;
	and.b32  	%r1032, %r878, %r1030;
	popc.b32 	%r242, %r1032;
	setp.ne.s32 	%p111, %r443, %r241;
	mov.b32 	%r2232, 0;
	@%p111 bra 	$L__BB33_187;
	shl.b32 	%r1033, %r1019, 2;
	add.s32 	%r1034, %r219, %r1033;
	atom.shared.add.u32 	%r2232, [%r1034], %r242;
$L__BB33_187:
	ld.param.u32 	%r2099, [_ZN3cub18CUB_300001_SM_10006detail10radix_sort29DeviceRadixSortOnesweepKernelINS1_5radix10policy_hubIiiyE10Policy1000ELNS0_9SortOrderE0EiiyiiNS1_21identity_decomposer_tEEEvPT5_SB_PT3_PKSC_PT1_PKSG_PT2_PKSK_T4_iiT6__param_9];
	shfl.sync.idx.b32	%r1060|%p112, %r2232, %r241, 31, -1;
	add.s32 	%r245, %r242, %r1060;
	shr.u32 	%r1061, %r2224, %r2099;
	and.b32  	%r1057, %r1061, %r221;
	mov.b32 	%r1037, 1;
	// begin inline asm
	{
    .reg .pred p;
    and.b32 %r1035, %r1057, %r1037;    setp.ne.u32 p, %r1035, 0;
    vote.ballot.sync.b32 %r1035, p, 0xffffffff;
    @!p not.b32 %r1035, %r1035;
}

	// end inline asm
	mov.b32 	%r1040, 2;
	// begin inline asm
	{
    .reg .pred p;
    and.b32 %r1038, %r1057, %r1040;    setp.ne.u32 p, %r1038, 0;
    vote.ballot.sync.b32 %r1038, p, 0xffffffff;
    @!p not.b32 %r1038, %r1038;
}

	// end inline asm
	and.b32  	%r1062, %r1038, %r1035;
	mov.b32 	%r1043, 4;
	// begin inline asm
	{
    .reg .pred p;
    and.b32 %r1041, %r1057, %r1043;    setp.ne.u32 p, %r1041, 0;
    vote.ballot.sync.b32 %r1041, p, 0xffffffff;
    @!p not.b32 %r1041, %r1041;
}

	// end inline asm
	and.b32  	%r1063, %r1041, %r1062;
	mov.b32 	%r1046, 8;
	// begin inline asm
	{
    .reg .pred p;
    and.b32 %r1044, %r1057, %r1046;    setp.ne.u32 p, %r1044, 0;
    vote.ballot.sync.b32 %r1044, p, 0xffffffff;
    @!p not.b32 %r1044, %r1044;
}

	// end inline asm
	and.b32  	%r1064, %r1044, %r1063;
	mov.b32 	%r1049, 16;
	// begin inline asm
	{
    .reg .pred p;
    and.b32 %r1047, %r1057, %r1049;    setp.ne.u32 p, %r1047, 0;
    vote.ballot.sync.b32 %r1047, p, 0xffffffff;
    @!p not.b32 %r1047, %r1047;
}

	// end inline asm
	and.b32  	%r1065, %r1047, %r1064;
	mov.b32 	%r1052, 32;
	// begin inline asm
	{
    .reg .pred p;
    and.b32 %r1050, %r1057, %r1052;    setp.ne.u32 p, %r1050, 0;
    vote.ballot.sync.b32 %r1050, p, 0xffffffff;
    @!p not.b32 %r1050, %r1050;
}

	// end inline asm
	and.b32  	%r1066, %r1050, %r1065;
	mov.b32 	%r1055, 64;
	// begin inline asm
	{
    .reg .pred p;
    and.b32 %r1053, %r1057, %r1055;    setp.ne.u32 p, %r1053, 0;
    vote.ballot.sync.b32 %r1053, p, 0xffffffff;
    @!p not.b32 %r1053, %r1053;
}

	// end inline asm
	and.b32  	%r1067, %r1053, %r1066;
	mov.b32 	%r1058, 128;
	// begin inline asm
	{
    .reg .pred p;
    and.b32 %r1056, %r1057, %r1058;    setp.ne.u32 p, %r1056, 0;
    vote.ballot.sync.b32 %r1056, p, 0xffffffff;
    @!p not.b32 %r1056, %r1056;
}

	// end inline asm
	and.b32  	%r1068, %r1056, %r1067;
	clz.b32 	%r1069, %r1068;
	sub.s32 	%r247, 31, %r1069;
	and.b32  	%r1070, %r878, %r1068;
	popc.b32 	%r248, %r1070;
	setp.ne.s32 	%p113, %r443, %r247;
	mov.b32 	%r2233, 0;
	@%p113 bra 	$L__BB33_189;
	shl.b32 	%r1071, %r1057, 2;
	add.s32 	%r1072, %r219, %r1071;
	atom.shared.add.u32 	%r2233, [%r1072], %r248;
$L__BB33_189:
	ld.param.u32 	%r2100, [_ZN3cub18CUB_300001_SM_10006detail10radix_sort29DeviceRadixSortOnesweepKernelINS1_5radix10policy_hubIiiyE10Policy1000ELNS0_9SortOrderE0EiiyiiNS1_21identity_decomposer_tEEEvPT5_SB_PT3_PKSC_PT1_PKSG_PT2_PKSK_T4_iiT6__param_9];
	shfl.sync.idx.b32	%r1098|%p114, %r2233, %r247, 31, -1;
	add.s32 	%r251, %r248, %r1098;
	shr.u32 	%r1099, %r2223, %r2100;
	and.b32  	%r1095, %r1099, %r221;
	mov.b32 	%r1075, 1;
	// begin inline asm
	{
    .reg .pred p;
    and.b32 %r1073, %r1095, %r1075;    setp.ne.u32 p, %r1073, 0;
    vote.ballot.sync.b32 %r1073, p, 0xffffffff;
    @!p not.b32 %r1073, %r1073;
}

	// end inline asm
	mov.b32 	%r1078, 2;
	// begin inline asm
	{
    .reg .pred p;
    and.b32 %r1076, %r1095, %r1078;    setp.ne.u32 p, %r1076, 0;
    vote.ballot.sync.b32 %r1076, p, 0xffffffff;
    @!p not.b32 %r1076, %r1076;
}

	// end inline asm
	and.b32  	%r1100, %r1076, %r1073;
	mov.b32 	%r1081, 4;
	// begin inline asm
	{
    .reg .pred p;
    and.b32 %r1079, %r1095, %r1081;    setp.ne.u32 p, %r1079, 0;
    vote.ballot.sync.b32 %r1079, p, 0xffffffff;
    @!p not.b32 %r1079, %r1079;
}

	// end inline asm
	and.b32  	%r1101, %r1079, %r1100;
	mov.b32 	%r1084, 8;
	// begin inline asm
	{
    .reg .pred p;
    and.b32 %r1082, %r1095, %r1084;    setp.ne.u32 p, %r1082, 0;
    vote.ballot.sync.b32 %r1082, p, 0xffffffff;
    @!p not.b32 %r1082, %r1082;
}

	// end inline asm
	and.b32  	%r1102, %r1082, %r1101;
	mov.b32 	%r1087, 16;
	// begin inline asm
	{
    .reg .pred p;
    and.b32 %r1085, %r1095, %r1087;    setp.ne.u32 p, %r1085, 0;
    vote.ballot.sync.b32 %r1085, p, 0xffffffff;
    @!p not.b32 %r1085, %r1085;
}

	// end inline asm
	and.b32  	%r1103, %r1085, %r1102;
	mov.b32 	%r1090, 32;
	// begin inline asm
	{
    .reg .pred p;
    and.b32 %r1088, %r1095, %r1090;    setp.ne.u32 p, %r1088, 0;
    vote.ballot.sync.b32 %r1088, p, 0xffffffff;
    @!p not.b32 %r1088, %r1088;
}

	// end inline asm
	and.b32  	%r1104, %r1088, %r1103;
	mov.b32 	%r1093, 64;
	// begin inline asm
	{
    .reg .pred p;
    and.b32 %r1091, %r1095, %r1093;    setp.ne.u32 p, %r1091, 0;
    vote.ballot.sync.b32 %r1091, p, 0xffffffff;
    @!p not.b32 %r1091, %r1091;
}

	// end inline asm
	and.b32  	%r1105, %r1091, %r1104;
	mov.b32 	%r1096, 128;
	// begin inline asm
	{
    .reg .pred p;
    and.b32 %r1094, %r1095, %r1096;    setp.ne.u32 p, %r1094, 0;
    vote.ballot.sync.b32 %r1094, p, 0xffffffff;
    @!p not.b32 %r1094, %r1094;
}

	// end inline asm
	and.b32  	%r1106, %r1094, %r1105;
	clz.b32 	%r1107, %r1106;
	sub.s32 	%r253, 31, %r1107;
	and.b32  	%r1108, %r878, %r1106;
	popc.b32 	%r254, %r1108;
	setp.ne.s32 	%p115, %r443, %r253;
	mov.b32 	%r2234, 0;
	@%p115 bra 	$L__BB33_191;
	shl.b32 	%r1109, %r1095, 2;
	add.s32 	%r1110, %r219, %r1109;
	atom.shared.add.u32 	%r2234, [%r1110], %r254;
$L__BB33_191:
	ld.param.u32 	%r2101, [_ZN3cub18CUB_300001_SM_10006detail10radix_sort29DeviceRadixSortOnesweepKernelINS1_5radix10policy_hubIiiyE10Policy1000ELNS0_9SortOrderE0EiiyiiNS1_21identity_decomposer_tEEEvPT5_SB_PT3_PKSC_PT1_PKSG_PT2_PKSK_T4_iiT6__param_9];
	shfl.sync.idx.b32	%r1136|%p116, %r2234, %r253, 31, -1;
	add.s32 	%r257, %r254, %r1136;
	shr.u32 	%r1137, %r2222, %r2101;
	and.b32  	%r1133, %r1137, %r221;
	mov.b32 	%r1113, 1;
	// begin inline asm
	{
    .reg .pred p;
    and.b32 %r1111, %r1133, %r1113;    setp.ne.u32 p, %r1111, 0;
    vote.ballot.sync.b32 %r1111, p, 0xffffffff;
    @!p not.b32 %r1111, %r1111;
}

	// end inline asm
	mov.b32 	%r1116, 2;
	// begin inline asm
	{
    .reg .pred p;
    and.b32 %r1114, %r1133, %r1116;    setp.ne.u32 p, %r1114, 0;
    vote.ballot.sync.b32 %r1114, p, 0xffffffff;
    @!p not.b32 %r1114, %r1114;
}

	// end inline asm
	and.b32  	%r1138, %r1114, %r1111;
	mov.b32 	%r1119, 4;
	// begin inline asm
	{
    .reg .pred p;
    and.b32 %r1117, %r1133, %r1119;    setp.ne.u32 p, %r1117, 0;
    vote.ballot.sync.b32 %r1117, p, 0xffffffff;
    @!p not.b32 %r1117, %r1117;
}

	// end inline asm
	and.b32  	%r1139, %r1117, %r1138;
	mov.b32 	%r1122, 8;
	// begin inline asm
	{
    .reg .pred p;
    and.b32 %r1120, %r1133, %r1122;    setp.ne.u32 p, %r1120, 0;
    vote.ballot.sync.b32 %r1120, p, 0xffffffff;
    @!p not.b32 %r1120, %r1120;
}

	// end inline asm
	and.b32  	%r1140, %r1120, %r1139;
	mov.b32 	%r1125, 16;
	// begin inline asm
	{
    .reg .pred p;
    and.b32 %r1123, %r1133, %r1125;    setp.ne.u32 p, %r1123, 0;
    vote.ballot.sync.b32 %r1123, p, 0xffffffff;
    @!p not.b32 %r1123, %r1123;
}

	// end inline asm
	and.b32  	%r1141, %r1123, %r1140;
	mov.b32 	%r1128, 32;
	// begin inline asm
	{
    .reg .pred p;
    and.b32 %r1126, %r1133, %r1128;    setp.ne.u32 p, %r1126, 0;
    vote.ballot.sync.b32 %r1126, p, 0xffffffff;
    @!p not.b32 %r1126, %r1126;
}

	// end inline asm
	and.b32  	%r1142, %r1126, %r1141;
	mov.b32 	%r1131, 64;
	// begin inline asm
	{
    .reg .pred p;
    and.b32 %r1129, %r1133, %r1131;    setp.ne.u32 p, %r1129, 0;
    vote.ballot.sync.b32 %r1129, p, 0xffffffff;
    @!p not.b32 %r1129, %r1129;
}

	// end inline asm
	and.b32  	%r1143, %r1129, %r1142;
	mov.b32 	%r1134, 128;
	// begin inline asm
	{
    .reg .pred p;
    and.b32 %r1132, %r1133, %r1134;    setp.ne.u32 p, %r1132, 0;
    vote.ballot.sync.b32 %r1132, p, 0xffffffff;
    @!p not.b32 %r1132, %r1132;
}

	// end inline asm
	and.b32  	%r1144, %r1132, %r1143;
	clz.b32 	%r1145, %r1144;
	sub.s32 	%r259, 31, %r1145;
	and.b32  	%r1146, %r878, %r1144;
	popc.b32 	%r260, %r1146;
	setp.ne.s32 	%p117, %r443, %r259;
	mov.b32 	%r2235, 0;
	@%p117 bra 	$L__BB33_193;
	shl.b32 	%r1147, %r1133, 2;
	add.s32 	%r1148, %r219, %r1147;
	atom.shared.add.u32 	%r2235, [%r1148], %r260;
$L__BB33_193:
	ld.param.u32 	%r2102, [_ZN3cub18CUB_300001_SM_10006detail10radix_sort29DeviceRadixSortOnesweepKernelINS1_5radix10policy_hubIiiyE10Policy1000ELNS0_9SortOrderE0EiiyiiNS1_21identity_decomposer_tEEEvPT5_SB_PT3_PKSC_PT1_PKSG_PT2_PKSK_T4_iiT6__param_9];
	shfl.sync.idx.b32	%r1174|%p118, %r2235, %r259, 31, -1;
	add.s32 	%r263, %r260, %r1174;
	shr.u32 	%r1175, %r2221, %r2102;
	and.b32  	%r1171, %r1175, %r221;
	mov.b32 	%r1151, 1;
	// begin inline asm
	{
    .reg .pred p;
    and.b32 %r1149, %r1171, %r1151;    setp.ne.u32 p, %r1149, 0;
    vote.ballot.sync.b32 %r1149, p, 0xffffffff;
    @!p not.b32 %r1149, %r1149;
}

	// end inline asm
	mov.b32 	%r1154, 2;
	// begin inline asm
	{
    .reg .pred p;
    and.b32 %r1152, %r1171, %r1154;    setp.ne.u32 p, %r1152, 0;
    vote.ballot.sync.b32 %r1152, p, 0xffffffff;
    @!p not.b32 %r1152, %r1152;
}

	// end inline asm
	and.b32  	%r1176, %r1152, %r1149;
	mov.b32 	%r1157, 4;
	// begin inline asm
	{
    .reg .pred p;
    and.b32 %r1155, %r1171, %r1157;    setp.ne.u32 p, %r1155, 0;
    vote.ballot.sync.b32 %r1155, p, 0xffffffff;
    @!p not.b32 %r1155, %r1155;
}

	// end inline asm
	and.b32  	%r1177, %r1155, %r1176;
	mov.b32 	%r1160, 8;
	// begin inline asm
	{
    .reg .pred p;
    and.b32 %r1158, %r1171, %r1160;    setp.ne.u32 p, %r1158, 0;
    vote.ballot.sync.b32 %r1158, p, 0xffffffff;
    @!p not.b32 %r1158, %r1158;
}

	// end inline asm
	and.b32  	%r1178, %r1158, %r1177;
	mov.b32 	%r1163, 16;
	// begin inline asm
	{
    .reg .pred p;
    and.b32 %r1161, %r1171, %r1163;    setp.ne.u32 p, %r1161, 0;
    vote.ballot.sync.b32 %r1161, p, 0xffffffff;
    @!p not.b32 %r1161, %r1161;
}

	// end inline asm
	and.b32  	%r1179, %r1161, %r1178;
	mov.b32 	%r1166, 32;
	// begin inline asm
	{
    .reg .pred p;
    and.b32 %r1164, %r1171, %r1166;    setp.ne.u32 p, %r1164, 0;
    vote.ballot.sync.b32 %r1164, p, 0xffffffff;
    @!p not.b32 %r1164, %r1164;
}

	// end inline asm
	and.b32  	%r1180, %r1164, %r1179;
	mov.b32 	%r1169, 64;
	// begin inline asm
	{
    .reg .pred p;
    and.b32 %r1167, %r1171, %r1169;    setp.ne.u32 p, %r1167, 0;
    vote.ballot.sync.b32 %r1167, p, 0xffffffff;
    @!p not.b32 %r1167, %r1167;
}

	// end inline asm
	and.b32  	%r1181, %r1167, %r1180;
	mov.b32 	%r1172, 128;
	// begin inline asm
	{
    .reg .pred p;
    and.b32 %r1170, %r1171, %r1172;    setp.ne.u32 p, %r1170, 0;
    vote.ballot.sync.b32 %r1170, p, 0xffffffff;
    @!p not.b32 %r1170, %r1170;
}

	// end inline asm
	and.b32  	%r1182, %r1170, %r1181;
	clz.b32 	%r1183, %r1182;
	sub.s32 	%r265, 31, %r1183;
	and.b32  	%r1184, %r878, %r1182;
	popc.b32 	%r266, %r1184;
	setp.ne.s32 	%p119, %r443, %r265;
	mov.b32 	%r2236, 0;
	@%p119 bra 	$L__BB33_195;
	shl.b32 	%r1185, %r1171, 2;
	add.s32 	%r1186, %r219, %r1185;
	atom.shared.add.u32 	%r2236, [%r1186], %r266;
$L__BB33_195:
	ld.param.u32 	%r2103, [_ZN3cub18CUB_300001_SM_10006detail10radix_sort29DeviceRadixSortOnesweepKernelINS1_5radix10policy_hubIiiyE10Policy1000ELNS0_9SortOrderE0EiiyiiNS1_21identity_decomposer_tEEEvPT5_SB_PT3_PKSC_PT1_PKSG_PT2_PKSK_T4_iiT6__param_9];
	shfl.sync.idx.b32	%r1212|%p120, %r2236, %r265, 31, -1;
	add.s32 	%r269, %r266, %r1212;
	shr.u32 	%r1213, %r2220, %r2103;
	and.b32  	%r1209, %r1213, %r221;
	mov.b32 	%r1189, 1;
	// begin inline asm
	{
    .reg .pred p;
    and.b32 %r1187, %r1209, %r1189;    setp.ne.u32 p, %r1187, 0;
    vote.ballot.sync.b32 %r1187, p, 0xffffffff;
    @!p not.b32 %r1187, %r1187;
}

	// end inline asm
	mov.b32 	%r1192, 2;
	// begin inline asm
	{
    .reg .pred p;
    and.b32 %r1190, %r1209, %r1192;    setp.ne.u32 p, %r1190, 0;
    vote.ballot.sync.b32 %r1190, p, 0xffffffff;
    @!p not.b32 %r1190, %r1190;
}

	// end inline asm
	and.b32  	%r1214, %r1190, %r1187;
	mov.b32 	%r1195, 4;
	// begin inline asm
	{
    .reg .pred p;
    and.b32 %r1193, %r1209, %r1195;    setp.ne.u32 p, %r1193, 0;
    vote.ballot.sync.b32 %r1193, p, 0xffffffff;
    @!p not.b32 %r1193, %r1193;
}

	// end inline asm
	and.b32  	%r1215, %r1193, %r1214;
	mov.b32 	%r1198, 8;
	// begin inline asm
	{
    .reg .pred p;
    and.b32 %r1196, %r1209, %r1198;    setp.ne.u32 p, %r1196, 0;
    vote.ballot.sync.b32 %r1196, p, 0xffffffff;
    @!p not.b32 %r1196, %r1196;
}

	// end inline asm
	and.b32  	%r1216, %r1196, %r1215;
	mov.b32 	%r1201, 16;
	// begin inline asm
	{
    .reg .pred p;
    and.b32 %r1199, %r1209, %r1201;    setp.ne.u32 p, %r1199, 0;
    vote.ballot.sync.b32 %r1199, p, 0xffffffff;
    @!p not.b32 %r1199, %r1199;
}

	// end inline asm
	and.b32  	%r1217, %r1199, %r1216;
	mov.b32 	%r1204, 32;
	// begin inline asm
	{
    .reg .pred p;
    and.b32 %r1202, %r1209, %r1204;    setp.ne.u32 p, %r1202, 0;
    vote.ballot.sync.b32 %r1202, p, 0xffffffff;
    @!p not.b32 %r1202, %r1202;
}

	// end inline asm
	and.b32  	%r1218, %r1202, %r1217;
	mov.b32 	%r1207, 64;
	// begin inline asm
	{
    .reg .pred p;
    and.b32 %r1205, %r1209, %r1207;    setp.ne.u32 p, %r1205, 0;
    vote.ballot.sync.b32 %r1205, p, 0xffffffff;
    @!p not.b32 %r1205, %r1205;
}

	// end inline asm
	and.b32  	%r1219, %r1205, %r1218;
	mov.b32 	%r1210, 128;
	// begin inline asm
	{
    .reg .pred p;
    and.b32 %r1208, %r1209, %r1210;    setp.ne.u32 p, %r1208, 0;
    vote.ballot.sync.b32 %r1208, p, 0xffffffff;
    @!p not.b32 %r1208, %r1208;
}

	// end inline asm
	and.b32  	%r1220, %r1208, %r1219;
	clz.b32 	%r1221, %r1220;
	sub.s32 	%r271, 31, %r1221;
	and.b32  	%r1222, %r878, %r1220;
	popc.b32 	%r272, %r1222;
	setp.ne.s32 	%p121, %r443, %r271;
	mov.b32 	%r2237, 0;
	@%p121 bra 	$L__BB33_197;
	shl.b32 	%r1223, %r1209, 2;
	add.s32 	%r1224, %r219, %r1223;
	atom.shared.add.u32 	%r2237, [%r1224], %r272;
$L__BB33_197:
	ld.param.u32 	%r2104, [_ZN3cub18CUB_300001_SM_10006detail10radix_sort29DeviceRadixSortOnesweepKernelINS1_5radix10policy_hubIiiyE10Policy1000ELNS0_9SortOrderE0EiiyiiNS1_21identity_decomposer_tEEEvPT5_SB_PT3_PKSC_PT1_PKSG_PT2_PKSK_T4_iiT6__param_9];
	shfl.sync.idx.b32	%r1250|%p122, %r2237, %r271, 31, -1;
	add.s32 	%r275, %r272, %r1250;
	shr.u32 	%r1251, %r2219, %r2104;
	and.b32  	%r1247, %r1251, %r221;
	mov.b32 	%r1227, 1;
	// begin inline asm
	{
    .reg .pred p;
    and.b32 %r1225, %r1247, %r1227;    setp.ne.u32 p, %r1225, 0;
    vote.ballot.sync.b32 %r1225, p, 0xffffffff;
    @!p not.b32 %r1225, %r1225;
}

	// end inline asm
	mov.b32 	%r1230, 2;
	// begin inline asm
	{
    .reg .pred p;
    and.b32 %r1228, %r1247, %r1230;    setp.ne.u32 p, %r1228, 0;
    vote.ballot.sync.b32 %r1228, p, 0xffffffff;
    @!p not.b32 %r1228, %r1228;
}

	// end inline asm
	and.b32  	%r1252, %r1228, %r1225;
	mov.b32 	%r1233, 4;
	// begin inline asm
	{
    .reg .pred p;
    and.b32 %r1231, %r1247, %r1233;    setp.ne.u32 p, %r1231, 0;
    vote.ballot.sync.b32 %r1231, p, 0xffffffff;
    @!p not.b32 %r1231, %r1231;
}

	// end inline asm
	and.b32  	%r1253, %r1231, %r1252;
	mov.b32 	%r1236, 8;
	// begin inline asm
	{
    .reg .pred p;
    and.b32 %r1234, %r1247, %r1236;    setp.ne.u32 p, %r1234, 0;
    vote.ballot.sync.b32 %r1234, p, 0xffffffff;
    @!p not.b32 %r1234, %r1234;
}

	// end inline asm
	and.b32  	%r1254, %r1234, %r1253;
	mov.b32 	%r1239, 16;
	// begin inline asm
	{
    .reg .pred p;
    and.b32 %r1237, %r1247, %r1239;    setp.ne.u32 p, %r1237, 0;
    vote.ballot.sync.b32 %r1237, p, 0xffffffff;
    @!p not.b32 %r1237, %r1237;
}

	// end inline asm
	and.b32  	%r1255, %r1237, %r1254;
	mov.b32 	%r1242, 32;
	// begin inline asm
	{
    .reg .pred p;
    and.b32 %r1240, %r1247, %r1242;    setp.ne.u32 p, %r1240, 0;
    vote.ballot.sync.b32 %r1240, p, 0xffffffff;
    @!p not.b32 %r1240, %r1240;
}

	// end inline asm
	and.b32  	%r1256, %r1240, %r1255;
	mov.b32 	%r1245, 64;
	// begin inline asm
	{
    .reg .pred p;
    and.b32 %r1243, %r1247, %r1245;    setp.ne.u32 p, %r1243, 0;
    vote.ballot.sync.b32 %r1243, p, 0xffffffff;
    @!p not.b32 %r1243, %r1243;
}

	// end inline asm
	and.b32  	%r1257, %r1243, %r1256;
	mov.b32 	%r1248, 128;
	// begin inline asm
	{
    .reg .pred p;
    and.b32 %r1246, %r1247, %r1248;    setp.ne.u32 p, %r1246, 0;
    vote.ballot.sync.b32 %r1246, p, 0xffffffff;
    @!p not.b32 %r1246, %r1246;
}

	// end inline asm
	and.b32  	%r1258, %r1246, %r1257;
	clz.b32 	%r1259, %r1258;
	sub.s32 	%r277, 31, %r1259;
	and.b32  	%r1260, %r878, %r1258;
	popc.b32 	%r278, %r1260;
	setp.ne.s32 	%p123, %r443, %r277;
	mov.b32 	%r2238, 0;
	@%p123 bra 	$L__BB33_199;
	shl.b32 	%r1265, %r1247, 2;
	add.s32 	%r1266, %r219, %r1265;
	atom.shared.add.u32 	%r2238, [%r1266], %r278;
$L__BB33_199:
	ld.param.u32 	%r2105, [_ZN3cub18CUB_300001_SM_10006detail10radix_sort29DeviceRadixSortOnesweepKernelINS1_5radix10policy_hubIiiyE10Policy1000ELNS0_9SortOrderE0EiiyiiNS1_21identity_decomposer_tEEEvPT5_SB_PT3_PKSC_PT1_PKSG_PT2_PKSK_T4_iiT6__param_9];
	shfl.sync.idx.b32	%r1292|%p124, %r2238, %r277, 31, -1;
	add.s32 	%r281, %r278, %r1292;
	shr.u32 	%r1293, %r2218, %r2105;
	and.b32  	%r1289, %r1293, %r221;
	mov.b32 	%r1269, 1;
	// begin inline asm
	{
    .reg .pred p;
    and.b32 %r1267, %r1289, %r1269;    setp.ne.u32 p, %r1267, 0;
    vote.ballot.sync.b32 %r1267, p, 0xffffffff;
    @!p not.b32 %r1267, %r1267;
}

	// end inline asm
	mov.b32 	%r1272, 2;
	// begin inline asm
	{
    .reg .pred p;
    and.b32 %r1270, %r1289, %r1272;    setp.ne.u32 p, %r1270, 0;
    vote.ballot.sync.b32 %r1270, p, 0xffffffff;
    @!p not.b32 %r1270, %r1270;
}

	// end inline asm
	and.b32  	%r1294, %r1270, %r1267;
	mov.b32 	%r1275, 4;
	// begin inline asm
	{
    .reg .pred p;
    and.b32 %r1273, %r1289, %r1275;    setp.ne.u32 p, %r1273, 0;
    vote.ballot.sync.b32 %r1273, p, 0xffffffff;
    @!p not.b32 %r1273, %r1273;
}

	// end inline asm
	and.b32  	%r1295, %r1273, %r1294;
	mov.b32 	%r1278, 8;
	// begin inline asm
	{
    .reg .pred p;
    and.b32 %r1276, %r1289, %r1278;    setp.ne.u32 p, %r1276, 0;
    vote.ballot.sync.b32 %r1276, p, 0xffffffff;
    @!p not.b32 %r1276, %r1276;
}

	// end inline asm
	and.b32  	%r1296, %r1276, %r1295;
	mov.b32 	%r1281, 16;
	// begin inline asm
	{
    .reg .pred p;
    and.b32 %r1279, %r1289, %r1281;    setp.ne.u32 p, %r1279, 0;
    vote.ballot.sync.b32 %r1279, p, 0xffffffff;
    @!p not.b32 %r1279, %r1279;
}

	// end inline asm
	and.b32  	%r1297, %r1279, %r1296;
	mov.b32 	%r1284, 32;
	// begin inline asm
	{
    .reg .pred p;
    and.b32 %r1282, %r1289, %r1284;    setp.ne.u32 p, %r1282, 0;
    vote.ballot.sync.b32 %r1282, p, 0xffffffff;
    @!p not.b32 %r1282, %r1282;
}

	// end inline asm
	and.b32  	%r1298, %r1282, %r1297;
	mov.b32 	%r1287, 64;
	// begin inline asm
	{
    .reg .pred p;
    and.b32 %r1285, %r1289, %r1287;    setp.ne.u32 p, %r1285, 0;
    vote.ballot.sync.b32 %r1285, p, 0xffffffff;
    @!p not.b32 %r1285, %r1285;
}

	// end inline asm
	and.b32  	%r1299, %r1285, %r1298;
	mov.b32 	%r1290, 128;
	// begin inline asm
	{
    .reg .pred p;
    and.b32 %r1288, %r1289, %r1290;    setp.ne.u32 p, %r1288, 0;
    vote.ballot.sync.b32 %r1288, p, 0xffffffff;
    @!p not.b32 %r1288, %r1288;
}

	// end inline asm
	and.b32  	%r1300, %r1288, %r1299;
	clz.b32 	%r1301, %r1300;
	sub.s32 	%r283, 31, %r1301;
	and.b32  	%r1302, %r878, %r1300;
	popc.b32 	%r284, %r1302;
	setp.ne.s32 	%p125, %r443, %r283;
	mov.b32 	%r2239, 0;
	@%p125 bra 	$L__BB33_201;
	shl.b32 	%r1307, %r1289, 2;
	add.s32 	%r1308, %r219, %r1307;
	atom.shared.add.u32 	%r2239, [%r1308], %r284;
$L__BB33_201:
	ld.param.u32 	%r2106, [_ZN3cub18CUB_300001_SM_10006detail10radix_sort29DeviceRadixSortOnesweepKernelINS1_5radix10policy_hubIiiyE10Policy1000ELNS0_9SortOrderE0EiiyiiNS1_21identity_decomposer_tEEEvPT5_SB_PT3_PKSC_PT1_PKSG_PT2_PKSK_T4_iiT6__param_9];
	shfl.sync.idx.b32	%r1334|%p126, %r2239, %r283, 31, -1;
	add.s32 	%r287, %r284, %r1334;
	shr.u32 	%r1335, %r2217, %r2106;
	and.b32  	%r1331, %r1335, %r221;
	mov.b32 	%r1311, 1;
	// begin inline asm
	{
    .reg .pred p;
    and.b32 %r1309, %r1331, %r1311;    setp.ne.u32 p, %r1309, 0;
    vote.ballot.sync.b32 %r1309, p, 0xffffffff;
    @!p not.b32 %r1309, %r1309;
}

	// end inline asm
	mov.b32 	%r1314, 2;
	// begin inline asm
	{
    .reg .pred p;
    and.b32 %r1312, %r1331, %r1314;    setp.ne.u32 p, %r1312, 0;
    vote.ballot.sync.b32 %r1312, p, 0xffffffff;
    @!p not.b32 %r1312, %r1312;
}

	// end inline asm
	and.b32  	%r1336, %r1312, %r1309;
	mov.b32 	%r1317, 4;
	// begin inline asm
	{
    .reg .pred p;
    and.b32 %r1315, %r1331, %r1317;    setp.ne.u32 p, %r1315, 0;
    vote.ballot.sync.b32 %r1315, p, 0xffffffff;
    @!p not.b32 %r1315, %r1315;
}

	// end inline asm
	and.b32  	%r1337, %r1315, %r1336;
	mov.b32 	%r1320, 8;
	// begin inline asm
	{
    .reg .pred p;
    and.b32 %r1318, %r1331, %r1320;    setp.ne.u32 p, %r1318, 0;
    vote.ballot.sync.b32 %r1318, p, 0xffffffff;
    @!p not.b32 %r1318, %r1318;
}

	// end inline asm
	and.b32  	%r1338, %r1318, %r1337;
	mov.b32 	%r1323, 16;
	// begin inline asm
	{
    .reg .pred p;
    and.b32 %r1321, %r1331, %r1323;    setp.ne.u32 p, %r1321, 0;
    vote.ballot.sync.b32 %r1321, p, 0xffffffff;
    @!p not.b32 %r1321, %r1321;
}

	// end inline asm
	and.b32  	%r1339, %r1321, %r1338;
	mov.b32 	%r1326, 32;
	// begin inline asm
	{
    .reg .pred p;
    and.b32 %r1324, %r1331, %r1326;    setp.ne.u32 p, %r1324, 0;
    vote.ballot.sync.b32 %r1324, p, 0xffffffff;
    @!p not.b32 %r1324, %r1324;
}

	// end inline asm
	and.b32  	%r1340, %r1324, %r1339;
	mov.b32 	%r1329, 64;
	// begin inline asm
	{
    .reg .pred p;
    and.b32 %r1327, %r1331, %r1329;    setp.ne.u32 p, %r1327, 0;
    vote.ballot.sync.b32 %r1327, p, 0xffffffff;
    @!p not.b32 %r1327, %r1327;
}

	// end inline asm
	and.b32  	%r1341, %r1327, %r1340;
	mov.b32 	%r1332, 128;
	// begin inline asm
	{
    .reg .pred p;
    and.b32 %r1330, %r1331, %r1332;    setp.ne.u32 p, %r1330, 0;
    vote.ballot.sync.b32 %r1330, p, 0xffffffff;
    @!p not.b32 %r1330, %r1330;
}

	// end inline asm
	and.b32  	%r1342, %r1330, %r1341;
	clz.b32 	%r1343, %r1342;
	sub.s32 	%r289, 31, %r1343;
	and.b32  	%r1344, %r878, %r1342;
	popc.b32 	%r290, %r1344;
	setp.ne.s32 	%p127, %r443, %r289;
	mov.b32 	%r2240, 0;
	@%p127 bra 	$L__BB33_203;
	shl.b32 	%r1349, %r1331, 2;
	add.s32 	%r1350, %r219, %r1349;
	atom.shared.add.u32 	%r2240, [%r1350], %r290;
$L__BB33_203:
	ld.param.u32 	%r2107, [_ZN3cub18CUB_300001_SM_10006detail10radix_sort29DeviceRadixSortOnesweepKernelINS1_5radix10policy_hubIiiyE10Policy1000ELNS0_9SortOrderE0EiiyiiNS1_21identity_decomposer_tEEEvPT5_SB_PT3_PKSC_PT1_PKSG_PT2_PKSK_T4_iiT6__param_9];
	shfl.sync.idx.b32	%r1376|%p128, %r2240, %r289, 31, -1;
	add.s32 	%r293, %r290, %r1376;
	shr.u32 	%r1377, %r2216, %r2107;
	and.b32  	%r1373, %r1377, %r221;
	mov.b32 	%r1353, 1;
	// begin inline asm
	{
    .reg .pred p;
    and.b32 %r1351, %r1373, %r1353;    setp.ne.u32 p, %r1351, 0;
    vote.ballot.sync.b32 %r1351, p, 0xffffffff;
    @!p not.b32 %r1351, %r1351;
}

	// end inline asm
	mov.b32 	%r1356, 2;
	// begin inline asm
	{
    .reg .pred p;
    and.b32 %r1354, %r1373, %r1356;    setp.ne.u32 p, %r1354, 0;
    vote.ballot.sync.b32 %r1354, p, 0xffffffff;
    @!p not.b32 %r1354, %r1354;
}

	// end inline asm
	and.b32  	%r1378, %r1354, %r1351;
	mov.b32 	%r1359, 4;
	// begin inline asm
	{
    .reg .pred p;
    and.b32 %r1357, %r1373, %r1359;    setp.ne.u32 p, %r1357, 0;
    vote.ballot.sync.b32 %r1357, p, 0xffffffff;
    @!p not.b32 %r1357, %r1357;
}

	// end inline asm
	and.b32  	%r1379, %r1357, %r1378;
	mov.b32 	%r1362, 8;
	// begin inline asm
	{
    .reg .pred p;
    and.b32 %r1360, %r1373, %r1362;    setp.ne.u32 p, %r1360, 0;
    vote.ballot.sync.b32 %r1360, p, 0xffffffff;
    @!p not.b32 %r1360, %r1360;
}

	// end inline asm
	and.b32  	%r1380, %r1360, %r1379;
	mov.b32 	%r1365, 16;
	// begin inline asm
	{
    .reg .pred p;
    and.b32 %r1363, %r1373, %r1365;    setp.ne.u32 p, %r1363, 0;
    vote.ballot.sync.b32 %r1363, p, 0xffffffff;
    @!p not.b32 %r1363, %r1363;
}

	// end inline asm
	and.b32  	%r1381, %r1363, %r1380;
	mov.b32 	%r1368, 32;
	// begin inline asm
	{
    .reg .pred p;
    and.b32 %r1366, %r1373, %r1368;    setp.ne.u32 p, %r1366, 0;
    vote.ballot.sync.b32 %r1366, p, 0xffffffff;
    @!p not.b32 %r1366, %r1366;
}

	// end inline asm
	and.b32  	%r1382, %r1366, %r1381;
	mov.b32 	%r1371, 64;
	// begin inline asm
	{
    .reg .pred p;
    and.b32 %r1369, %r1373, %r1371;    setp.ne.u32 p, %r1369, 0;
    vote.ballot.sync.b32 %r1369, p, 0xffffffff;
    @!p not.b32 %r1369, %r1369;
}

	// end inline asm
	and.b32  	%r1383, %r1369, %r1382;
	mov.b32 	%r1374, 128;
	// begin inline asm
	{
    .reg .pred p;
    and.b32 %r1372, %r1373, %r1374;    setp.ne.u32 p, %r1372, 0;
    vote.ballot.sync.b32 %r1372, p, 0xffffffff;
    @!p not.b32 %r1372, %r1372;
}

	// end inline asm
	and.b32  	%r1384, %r1372, %r1383;
	clz.b32 	%r1385, %r1384;
	sub.s32 	%r295, 31, %r1385;
	and.b32  	%r1386, %r878, %r1384;
	popc.b32 	%r296, %r1386;
	setp.ne.s32 	%p129, %r443, %r295;
	mov.b32 	%r2241, 0;
	@%p129 bra 	$L__BB33_205;
	shl.b32 	%r1391, %r1373, 2;
	add.s32 	%r1392, %r219, %r1391;
	atom.shared.add.u32 	%r2241, [%r1392], %r296;
$L__BB33_205:
	ld.param.u32 	%r2108, [_ZN3cub18CUB_300001_SM_10006detail10radix_sort29DeviceRadixSortOnesweepKernelINS1_5radix10policy_hubIiiyE10Policy1000ELNS0_9SortOrderE0EiiyiiNS1_21identity_decomposer_tEEEvPT5_SB_PT3_PKSC_PT1_PKSG_PT2_PKSK_T4_iiT6__param_9];
	shfl.sync.idx.b32	%r1418|%p130, %r2241, %r295, 31, -1;
	add.s32 	%r299, %r296, %r1418;
	shr.u32 	%r1419, %r2215, %r2108;
	and.b32  	%r1415, %r1419, %r221;
	mov.b32 	%r1395, 1;
	// begin inline asm
	{
    .reg .pred p;
    and.b32 %r1393, %r1415, %r1395;    setp.ne.u32 p, %r1393, 0;
    vote.ballot.sync.b32 %r1393, p, 0xffffffff;
    @!p not.b32 %r1393, %r1393;
}

	// end inline asm
	mov.b32 	%r1398, 2;
	// begin inline asm
	{
    .reg .pred p;
    and.b32 %r1396, %r1415, %r1398;    setp.ne.u32 p, %r1396, 0;
    vote.ballot.sync.b32 %r1396, p, 0xffffffff;
    @!p not.b32 %r1396, %r1396;
}

	// end inline asm
	and.b32  	%r1420, %r1396, %r1393;
	mov.b32 	%r1401, 4;
	// begin inline asm
	{
    .reg .pred p;
    and.b32 %r1399, %r1415, %r1401;    setp.ne.u32 p, %r1399, 0;
    vote.ballot.sync.b32 %r1399, p, 0xffffffff;
    @!p not.b32 %r1399, %r1399;
}

	// end inline asm
	and.b32  	%r1421, %r1399, %r1420;
	mov.b32 	%r1404, 8;
	// begin inline asm
	{
    .reg .pred p;
    and.b32 %r1402, %r1415, %r1404;    setp.ne.u32 p, %r1402, 0;
    vote.ballot.sync.b32 %r1402, p, 0xffffffff;
    @!p not.b32 %r1402, %r1402;
}

	// end inline asm
	and.b32  	%r1422, %r1402, %r1421;
	mov.b32 	%r1407, 16;
	// begin inline asm
	{
    .reg .pred p;
    and.b32 %r1405, %r1415, %r1407;    setp.ne.u32 p, %r1405, 0;
    vote.ballot.sync.b32 %r1405, p, 0xffffffff;
    @!p not.b32 %r1405, %r1405;
}

	// end inline asm
	and.b32  	%r1423, %r1405, %r1422;
	mov.b32 	%r1410, 32;
	// begin inline asm
	{
    .reg .pred p;
    and.b32 %r1408, %r1415, %r1410;    setp.ne.u32 p, %r1408, 0;
    vote.ballot.sync.b32 %r1408, p, 0xffffffff;
    @!p not.b32 %r1408, %r1408;
}

	// end inline asm
	and.b32  	%r1424, %r1408, %r1423;
	mov.b32 	%r1413, 64;
	// begin inline asm
	{
    .reg .pred p;
    and.b32 %r1411, %r1415, %r1413;    setp.ne.u32 p, %r1411, 0;
    vote.ballot.sync.b32 %r1411, p, 0xffffffff;
    @!p not.b32 %r1411, %r1411;
}

	// end inline asm
	and.b32  	%r1425, %r1411, %r1424;
	mov.b32 	%r1416, 128;
	// begin inline asm
	{
    .reg .pred p;
    and.b32 %r1414, %r1415, %r1416;    setp.ne.u32 p, %r1414, 0;
    vote.ballot.sync.b32 %r1414, p, 0xffffffff;
    @!p not.b32 %r1414, %r1414;
}

	// end inline asm
	and.b32  	%r1426, %r1414, %r1425;
	clz.b32 	%r1427, %r1426;
	sub.s32 	%r301, 31, %r1427;
	and.b32  	%r1428, %r878, %r1426;
	popc.b32 	%r302, %r1428;
	setp.ne.s32 	%p131, %r443, %r301;
	mov.b32 	%r2242, 0;
	@%p131 bra 	$L__BB33_207;
	shl.b32 	%r1433, %r1415, 2;
	add.s32 	%r1434, %r219, %r1433;
	atom.shared.add.u32 	%r2242, [%r1434], %r302;
$L__BB33_207:
	ld.param.u32 	%r2109, [_ZN3cub18CUB_300001_SM_10006detail10radix_sort29DeviceRadixSortOnesweepKernelINS1_5radix10policy_hubIiiyE10Policy1000ELNS0_9SortOrderE0EiiyiiNS1_21identity_decomposer_tEEEvPT5_SB_PT3_PKSC_PT1_PKSG_PT2_PKSK_T4_iiT6__param_9];
	shfl.sync.idx.b32	%r1460|%p132, %r2242, %r301, 31, -1;
	add.s32 	%r305, %r302, %r1460;
	shr.u32 	%r1461, %r2214, %r2109;
	and.b32  	%r1457, %r1461, %r221;
	mov.b32 	%r1437, 1;
	// begin inline asm
	{
    .reg .pred p;
    and.b32 %r1435, %r1457, %r1437;    setp.ne.u32 p, %r1435, 0;
    vote.ballot.sync.b32 %r1435, p, 0xffffffff;
    @!p not.b32 %r1435, %r1435;
}

	// end inline asm
	mov.b32 	%r1440, 2;
	// begin inline asm
	{
    .reg .pred p;
    and.b32 %r1438, %r1457, %r1440;    setp.ne.u32 p, %r1438, 0;
    vote.ballot.sync.b32 %r1438, p, 0xffffffff;
    @!p not.b32 %r1438, %r1438;
}

	// end inline asm
	and.b32  	%r1462, %r1438, %r1435;
	mov.b32 	%r1443, 4;
	// begin inline asm
	{
    .reg .pred p;
    and.b32 %r1441, %r1457, %r1443;    setp.ne.u32 p, %r1441, 0;
    vote.ballot.sync.b32 %r1441, p, 0xffffffff;
    @!p not.b32 %r1441, %r1441;
}

	// end inline asm
	and.b32  	%r1463, %r1441, %r1462;
	mov.b32 	%r1446, 8;
	// begin inline asm
	{
    .reg .pred p;
    and.b32 %r1444, %r1457, %r1446;    setp.ne.u32 p, %r1444, 0;
    vote.ballot.sync.b32 %r1444, p, 0xffffffff;
    @!p not.b32 %r1444, %r1444;
}

	// end inline asm
	and.b32  	%r1464, %r1444, %r1463;
	mov.b32 	%r1449, 16;
	// begin inline asm
	{
    .reg .pred p;
    and.b32 %r1447, %r1457, %r1449;    setp.ne.u32 p, %r1447, 0;
    vote.ballot.sync.b32 %r1447, p, 0xffffffff;
    @!p not.b32 %r1447, %r1447;
}

	// end inline asm
	and.b32  	%r1465, %r1447, %r1464;
	mov.b32 	%r1452, 32;
	// begin inline asm
	{
    .reg .pred p;
    and.b32 %r1450, %r1457, %r1452;    setp.ne.u32 p, %r1450, 0;
    vote.ballot.sync.b32 %r1450, p, 0xffffffff;
    @!p not.b32 %r1450, %r1450;
}

	// end inline asm
	and.b32  	%r1466, %r1450, %r1465;
	mov.b32 	%r1455, 64;
	// begin inline asm
	{
    .reg .pred p;
    and.b32 %r1453, %r1457, %r1455;    setp.ne.u32 p, %r1453, 0;
    vote.ballot.sync.b32 %r1453, p, 0xffffffff;
    @!p not.b32 %r1453, %r1453;
}

	// end inline asm
	and.b32  	%r1467, %r1453, %r1466;
	mov.b32 	%r1458, 128;
	// begin inline asm
	{
    .reg .pred p;
    and.b32 %r1456, %r1457, %r1458;    setp.ne.u32 p, %r1456, 0;
    vote.ballot.sync.b32 %r1456, p, 0xffffffff;
    @!p not.b32 %r1456, %r1456;
}

	// end inline asm
	and.b32  	%r1468, %r1456, %r1467;
	clz.b32 	%r1469, %r1468;
	sub.s32 	%r307, 31, %r1469;
	and.b32  	%r1470, %r878, %r1468;
	popc.b32 	%r308, %r1470;
	setp.ne.s32 	%p133, %r443, %r307;
	mov.b32 	%r2243, 0;
	@%p133 bra 	$L__BB33_209;
	shl.b32 	%r1475, %r1457, 2;
	add.s32 	%r1476, %r219, %r1475;
	atom.shared.add.u32 	%r2243, [%r1476], %r308;
$L__BB33_209:
	ld.param.u32 	%r2110, [_ZN3cub18CUB_300001_SM_10006detail10radix_sort29DeviceRadixSortOnesweepKernelINS1_5radix10policy_hubIiiyE10Policy1000ELNS0_9SortOrderE0EiiyiiNS1_21identity_decomposer_tEEEvPT5_SB_PT3_PKSC_PT1_PKSG_PT2_PKSK_T4_iiT6__param_9];
	shfl.sync.idx.b32	%r1502|%p134, %r2243, %r307, 31, -1;
	add.s32 	%r311, %r308, %r1502;
	shr.u32 	%r1503, %r2213, %r2110;
	and.b32  	%r1499, %r1503, %r221;
	mov.b32 	%r1479, 1;
	// begin inline asm
	{
    .reg .pred p;
    and.b32 %r1477, %r1499, %r1479;    setp.ne.u32 p, %r1477, 0;
    vote.ballot.sync.b32 %r1477, p, 0xffffffff;
    @!p not.b32 %r1477, %r1477;
}

	// end inline asm
	mov.b32 	%r1482, 2;
	// begin inline asm
	{
    .reg .pred p;
    and.b32 %r1480, %r1499, %r1482;    setp.ne.u32 p, %r1480, 0;
    vote.ballot.sync.b32 %r1480, p, 0xffffffff;
    @!p not.b32 %r1480, %r1480;
}

	// end inline asm
	and.b32  	%r1504, %r1480, %r1477;
	mov.b32 	%r1485, 4;
	// begin inline asm
	{
    .reg .pred p;
    and.b32 %r1483, %r1499, %r1485;    setp.ne.u32 p, %r1483, 0;
    vote.ballot.sync.b32 %r1483, p, 0xffffffff;
    @!p not.b32 %r1483, %r1483;
}

	// end inline asm
	and.b32  	%r1505, %r1483, %r1504;
	mov.b32 	%r1488, 8;
	// begin inline asm
	{
    .reg .pred p;
    and.b32 %r1486, %r1499, %r1488;    setp.ne.u32 p, %r1486, 0;
    vote.ballot.sync.b32 %r1486, p, 0xffffffff;
    @!p not.b32 %r1486, %r1486;
}

	// end inline asm
	and.b32  	%r1506, %r1486, %r1505;
	mov.b32 	%r1491, 16;
	// begin inline asm
	{
    .reg .pred p;
    and.b32 %r1489, %r1499, %r1491;    setp.ne.u32 p, %r1489, 0;
    vote.ballot.sync.b32 %r1489, p, 0xffffffff;
    @!p not.b32 %r1489, %r1489;
}

	// end inline asm
	and.b32  	%r1507, %r1489, %r1506;
	mov.b32 	%r1494, 32;
	// begin inline asm
	{
    .reg .pred p;
    and.b32 %r1492, %r1499, %r1494;    setp.ne.u32 p, %r1492, 0;
    vote.ballot.sync.b32 %r1492, p, 0xffffffff;
    @!p not.b32 %r1492, %r1492;
}

	// end inline asm
	and.b32  	%r1508, %r1492, %r1507;
	mov.b32 	%r1497, 64;
	// begin inline asm
	{
    .reg .pred p;
    and.b32 %r1495, %r1499, %r1497;    setp.ne.u32 p, %r1495, 0;
    vote.ballot.sync.b32 %r1495, p, 0xffffffff;
    @!p not.b32 %r1495, %r1495;
}

	// end inline asm
	and.b32  	%r1509, %r1495, %r1508;
	mov.b32 	%r1500, 128;
	// begin inline asm
	{
    .reg .pred p;
    and.b32 %r1498, %r1499, %r1500;    setp.ne.u32 p, %r1498, 0;
    vote.ballot.sync.b32 %r1498, p, 0xffffffff;
    @!p not.b32 %r1498, %r1498;
}

	// end inline asm
	and.b32  	%r1510, %r1498, %r1509;
	clz.b32 	%r1511, %r1510;
	sub.s32 	%r313, 31, %r1511;
	and.b32  	%r1512, %r878, %r1510;
	popc.b32 	%r314, %r1512;
	setp.ne.s32 	%p135, %r443, %r313;
	mov.b32 	%r2244, 0;
	@%p135 bra 	$L__BB33_211;
	shl.b32 	%r1517, %r1499, 2;
	add.s32 	%r1518, %r219, %r1517;
	atom.shared.add.u32 	%r2244, [%r1518], %r314;
$L__BB33_211:
	ld.param.u32 	%r2111, [_ZN3cub18CUB_300001_SM_10006detail10radix_sort29DeviceRadixSortOnesweepKernelINS1_5radix10policy_hubIiiyE10Policy1000ELNS0_9SortOrderE0EiiyiiNS1_21identity_decomposer_tEEEvPT5_SB_PT3_PKSC_PT1_PKSG_PT2_PKSK_T4_iiT6__param_9];
	shfl.sync.idx.b32	%r1544|%p136, %r2244, %r313, 31, -1;
	add.s32 	%r317, %r314, %r1544;
	shr.u32 	%r1545, %r2212, %r2111;
	and.b32  	%r1541, %r1545, %r221;
	mov.b32 	%r1521, 1;
	// begin inline asm
	{
    .reg .pred p;
    and.b32 %r1519, %r1541, %r1521;    setp.ne.u32 p, %r1519, 0;
    vote.ballot.sync.b32 %r1519, p, 0xffffffff;
    @!p not.b32 %r1519, %r1519;
}

	// end inline asm
	mov.b32 	%r1524, 2;
	// begin inline asm
	{
    .reg .pred p;
    and.b32 %r1522, %r1541, %r1524;    setp.ne.u32 p, %r1522, 0;
    vote.ballot.sync.b32 %r1522, p, 0xffffffff;
    @!p not.b32 %r1522, %r1522;
}

	// end inline asm
	and.b32  	%r1546, %r1522, %r1519;
	mov.b32 	%r1527, 4;
	// begin inline asm
	{
    .reg .pred p;
    and.b32 %r1525, %r1541, %r1527;    setp.ne.u32 p, %r1525, 0;
    vote.ballot.sync.b32 %r1525, p, 0xffffffff;
    @!p not.b32 %r1525, %r1525;
}

	// end inline asm
	and.b32  	%r1547, %r1525, %r1546;
	mov.b32 	%r1530, 8;
	// begin inline asm
	{
    .reg .pred p;
    and.b32 %r1528, %r1541, %r1530;    setp.ne.u32 p, %r1528, 0;
    vote.ballot.sync.b32 %r1528, p, 0xffffffff;
    @!p not.b32 %r1528, %r1528;
}

	// end inline asm
	and.b32  	%r1548, %r1528, %r1547;
	mov.b32 	%r1533, 16;
	// begin inline asm
	{
    .reg .pred p;
    and.b32 %r1531, %r1541, %r1533;    setp.ne.u32 p, %r1531, 0;
    vote.ballot.sync.b32 %r1531, p, 0xffffffff;
    @!p not.b32 %r1531, %r1531;
}

	// end inline asm
	and.b32  	%r1549, %r1531, %r1548;
	mov.b32 	%r1536, 32;
	// begin inline asm
	{
    .reg .pred p;
    and.b32 %r1534, %r1541, %r1536;    setp.ne.u32 p, %r1534, 0;
    vote.ballot.sync.b32 %r1534, p, 0xffffffff;
    @!p not.b32 %r1534, %r1534;
}

	// end inline asm
	and.b32  	%r1550, %r1534, %r1549;
	mov.b32 	%r1539, 64;
	// begin inline asm
	{
    .reg .pred p;
    and.b32 %r1537, %r1541, %r1539;    setp.ne.u32 p, %r1537, 0;
    vote.ballot.sync.b32 %r1537, p, 0xffffffff;
    @!p not.b32 %r1537, %r1537;
}

	// end inline asm
	and.b32  	%r1551, %r1537, %r1550;
	mov.b32 	%r1542, 128;
	// begin inline asm
	{
    .reg .pred p;
    and.b32 %r1540, %r1541, %r1542;    setp.ne.u32 p, %r1540, 0;
    vote.ballot.sync.b32 %r1540, p, 0xffffffff;
    @!p not.b32 %r1540, %r1540;
}

	// end inline asm
	and.b32  	%r1552, %r1540, %r1551;
	clz.b32 	%r1553, %r1552;
	sub.s32 	%r319, 31, %r1553;
	and.b32  	%r1554, %r878, %r1552;
	popc.b32 	%r320, %r1554;
	setp.ne.s32 	%p137, %r443, %r319;
	mov.b32 	%r2245, 0;
	@%p137 bra 	$L__BB33_213;
	shl.b32 	%r1559, %r1541, 2;
	add.s32 	%r1560, %r219, %r1559;
	atom.shared.add.u32 	%r2245, [%r1560], %r320;
$L__BB33_213:
	setp.gt.u32 	%p138, %r1, 255;
	shfl.sync.idx.b32	%r1561|%p139, %r2245, %r319, 31, -1;
	add.s32 	%r1562, %r320, %r1561;
	bar.sync 	0;
	shl.b32 	%r1563, %r227, 2;
	add.s32 	%r323, %r783, %r1563;
	st.shared.u32 	[%r323+-4], %r2228;
	shl.b32 	%r1565, %r233, 2;
	add.s32 	%r324, %r783, %r1565;
	st.shared.u32 	[%r324+-4], %r2227;
	shl.b32 	%r1566, %r239, 2;
	add.s32 	%r325, %r783, %r1566;
	st.shared.u32 	[%r325+-4], %r2226;
	shl.b32 	%r1567, %r245, 2;
	add.s32 	%r326, %r783, %r1567;
	st.shared.u32 	[%r326+-4], %r2225;
	shl.b32 	%r1568, %r251, 2;
	add.s32 	%r327, %r783, %r1568;
	st.shared.u32 	[%r327+-4], %r2224;
	shl.b32 	%r1569, %r257, 2;
	add.s32 	%r328, %r783, %r1569;
	st.shared.u32 	[%r328+-4], %r2223;
	shl.b32 	%r1570, %r263, 2;
	add.s32 	%r329, %r783, %r1570;
	st.shared.u32 	[%r329+-4], %r2222;
	shl.b32 	%r1571, %r269, 2;
	add.s32 	%r330, %r783, %r1571;
	st.shared.u32 	[%r330+-4], %r2221;
	shl.b32 	%r1572, %r275, 2;
	add.s32 	%r331, %r783, %r1572;
	st.shared.u32 	[%r331+-4], %r2220;
	shl.b32 	%r1573, %r281, 2;
	add.s32 	%r332, %r783, %r1573;
	st.shared.u32 	[%r332+-4], %r2219;
	shl.b32 	%r1574, %r287, 2;
	add.s32 	%r333, %r783, %r1574;
	st.shared.u32 	[%r333+-4], %r2218;
	shl.b32 	%r1575, %r293, 2;
	add.s32 	%r334, %r783, %r1575;
	st.shared.u32 	[%r334+-4], %r2217;
	shl.b32 	%r1576, %r299, 2;
	add.s32 	%r335, %r783, %r1576;
	st.shared.u32 	[%r335+-4], %r2216;
	shl.b32 	%r1577, %r305, 2;
	add.s32 	%r336, %r783, %r1577;
	st.shared.u32 	[%r336+-4], %r2215;
	shl.b32 	%r1578, %r311, 2;
	add.s32 	%r337, %r783, %r1578;
	st.shared.u32 	[%r337+-4], %r2214;
	shl.b32 	%r1579, %r317, 2;
	add.s32 	%r338, %r783, %r1579;
	st.shared.u32 	[%r338+-4], %r2213;
	shl.b32 	%r1580, %r1562, 2;
	add.s32 	%r339, %r783, %r1580;
	st.shared.u32 	[%r339+-4], %r2212;
	shl.b32 	%r1581, %r1, 3;
	add.s32 	%r1582, %r783, %r1581;
	add.s32 	%r340, %r1582, 26112;
	@%p138 bra 	$L__BB33_221;
	ld.param.u64 	%rd437, [_ZN3cub18CUB_300001_SM_10006detail10radix_sort29DeviceRadixSortOnesweepKernelINS1_5radix10policy_hubIiiyE10Policy1000ELNS0_9SortOrderE0EiiyiiNS1_21identity_decomposer_tEEEvPT5_SB_PT3_PKSC_PT1_PKSG_PT2_PKSK_T4_iiT6__param_3];
	cvta.to.global.u64 	%rd93, %rd437;
	shl.b64 	%rd94, %rd9, 3;
	add.s64 	%rd95, %rd93, %rd94;
	ld.global.u64 	%rd96, [%rd95];
	cvt.s64.s32 	%rd97, %r218;
	sub.s64 	%rd456, %rd96, %rd97;
	st.shared.u64 	[%r340], %rd456;
	setp.lt.s32 	%p140, %r3, 1;
	mov.u32 	%r2249, %r2174;
	@%p140 bra 	$L__BB33_220;
	mov.b32 	%r2247, -1;
	mov.u32 	%r2246, %r3;
	mov.u32 	%r2249, %r2174;
$L__BB33_216:
	ld.param.u64 	%rd430, [_ZN3cub18CUB_300001_SM_10006detail10radix_sort29DeviceRadixSortOnesweepKernelINS1_5radix10policy_hubIiiyE10Policy1000ELNS0_9SortOrderE0EiiyiiNS1_21identity_decomposer_tEEEvPT5_SB_PT3_PKSC_PT1_PKSG_PT2_PKSK_T4_iiT6__param_0];
	add.s32 	%r344, %r2246, -1;
	shl.b32 	%r1584, %r344, 8;
	add.s32 	%r1585, %r1584, %r1;
	cvta.to.global.u64 	%rd98, %rd430;
	mul.wide.s32 	%rd99, %r1585, 4;
	add.s64 	%rd19, %rd98, %rd99;
$L__BB33_217:
	membar.cta;
	ld.volatile.global.u32 	%r345, [%rd19];
	setp.eq.s32 	%p141, %r345, 0;
	@%p141 bra 	$L__BB33_217;
	and.b32  	%r1586, %r345, 1073741823;
	add.s32 	%r2249, %r1586, %r2249;
	setp.gt.s32 	%p142, %r345, -1;
	vote.sync.ballot.b32 	%r2247, %p142, %r2247;
	setp.gt.u32 	%p144, %r2246, 1;
	and.pred  	%p145, %p142, %p144;
	mov.u32 	%r2246, %r344;
	@%p145 bra 	$L__BB33_216;
	ld.shared.u64 	%rd456, [%r340];
$L__BB33_220:
	ld.param.u64 	%rd431, [_ZN3cub18CUB_300001_SM_10006detail10radix_sort29DeviceRadixSortOnesweepKernelINS1_5radix10policy_hubIiiyE10Policy1000ELNS0_9SortOrderE0EiiyiiNS1_21identity_decomposer_tEEEvPT5_SB_PT3_PKSC_PT1_PKSG_PT2_PKSK_T4_iiT6__param_0];
	or.b32  	%r1587, %r2249, -2147483648;
	cvta.to.global.u64 	%rd100, %rd431;
	shl.b32 	%r1588, %r3, 8;
	add.s32 	%r1589, %r1588, %r1;
	mul.wide.s32 	%rd101, %r1589, 4;
	add.s64 	%rd102, %rd100, %rd101;
	st.volatile.global.u32 	[%rd102], %r1587;
	sub.s32 	%r1590, %r2249, %r2174;
	cvt.s64.s32 	%rd103, %r1590;
	add.s64 	%rd104, %rd456, %rd103;
	st.shared.u64 	[%r340], %rd104;
$L__BB33_221:
	ld.param.u32 	%r2087, [_ZN3cub18CUB_300001_SM_10006detail10radix_sort29DeviceRadixSortOnesweepKernelINS1_5radix10policy_hubIiiyE10Policy1000ELNS0_9SortOrderE0EiiyiiNS1_21identity_decomposer_tEEEvPT5_SB_PT3_PKSC_PT1_PKSG_PT2_PKSK_T4_iiT6__param_8];
	ld.param.u64 	%rd434, [_ZN3cub18CUB_300001_SM_10006detail10radix_sort29DeviceRadixSortOnesweepKernelINS1_5radix10policy_hubIiiyE10Policy1000ELNS0_9SortOrderE0EiiyiiNS1_21identity_decomposer_tEEEvPT5_SB_PT3_PKSC_PT1_PKSG_PT2_PKSK_T4_iiT6__param_2];
	setp.gt.u32 	%p146, %r1, 255;
	mad.lo.s32 	%r349, %r3, 6528, 6528;
	setp.lt.s32 	%p147, %r349, %r2087;
	setp.eq.s64 	%p148, %rd434, 0;
	or.pred  	%p149, %p148, %p147;
	or.pred  	%p150, %p146, %p149;
	@%p150 bra 	$L__BB33_223;
	ld.param.u64 	%rd435, [_ZN3cub18CUB_300001_SM_10006detail10radix_sort29DeviceRadixSortOnesweepKernelINS1_5radix10policy_hubIiiyE10Policy1000ELNS0_9SortOrderE0EiiyiiNS1_21identity_decomposer_tEEEvPT5_SB_PT3_PKSC_PT1_PKSG_PT2_PKSK_T4_iiT6__param_2];
	ld.shared.u64 	%rd105, [%r340];
	cvt.s64.s32 	%rd106, %r2174;
	cvt.s64.s32 	%rd107, %r218;
	add.s64 	%rd108, %rd107, %rd106;
	add.s64 	%rd109, %rd108, %rd105;
	cvta.to.global.u64 	%rd110, %rd435;
	shl.b64 	%rd111, %rd9, 3;
	add.s64 	%rd112, %rd110, %rd111;
	st.global.u64 	[%rd112], %rd109;
$L__BB33_223:
	ld.param.u32 	%r2088, [_ZN3cub18CUB_300001_SM_10006detail10radix_sort29DeviceRadixSortOnesweepKernelINS1_5radix10policy_hubIiiyE10Policy1000ELNS0_9SortOrderE0EiiyiiNS1_21identity_decomposer_tEEEvPT5_SB_PT3_PKSC_PT1_PKSG_PT2_PKSK_T4_iiT6__param_8];
	ld.param.u64 	%rd438, [_ZN3cub18CUB_300001_SM_10006detail10radix_sort29DeviceRadixSortOnesweepKernelINS1_5radix10policy_hubIiiyE10Policy1000ELNS0_9SortOrderE0EiiyiiNS1_21identity_decomposer_tEEEvPT5_SB_PT3_PKSC_PT1_PKSG_PT2_PKSK_T4_iiT6__param_4];
	cvta.to.global.u64 	%rd22, %rd438;
	shl.b32 	%r1591, %r1, 2;
	add.s32 	%r350, %r783, %r1591;
	setp.gt.s32 	%p151, %r349, %r2088;
	bar.sync 	0;
	@%p151 bra 	$L__BB33_225;
	ld.param.u32 	%r2112, [_ZN3cub18CUB_300001_SM_10006detail10radix_sort29DeviceRadixSortOnesweepKernelINS1_5radix10policy_hubIiiyE10Policy1000ELNS0_9SortOrderE0EiiyiiNS1_21identity_decomposer_tEEEvPT5_SB_PT3_PKSC_PT1_PKSG_PT2_PKSK_T4_iiT6__param_9];
	ld.shared.u32 	%r1593, [%r350];
	shr.u32 	%r1594, %r1593, %r2112;
	and.b32  	%r1595, %r1594, %r221;
	shl.b32 	%r1596, %r1595, 3;
	add.s32 	%r1598, %r783, 26112;
	add.s32 	%r1599, %r1598, %r1596;
	ld.shared.u64 	%rd113, [%r1599];
	add.s64 	%rd114, %rd113, %rd9;
	xor.b32  	%r1600, %r1593, -2147483648;
	shl.b64 	%rd115, %rd114, 2;
	add.s64 	%rd116, %rd22, %rd115;
	st.global.u32 	[%rd116], %r1600;
	bar.warp.sync 	-1;
	ld.shared.u32 	%r1601, [%r350+1536];
	shr.u32 	%r1602, %r1601, %r2112;
	and.b32  	%r1603, %r1602, %r221;
	shl.b32 	%r1604, %r1603, 3;
	add.s32 	%r1605, %r1598, %r1604;
	ld.shared.u64 	%rd117, [%r1605];
	add.s64 	%rd118, %rd117, %rd9;
	xor.b32  	%r1606, %r1601, -2147483648;
	shl.b64 	%rd119, %rd118, 2;
	add.s64 	%rd120, %rd22, %rd119;
	st.global.u32 	[%rd120+1536], %r1606;
	bar.warp.sync 	-1;
	ld.shared.u32 	%r1607, [%r350+3072];
	shr.u32 	%r1608, %r1607, %r2112;
	and.b32  	%r1609, %r1608, %r221;
	shl.b32 	%r1610, %r1609, 3;
	add.s32 	%r1611, %r1598, %r1610;
	ld.shared.u64 	%rd121, [%r1611];
	add.s64 	%rd122, %rd121, %rd9;
	xor.b32  	%r1612, %r1607, -2147483648;
	shl.b64 	%rd123, %rd122, 2;
	add.s64 	%rd124, %rd22, %rd123;
	st.global.u32 	[%rd124+3072], %r1612;
	bar.warp.sync 	-1;
	ld.shared.u32 	%r1613, [%r350+4608];
	shr.u32 	%r1614, %r1613, %r2112;
	and.b32  	%r1615, %r1614, %r221;
	shl.b32 	%r1616, %r1615, 3;
	add.s32 	%r1617, %r1598, %r1616;
	ld.shared.u64 	%rd125, [%r1617];
	add.s64 	%rd126, %rd125, %rd9;
	xor.b32  	%r1618, %r1613, -2147483648;
	shl.b64 	%rd127, %rd126, 2;
	add.s64 	%rd128, %rd22, %rd127;
	st.global.u32 	[%rd128+4608], %r1618;
	bar.warp.sync 	-1;
	ld.shared.u32 	%r1619, [%r350+6144];
	shr.u32 	%r1620, %r1619, %r2112;
	and.b32  	%r1621, %r1620, %r221;
	shl.b32 	%r1622, %r1621, 3;
	add.s32 	%r1623, %r1598, %r1622;
	ld.shared.u64 	%rd129, [%r1623];
	add.s64 	%rd130, %rd129, %rd9;
	xor.b32  	%r1624, %r1619, -2147483648;
	shl.b64 	%rd131, %rd130, 2;
	add.s64 	%rd132, %rd22, %rd131;
	st.global.u32 	[%rd132+6144], %r1624;
	bar.warp.sync 	-1;
	ld.shared.u32 	%r1625, [%r350+7680];
	shr.u32 	%r1626, %r1625, %r2112;
	and.b32  	%r1627, %r1626, %r221;
	shl.b32 	%r1628, %r1627, 3;
	add.s32 	%r1629, %r1598, %r1628;
	ld.shared.u64 	%rd133, [%r1629];
	add.s64 	%rd134, %rd133, %rd9;
	xor.b32  	%r1630, %r1625, -2147483648;
	shl.b64 	%rd135, %rd134, 2;
	add.s64 	%rd136, %rd22, %rd135;
	st.global.u32 	[%rd136+7680], %r1630;
	bar.warp.sync 	-1;
	ld.shared.u32 	%r1631, [%r350+9216];
	shr.u32 	%r1632, %r1631, %r2112;
	and.b32  	%r1633, %r1632, %r221;
	shl.b32 	%r1634, %r1633, 3;
	add.s32 	%r1635, %r1598, %r1634;
	ld.shared.u64 	%rd137, [%r1635];
	add.s64 	%rd138, %rd137, %rd9;
	xor.b32  	%r1636, %r1631, -2147483648;
	shl.b64 	%rd139, %rd138, 2;
	add.s64 	%rd140, %rd22, %rd139;
	st.global.u32 	[%rd140+9216], %r1636;
	bar.warp.sync 	-1;
	ld.shared.u32 	%r1637, [%r350+10752];
	shr.u32 	%r1638, %r1637, %r2112;
	and.b32  	%r1639, %r1638, %r221;
	shl.b32 	%r1640, %r1639, 3;
	add.s32 	%r1641, %r1598, %r1640;
	ld.shared.u64 	%rd141, [%r1641];
	add.s64 	%rd142, %rd141, %rd9;
	xor.b32  	%r1642, %r1637, -2147483648;
	shl.b64 	%rd143, %rd142, 2;
	add.s64 	%rd144, %rd22, %rd143;
	st.global.u32 	[%rd144+10752], %r1642;
	bar.warp.sync 	-1;
	ld.shared.u32 	%r1643, [%r350+12288];
	shr.u32 	%r1644, %r1643, %r2112;
	and.b32  	%r1645, %r1644, %r221;
	shl.b32 	%r1646, %r1645, 3;
	add.s32 	%r1647, %r1598, %r1646;
	ld.shared.u64 	%rd145, [%r1647];
	add.s64 	%rd146, %rd145, %rd9;
	xor.b32  	%r1648, %r1643, -2147483648;
	shl.b64 	%rd147, %rd146, 2;
	add.s64 	%rd148, %rd22, %rd147;
	st.global.u32 	[%rd148+12288], %r1648;
	bar.warp.sync 	-1;
	ld.shared.u32 	%r1649, [%r350+13824];
	shr.u32 	%r1650, %r1649, %r2112;
	and.b32  	%r1651, %r1650, %r221;
	shl.b32 	%r1652, %r1651, 3;
	add.s32 	%r1653, %r1598, %r1652;
	ld.shared.u64 	%rd149, [%r1653];
	add.s64 	%rd150, %rd149, %rd9;
	xor.b32  	%r1654, %r1649, -2147483648;
	shl.b64 	%rd151, %rd150, 2;
	add.s64 	%rd152, %rd22, %rd151;
	st.global.u32 	[%rd152+13824], %r1654;
	bar.warp.sync 	-1;
	ld.shared.u32 	%r1655, [%r350+15360];
	shr.u32 	%r1656, %r1655, %r2112;
	and.b32  	%r1657, %r1656, %r221;
	shl.b32 	%r1658, %r1657, 3;
	add.s32 	%r1659, %r1598, %r1658;
	ld.shared.u64 	%rd153, [%r1659];
	add.s64 	%rd154, %rd153, %rd9;
	xor.b32  	%r1660, %r1655, -2147483648;
	shl.b64 	%rd155, %rd154, 2;
	add.s64 	%rd156, %rd22, %rd155;
	st.global.u32 	[%rd156+15360], %r1660;
	bar.warp.sync 	-1;
	ld.shared.u32 	%r1661, [%r350+16896];
	shr.u32 	%r1662, %r1661, %r2112;
	and.b32  	%r1663, %r1662, %r221;
	shl.b32 	%r1664, %r1663, 3;
	add.s32 	%r1665, %r1598, %r1664;
	ld.shared.u64 	%rd157, [%r1665];
	add.s64 	%rd158, %rd157, %rd9;
	xor.b32  	%r1666, %r1661, -2147483648;
	shl.b64 	%rd159, %rd158, 2;
	add.s64 	%rd160, %rd22, %rd159;
	st.global.u32 	[%rd160+16896], %r1666;
	bar.warp.sync 	-1;
	ld.shared.u32 	%r1667, [%r350+18432];
	shr.u32 	%r1668, %r1667, %r2112;
	and.b32  	%r1669, %r1668, %r221;
	shl.b32 	%r1670, %r1669, 3;
	add.s32 	%r1671, %r1598, %r1670;
	ld.shared.u64 	%rd161, [%r1671];
	add.s64 	%rd162, %rd161, %rd9;
	xor.b32  	%r1672, %r1667, -2147483648;
	shl.b64 	%rd163, %rd162, 2;
	add.s64 	%rd164, %rd22, %rd163;
	st.global.u32 	[%rd164+18432], %r1672;
	bar.warp.sync 	-1;
	ld.shared.u32 	%r1673, [%r350+19968];
	shr.u32 	%r1674, %r1673, %r2112;
	and.b32  	%r1675, %r1674, %r221;
	shl.b32 	%r1676, %r1675, 3;
	add.s32 	%r1677, %r1598, %r1676;
	ld.shared.u64 	%rd165, [%r1677];
	add.s64 	%rd166, %rd165, %rd9;
	xor.b32  	%r1678, %r1673, -2147483648;
	shl.b64 	%rd167, %rd166, 2;
	add.s64 	%rd168, %rd22, %rd167;
	st.global.u32 	[%rd168+19968], %r1678;
	bar.warp.sync 	-1;
	ld.shared.u32 	%r1679, [%r350+21504];
	shr.u32 	%r1680, %r1679, %r2112;
	and.b32  	%r1681, %r1680, %r221;
	shl.b32 	%r1682, %r1681, 3;
	add.s32 	%r1683, %r1598, %r1682;
	ld.shared.u64 	%rd169, [%r1683];
	add.s64 	%rd170, %rd169, %rd9;
	xor.b32  	%r1684, %r1679, -2147483648;
	shl.b64 	%rd171, %rd170, 2;
	add.s64 	%rd172, %rd22, %rd171;
	st.global.u32 	[%rd172+21504], %r1684;
	bar.warp.sync 	-1;
	ld.shared.u32 	%r1685, [%r350+23040];
	shr.u32 	%r1686, %r1685, %r2112;
	and.b32  	%r1687, %r1686, %r221;
	shl.b32 	%r1688, %r1687, 3;
	add.s32 	%r1689, %r1598, %r1688;
	ld.shared.u64 	%rd173, [%r1689];
	add.s64 	%rd174, %rd173, %rd9;
	xor.b32  	%r1690, %r1685, -2147483648;
	shl.b64 	%rd175, %rd174, 2;
	add.s64 	%rd176, %rd22, %rd175;
	st.global.u32 	[%rd176+23040], %r1690;
	bar.warp.sync 	-1;
	ld.shared.u32 	%r1691, [%r350+24576];
	shr.u32 	%r1692, %r1691, %r2112;
	and.b32  	%r1693, %r1692, %r221;
	shl.b32 	%r1694, %r1693, 3;
	add.s32 	%r1695, %r1598, %r1694;
	ld.shared.u64 	%rd177, [%r1695];
	add.s64 	%rd178, %rd177, %rd9;
	xor.b32  	%r1696, %r1691, -2147483648;
	shl.b64 	%rd179, %rd178, 2;
	add.s64 	%rd180, %rd22, %rd179;
	st.global.u32 	[%rd180+24576], %r1696;
	bar.warp.sync 	-1;
	bra.uni 	$L__BB33_260;
$L__BB33_225:
	ld.param.u32 	%r2089, [_ZN3cub18CUB_300001_SM_10006detail10radix_sort29DeviceRadixSortOnesweepKernelINS1_5radix10policy_hubIiiyE10Policy1000ELNS0_9SortOrderE0EiiyiiNS1_21identity_decomposer_tEEEvPT5_SB_PT3_PKSC_PT1_PKSG_PT2_PKSK_T4_iiT6__param_8];
	mad.lo.s32 	%r351, %r3, -6528, %r2089;
	setp.ge.s32 	%p152, %r1, %r351;
	@%p152 bra 	$L__BB33_227;
	ld.param.u32 	%r2113, [_ZN3cub18CUB_300001_SM_10006detail10radix_sort29DeviceRadixSortOnesweepKernelINS1_5radix10policy_hubIiiyE10Policy1000ELNS0_9SortOrderE0EiiyiiNS1_21identity_decomposer_tEEEvPT5_SB_PT3_PKSC_PT1_PKSG_PT2_PKSK_T4_iiT6__param_9];
	ld.shared.u32 	%r1697, [%r350];
	shr.u32 	%r1698, %r1697, %r2113;
	and.b32  	%r1699, %r1698, %r221;
	shl.b32 	%r1700, %r1699, 3;
	add.s32 	%r1702, %r783, %r1700;
	ld.shared.u64 	%rd181, [%r1702+26112];
	xor.b32  	%r1703, %r1697, -2147483648;
	add.s64 	%rd182, %rd181, %rd9;
	shl.b64 	%rd183, %rd182, 2;
	add.s64 	%rd184, %rd22, %rd183;
	st.global.u32 	[%rd184], %r1703;
$L__BB33_227:
	bar.warp.sync 	-1;
	add.s32 	%r1704, %r1, 384;
	setp.ge.s32 	%p153, %r1704, %r351;
	@%p153 bra 	$L__BB33_229;
	ld.param.u32 	%r2114, [_ZN3cub18CUB_300001_SM_10006detail10radix_sort29DeviceRadixSortOnesweepKernelINS1_5radix10policy_hubIiiyE10Policy1000ELNS0_9SortOrderE0EiiyiiNS1_21identity_decomposer_tEEEvPT5_SB_PT3_PKSC_PT1_PKSG_PT2_PKSK_T4_iiT6__param_9];
	ld.shared.u32 	%r1705, [%r350+1536];
	shr.u32 	%r1706, %r1705, %r2114;
	and.b32  	%r1707, %r1706, %r221;
	shl.b32 	%r1708, %r1707, 3;
	add.s32 	%r1710, %r783, %r1708;
	ld.shared.u64 	%rd185, [%r1710+26112];
	xor.b32  	%r1711, %r1705, -2147483648;
	add.s64 	%rd186, %rd185, %rd9;
	shl.b64 	%rd187, %rd186, 2;
	add.s64 	%rd188, %rd22, %rd187;
	st.global.u32 	[%rd188+1536], %r1711;
$L__BB33_229:
	bar.warp.sync 	-1;
	add.s32 	%r1712, %r1, 768;
	setp.ge.s32 	%p154, %r1712, %r351;
	@%p154 bra 	$L__BB33_231;
	ld.param.u32 	%r2115, [_ZN3cub18CUB_300001_SM_10006detail10radix_sort29DeviceRadixSortOnesweepKernelINS1_5radix10policy_hubIiiyE10Policy1000ELNS0_9SortOrderE0EiiyiiNS1_21identity_decomposer_tEEEvPT5_SB_PT3_PKSC_PT1_PKSG_PT2_PKSK_T4_iiT6__param_9];
	ld.shared.u32 	%r1713, [%r350+3072];
	shr.u32 	%r1714, %r1713, %r2115;
	and.b32  	%r1715, %r1714, %r221;
	shl.b32 	%r1716, %r1715, 3;
	add.s32 	%r1718, %r783, %r1716;
	ld.shared.u64 	%rd189, [%r1718+26112];
	xor.b32  	%r1719, %r1713, -2147483648;
	add.s64 	%rd190, %rd189, %rd9;
	shl.b64 	%rd191, %rd190, 2;
	add.s64 	%rd192, %rd22, %rd191;
	st.global.u32 	[%rd192+3072], %r1719;
$L__BB33_231:
	bar.warp.sync 	-1;
	add.s32 	%r1720, %r1, 1152;
	setp.ge.s32 	%p155, %r1720, %r351;
	@%p155 bra 	$L__BB33_233;
	ld.param.u32 	%r2116, [_ZN3cub18CUB_300001_SM_10006detail10radix_sort29DeviceRadixSortOnesweepKernelINS1_5radix10policy_hubIiiyE10Policy1000ELNS0_9SortOrderE0EiiyiiNS1_21identity_decomposer_tEEEvPT5_SB_PT3_PKSC_PT1_PKSG_PT2_PKSK_T4_iiT6__param_9];
	ld.shared.u32 	%r1721, [%r350+4608];
	shr.u32 	%r1722, %r1721, %r2116;
	and.b32  	%r1723, %r1722, %r221;
	shl.b32 	%r1724, %r1723, 3;
	add.s32 	%r1726, %r783, %r1724;
	ld.shared.u64 	%rd193, [%r1726+26112];
	xor.b32  	%r1727, %r1721, -2147483648;
	add.s64 	%rd194, %rd193, %rd9;
	shl.b64 	%rd195, %rd194, 2;
	add.s64 	%rd196, %rd22, %rd195;
	st.global.u32 	[%rd196+4608], %r1727;
$L__BB33_233:
	bar.warp.sync 	-1;
	add.s32 	%r1728, %r1, 1536;
	setp.ge.s32 	%p156, %r1728, %r351;
	@%p156 bra 	$L__BB33_235;
	ld.param.u32 	%r2117, [_ZN3cub18CUB_300001_SM_10006detail10radix_sort29DeviceRadixSortOnesweepKernelINS1_5radix10policy_hubIiiyE10Policy1000ELNS0_9SortOrderE0EiiyiiNS1_21identity_decomposer_tEEEvPT5_SB_PT3_PKSC_PT1_PKSG_PT2_PKSK_T4_iiT6__param_9];
	ld.shared.u32 	%r1729, [%r350+6144];
	shr.u32 	%r1730, %r1729, %r2117;
	and.b32  	%r1731, %r1730, %r221;
	shl.b32 	%r1732, %r1731, 3;
	add.s32 	%r1734, %r783, %r1732;
	ld.shared.u64 	%rd197, [%r1734+26112];
	xor.b32  	%r1735, %r1729, -2147483648;
	add.s64 	%rd198, %rd197, %rd9;
	shl.b64 	%rd199, %rd198, 2;
	add.s64 	%rd200, %rd22, %rd199;
	st.global.u32 	[%rd200+6144], %r1735;
$L__BB33_235:
	bar.warp.sync 	-1;
	add.s32 	%r1736, %r1, 1920;
	setp.ge.s32 	%p157, %r1736, %r351;
	@%p157 bra 	$L__BB33_237;
	ld.param.u32 	%r2118, [_ZN3cub18CUB_300001_SM_10006detail10radix_sort29DeviceRadixSortOnesweepKernelINS1_5radix10policy_hubIiiyE10Policy1000ELNS0_9SortOrderE0EiiyiiNS1_21identity_decomposer_tEEEvPT5_SB_PT3_PKSC_PT1_PKSG_PT2_PKSK_T4_iiT6__param_9];
	ld.shared.u32 	%r1737, [%r350+7680];
	shr.u32 	%r1738, %r1737, %r2118;
	and.b32  	%r1739, %r1738, %r221;
	shl.b32 	%r1740, %r1739, 3;
	add.s32 	%r1742, %r783, %r1740;
	ld.shared.u64 	%rd201, [%r1742+26112];
	xor.b32  	%r1743, %r1737, -2147483648;
	add.s64 	%rd202, %rd201, %rd9;
	shl.b64 	%rd203, %rd202, 2;
	add.s64 	%rd204, %rd22, %rd203;
	st.global.u32 	[%rd204+7680], %r1743;
$L__BB33_237:
	bar.warp.sync 	-1;
	add.s32 	%r1744, %r1, 2304;
	setp.ge.s32 	%p158, %r1744, %r351;
	@%p158 bra 	$L__BB33_239;
	ld.param.u32 	%r2119, [_ZN3cub18CUB_300001_SM_10006detail10radix_sort29DeviceRadixSortOnesweepKernelINS1_5radix10policy_hubIiiyE10Policy1000ELNS0_9SortOrderE0EiiyiiNS1_21identity_decomposer_tEEEvPT5_SB_PT3_PKSC_PT1_PKSG_PT2_PKSK_T4_iiT6__param_9];
	ld.shared.u32 	%r1745, [%r350+9216];
	shr.u32 	%r1746, %r1745, %r2119;
	and.b32  	%r1747, %r1746, %r221;
	shl.b32 	%r1748, %r1747, 3;
	add.s32 	%r1750, %r783, %r1748;
	ld.shared.u64 	%rd205, [%r1750+26112];
	xor.b32  	%r1751, %r1745, -2147483648;
	add.s64 	%rd206, %rd205, %rd9;
	shl.b64 	%rd207, %rd206, 2;
	add.s64 	%rd208, %rd22, %rd207;
	st.global.u32 	[%rd208+9216], %r1751;
$L__BB33_239:
	bar.warp.sync 	-1;
	add.s32 	%r1752, %r1, 2688;
	setp.ge.s32 	%p159, %r1752, %r351;
	@%p159 bra 	$L__BB33_241;
	ld.param.u32 	%r2120, [_ZN3cub18CUB_300001_SM_10006detail10radix_sort29DeviceRadixSortOnesweepKernelINS1_5radix10policy_hubIiiyE10Policy1000ELNS0_9SortOrderE0EiiyiiNS1_21identity_decomposer_tEEEvPT5_SB_PT3_PKSC_PT1_PKSG_PT2_PKSK_T4_iiT6__param_9];
	ld.shared.u32 	%r1753, [%r350+10752];
	shr.u32 	%r1754, %r1753, %r2120;
	and.b32  	%r1755, %r1754, %r221;
	shl.b32 	%r1756, %r1755, 3;
	add.s32 	%r1758, %r783, %r1756;
	ld.shared.u64 	%rd209, [%r1758+26112];
	xor.b32  	%r1759, %r1753, -2147483648;
	add.s64 	%rd210, %rd209, %rd9;
	shl.b64 	%rd211, %rd210, 2;
	add.s64 	%rd212, %rd22, %rd211;
	st.global.u32 	[%rd212+10752], %r1759;
$L__BB33_241:
	bar.warp.sync 	-1;
	or.b32  	%r1760, %r1, 3072;
	setp.ge.s32 	%p160, %r1760, %r351;
	@%p160 bra 	$L__BB33_243;
	ld.param.u32 	%r2121, [_ZN3cub18CUB_300001_SM_10006detail10radix_sort29DeviceRadixSortOnesweepKernelINS1_5radix10policy_hubIiiyE10Policy1000ELNS0_9SortOrderE0EiiyiiNS1_21identity_decomposer_tEEEvPT5_SB_PT3_PKSC_PT1_PKSG_PT2_PKSK_T4_iiT6__param_9];
	ld.shared.u32 	%r1761, [%r350+12288];
	shr.u32 	%r1762, %r1761, %r2121;
	and.b32  	%r1763, %r1762, %r221;
	shl.b32 	%r1764, %r1763, 3;
	add.s32 	%r1766, %r783, %r1764;
	ld.shared.u64 	%rd213, [%r1766+26112];
	xor.b32  	%r1767, %r1761, -2147483648;
	add.s64 	%rd214, %rd213, %rd9;
	shl.b64 	%rd215, %rd214, 2;
	add.s64 	%rd216, %rd22, %rd215;
	st.global.u32 	[%rd216+12288], %r1767;
$L__BB33_243:
	bar.warp.sync 	-1;
	add.s32 	%r1768, %r1, 3456;
	setp.ge.s32 	%p161, %r1768, %r351;
	@%p161 bra 	$L__BB33_245;
	ld.param.u32 	%r2122, [_ZN3cub18CUB_300001_SM_10006detail10radix_sort29DeviceRadixSortOnesweepKernelINS1_5radix10policy_hubIiiyE10Policy1000ELNS0_9SortOrderE0EiiyiiNS1_21identity_decomposer_tEEEvPT5_SB_PT3_PKSC_PT1_PKSG_PT2_PKSK_T4_iiT6__param_9];
	ld.shared.u32 	%r1769, [%r350+13824];
	shr.u32 	%r1770, %r1769, %r2122;
	and.b32  	%r1771, %r1770, %r221;
	shl.b32 	%r1772, %r1771, 3;
	add.s32 	%r1774, %r783, %r1772;
	ld.shared.u64 	%rd217, [%r1774+26112];
	xor.b32  	%r1775, %r1769, -2147483648;
	add.s64 	%rd218, %rd217, %rd9;
	shl.b64 	%rd219, %rd218, 2;
	add.s64 	%rd220, %rd22, %rd219;
	st.global.u32 	[%rd220+13824], %r1775;
$L__BB33_245:
	bar.warp.sync 	-1;
	add.s32 	%r1776, %r1, 3840;
	setp.ge.s32 	%p162, %r1776, %r351;
	@%p162 bra 	$L__BB33_247;
	ld.param.u32 	%r2123, [_ZN3cub18CUB_300001_SM_10006detail10radix_sort29DeviceRadixSortOnesweepKernelINS1_5radix10policy_hubIiiyE10Policy1000ELNS0_9SortOrderE0EiiyiiNS1_21identity_decomposer_tEEEvPT5_SB_PT3_PKSC_PT1_PKSG_PT2_PKSK_T4_iiT6__param_9];
	ld.shared.u32 	%r1777, [%r350+15360];
	shr.u32 	%r1778, %r1777, %r2123;
	and.b32  	%r1779, %r1778, %r221;
	shl.b32 	%r1780, %r1779, 3;
	add.s32 	%r1782, %r783, %r1780;
	ld.shared.u64 	%rd221, [%r1782+26112];
	xor.b32  	%r1783, %r1777, -2147483648;
	add.s64 	%rd222, %rd221, %rd9;
	shl.b64 	%rd223, %rd222, 2;
	add.s64 	%rd224, %rd22, %rd223;
	st.global.u32 	[%rd224+15360], %r1783;
$L__BB33_247:
	bar.warp.sync 	-1;
	add.s32 	%r1784, %r1, 4224;
	setp.ge.s32 	%p163, %r1784, %r351;
	@%p163 bra 	$L__BB33_249;
	ld.param.u32 	%r2124, [_ZN3cub18CUB_300001_SM_10006detail10radix_sort29DeviceRadixSortOnesweepKernelINS1_5radix10policy_hubIiiyE10Policy1000ELNS0_9SortOrderE0EiiyiiNS1_21identity_decomposer_tEEEvPT5_SB_PT3_PKSC_PT1_PKSG_PT2_PKSK_T4_iiT6__param_9];
	ld.shared.u32 	%r1785, [%r350+16896];
	shr.u32 	%r1786, %r1785, %r2124;
	and.b32  	%r1787, %r1786, %r221;
	shl.b32 	%r1788, %r1787, 3;
	add.s32 	%r1790, %r783, %r1788;
	ld.shared.u64 	%rd225, [%r1790+26112];
	xor.b32  	%r1791, %r1785, -2147483648;
	add.s64 	%rd226, %rd225, %rd9;
	shl.b64 	%rd227, %rd226, 2;
	add.s64 	%rd228, %rd22, %rd227;
	st.global.u32 	[%rd228+16896], %r1791;
$L__BB33_249:
	bar.warp.sync 	-1;
	add.s32 	%r1792, %r1, 4608;
	setp.ge.s32 	%p164, %r1792, %r351;
	@%p164 bra 	$L__BB33_251;
	ld.param.u32 	%r2125, [_ZN3cub18CUB_300001_SM_10006detail10radix_sort29DeviceRadixSortOnesweepKernelINS1_5radix10policy_hubIiiyE10Policy1000ELNS0_9SortOrderE0EiiyiiNS1_21identity_decomposer_tEEEvPT5_SB_PT3_PKSC_PT1_PKSG_PT2_PKSK_T4_iiT6__param_9];
	ld.shared.u32 	%r1793, [%r350+18432];
	shr.u32 	%r1794, %r1793, %r2125;
	and.b32  	%r1795, %r1794, %r221;
	shl.b32 	%r1796, %r1795, 3;
	add.s32 	%r1798, %r783, %r1796;
	ld.shared.u64 	%rd229, [%r1798+26112];
	xor.b32  	%r1799, %r1793, -2147483648;
	add.s64 	%rd230, %rd229, %rd9;
	shl.b64 	%rd231, %rd230, 2;
	add.s64 	%rd232, %rd22, %rd231;
	st.global.u32 	[%rd232+18432], %r1799;
$L__BB33_251:
	bar.warp.sync 	-1;
	add.s32 	%r1800, %r1, 4992;
	setp.ge.s32 	%p165, %r1800, %r351;
	@%p165 bra 	$L__BB33_253;
	ld.param.u32 	%r2126, [_ZN3cub18CUB_300001_SM_10006detail10radix_sort29DeviceRadixSortOnesweepKernelINS1_5radix10policy_hubIiiyE10Policy1000ELNS0_9SortOrderE0EiiyiiNS1_21identity_decomposer_tEEEvPT5_SB_PT3_PKSC_PT1_PKSG_PT2_PKSK_T4_iiT6__param_9];
	ld.shared.u32 	%r1801, [%r350+19968];
	shr.u32 	%r1802, %r1801, %r2126;
	and.b32  	%r1803, %r1802, %r221;
	shl.b32 	%r1804, %r1803, 3;
	add.s32 	%r1806, %r783, %r1804;
	ld.shared.u64 	%rd233, [%r1806+26112];
	xor.b32  	%r1807, %r1801, -2147483648;
	add.s64 	%rd234, %rd233, %rd9;
	shl.b64 	%rd235, %rd234, 2;
	add.s64 	%rd236, %rd22, %rd235;
	st.global.u32 	[%rd236+19968], %r1807;
$L__BB33_253:
	bar.warp.sync 	-1;
	add.s32 	%r1808, %r1, 5376;
	setp.ge.s32 	%p166, %r1808, %r351;
	@%p166 bra 	$L__BB33_255;
	ld.param.u32 	%r2127, [_ZN3cub18CUB_300001_SM_10006detail10radix_sort29DeviceRadixSortOnesweepKernelINS1_5radix10policy_hubIiiyE10Policy1000ELNS0_9SortOrderE0EiiyiiNS1_21identity_decomposer_tEEEvPT5_SB_PT3_PKSC_PT1_PKSG_PT2_PKSK_T4_iiT6__param_9];
	ld.shared.u32 	%r1809, [%r350+21504];
	shr.u32 	%r1810, %r1809, %r2127;
	and.b32  	%r1811, %r1810, %r221;
	shl.b32 	%r1812, %r1811, 3;
	add.s32 	%r1814, %r783, %r1812;
	ld.shared.u64 	%rd237, [%r1814+26112];
	xor.b32  	%r1815, %r1809, -2147483648;
	add.s64 	%rd238, %rd237, %rd9;
	shl.b64 	%rd239, %rd238, 2;
	add.s64 	%rd240, %rd22, %rd239;
	st.global.u32 	[%rd240+21504], %r1815;
$L__BB33_255:
	bar.warp.sync 	-1;
	add.s32 	%r1816, %r1, 5760;
	setp.ge.s32 	%p167, %r1816, %r351;
	@%p167 bra 	$L__BB33_257;
	ld.param.u32 	%r2128, [_ZN3cub18CUB_300001_SM_10006detail10radix_sort29DeviceRadixSortOnesweepKernelINS1_5radix10policy_hubIiiyE10Policy1000ELNS0_9SortOrderE0EiiyiiNS1_21identity_decomposer_tEEEvPT5_SB_PT3_PKSC_PT1_PKSG_PT2_PKSK_T4_iiT6__param_9];
	ld.shared.u32 	%r1817, [%r350+23040];
	shr.u32 	%r1818, %r1817, %r2128;
	and.b32  	%r1819, %r1818, %r221;
	shl.b32 	%r1820, %r1819, 3;
	add.s32 	%r1822, %r783, %r1820;
	ld.shared.u64 	%rd241, [%r1822+26112];
	xor.b32  	%r1823, %r1817, -2147483648;
	add.s64 	%rd242, %rd241, %rd9;
	shl.b64 	%rd243, %rd242, 2;
	add.s64 	%rd244, %rd22, %rd243;
	st.global.u32 	[%rd244+23040], %r1823;
$L__BB33_257:
	bar.warp.sync 	-1;
	or.b32  	%r1824, %r1, 6144;
	setp.ge.s32 	%p168, %r1824, %r351;
	@%p168 bra 	$L__BB33_259;
	ld.param.u32 	%r2129, [_ZN3cub18CUB_300001_SM_10006detail10radix_sort29DeviceRadixSortOnesweepKernelINS1_5radix10policy_hubIiiyE10Policy1000ELNS0_9SortOrderE0EiiyiiNS1_21identity_decomposer_tEEEvPT5_SB_PT3_PKSC_PT1_PKSG_PT2_PKSK_T4_iiT6__param_9];
	ld.shared.u32 	%r1825, [%r350+24576];
	shr.u32 	%r1826, %r1825, %r2129;
	and.b32  	%r1827, %r1826, %r221;
	shl.b32 	%r1828, %r1827, 3;
	add.s32 	%r1830, %r783, %r1828;
	ld.shared.u64 	%rd245, [%r1830+26112];
	xor.b32  	%r1831, %r1825, -2147483648;
	add.s64 	%rd246, %rd245, %rd9;
	shl.b64 	%rd247, %rd246, 2;
	add.s64 	%rd248, %rd22, %rd247;
	st.global.u32 	[%rd248+24576], %r1831;
$L__BB33_259:
	bar.warp.sync 	-1;
$L__BB33_260:
	ld.param.u32 	%r2130, [_ZN3cub18CUB_300001_SM_10006detail10radix_sort29DeviceRadixSortOnesweepKernelINS1_5radix10policy_hubIiiyE10Policy1000ELNS0_9SortOrderE0EiiyiiNS1_21identity_decomposer_tEEEvPT5_SB_PT3_PKSC_PT1_PKSG_PT2_PKSK_T4_iiT6__param_9];
	ld.param.u32 	%r2090, [_ZN3cub18CUB_300001_SM_10006detail10radix_sort29DeviceRadixSortOnesweepKernelINS1_5radix10policy_hubIiiyE10Policy1000ELNS0_9SortOrderE0EiiyiiNS1_21identity_decomposer_tEEEvPT5_SB_PT3_PKSC_PT1_PKSG_PT2_PKSK_T4_iiT6__param_8];
	setp.gt.s32 	%p169, %r349, %r2090;
	ld.shared.u32 	%r1832, [%r350];
	shr.u32 	%r1833, %r1832, %r2130;
	and.b32  	%r352, %r1833, %r221;
	ld.shared.u32 	%r1834, [%r350+1536];
	shr.u32 	%r1835, %r1834, %r2130;
	and.b32  	%r353, %r1835, %r221;
	ld.shared.u32 	%r1836, [%r350+3072];
	shr.u32 	%r1837, %r1836, %r2130;
	and.b32  	%r354, %r1837, %r221;
	ld.shared.u32 	%r1838, [%r350+4608];
	shr.u32 	%r1839, %r1838, %r2130;
	and.b32  	%r355, %r1839, %r221;
	ld.shared.u32 	%r1840, [%r350+6144];
	shr.u32 	%r1841, %r1840, %r2130;
	and.b32  	%r356, %r1841, %r221;
	ld.shared.u32 	%r1842, [%r350+7680];
	shr.u32 	%r1843, %r1842, %r2130;
	and.b32  	%r357, %r1843, %r221;
	ld.shared.u32 	%r1844, [%r350+9216];
	shr.u32 	%r1845, %r1844, %r2130;
	and.b32  	%r358, %r1845, %r221;
	ld.shared.u32 	%r1846, [%r350+10752];
	shr.u32 	%r1847, %r1846, %r2130;
	and.b32  	%r359, %r1847, %r221;
	ld.shared.u32 	%r1848, [%r350+12288];
	shr.u32 	%r1849, %r1848, %r2130;
	and.b32  	%r360, %r1849, %r221;
	ld.shared.u32 	%r1850, [%r350+13824];
	shr.u32 	%r1851, %r1850, %r2130;
	and.b32  	%r361, %r1851, %r221;
	ld.shared.u32 	%r1852, [%r350+15360];
	shr.u32 	%r1853, %r1852, %r2130;
	and.b32  	%r362, %r1853, %r221;
	ld.shared.u32 	%r1854, [%r350+16896];
	shr.u32 	%r1855, %r1854, %r2130;
	and.b32  	%r363, %r1855, %r221;
	ld.shared.u32 	%r1856, [%r350+18432];
	shr.u32 	%r1857, %r1856, %r2130;
	and.b32  	%r364, %r1857, %r221;
	ld.shared.u32 	%r1858, [%r350+19968];
	shr.u32 	%r1859, %r1858, %r2130;
	and.b32  	%r365, %r1859, %r221;
	ld.shared.u32 	%r1860, [%r350+21504];
	shr.u32 	%r1861, %r1860, %r2130;
	and.b32  	%r366, %r1861, %r221;
	ld.shared.u32 	%r1862, [%r350+23040];
	shr.u32 	%r1863, %r1862, %r2130;
	and.b32  	%r367, %r1863, %r221;
	ld.shared.u32 	%r1864, [%r350+24576];
	shr.u32 	%r1865, %r1864, %r2130;
	and.b32  	%r368, %r1865, %r221;
	@%p169 bra 	$L__BB33_262;
	ld.param.u64 	%rd443, [_ZN3cub18CUB_300001_SM_10006detail10radix_sort29DeviceRadixSortOnesweepKernelINS1_5radix10policy_hubIiiyE10Policy1000ELNS0_9SortOrderE0EiiyiiNS1_21identity_decomposer_tEEEvPT5_SB_PT3_PKSC_PT1_PKSG_PT2_PKSK_T4_iiT6__param_7];
	cvta.to.global.u64 	%rd249, %rd443;
	and.b32  	%r1869, %r1, 31;
	or.b32  	%r1870, %r647, %r1869;
	cvt.u64.u32 	%rd250, %r1870;
	mul.lo.s32 	%r1871, %r3, 6528;
	cvt.s64.s32 	%rd251, %r1871;
	add.s64 	%rd252, %rd250, %rd251;
	shl.b64 	%rd253, %rd252, 2;
	add.s64 	%rd254, %rd249, %rd253;
	ld.global.u32 	%r2266, [%rd254];
	ld.global.u32 	%r2267, [%rd254+128];
	ld.global.u32 	%r2268, [%rd254+256];
	ld.global.u32 	%r2269, [%rd254+384];
	ld.global.u32 	%r2270, [%rd254+512];
	ld.global.u32 	%r2271, [%rd254+640];
	ld.global.u32 	%r2272, [%rd254+768];
	ld.global.u32 	%r2273, [%rd254+896];
	ld.global.u32 	%r2274, [%rd254+1024];
	ld.global.u32 	%r2275, [%rd254+1152];
	ld.global.u32 	%r2276, [%rd254+1280];
	ld.global.u32 	%r2277, [%rd254+1408];
	ld.global.u32 	%r2278, [%rd254+1536];
	ld.global.u32 	%r2279, [%rd254+1664];
	ld.global.u32 	%r2280, [%rd254+1792];
	ld.global.u32 	%r2281, [%rd254+1920];
	ld.global.u32 	%r2282, [%rd254+2048];
	bra.uni 	$L__BB33_296;
$L__BB33_262:
	ld.param.u32 	%r2091, [_ZN3cub18CUB_300001_SM_10006detail10radix_sort29DeviceRadixSortOnesweepKernelINS1_5radix10policy_hubIiiyE10Policy1000ELNS0_9SortOrderE0EiiyiiNS1_21identity_decomposer_tEEEvPT5_SB_PT3_PKSC_PT1_PKSG_PT2_PKSK_T4_iiT6__param_8];
	ld.param.u64 	%rd444, [_ZN3cub18CUB_300001_SM_10006detail10radix_sort29DeviceRadixSortOnesweepKernelINS1_5radix10policy_hubIiiyE10Policy1000ELNS0_9SortOrderE0EiiyiiNS1_21identity_decomposer_tEEEvPT5_SB_PT3_PKSC_PT1_PKSG_PT2_PKSK_T4_iiT6__param_7];
	cvta.to.global.u64 	%rd255, %rd444;
	add.s64 	%rd23, %rd255, %rd63;
	cvt.u32.u64 	%r1874, %rd7;
	sub.s32 	%r386, %r2091, %r649;
	setp.ge.s32 	%p170, %r1874, %r386;
	@%p170 bra 	$L__BB33_264;
	ld.global.u32 	%r2266, [%rd23];
$L__BB33_264:
	add.s32 	%r1877, %r1874, 32;
	setp.ge.s32 	%p171, %r1877, %r386;
	@%p171 bra 	$L__BB33_266;
	ld.global.u32 	%r2267, [%rd23+128];
$L__BB33_266:
	add.s32 	%r1880, %r1874, 64;
	setp.ge.s32 	%p172, %r1880, %r386;
	@%p172 bra 	$L__BB33_268;
	ld.global.u32 	%r2268, [%rd23+256];
$L__BB33_268:
	add.s32 	%r1883, %r1874, 96;
	setp.ge.s32 	%p173, %r1883, %r386;
	@%p173 bra 	$L__BB33_270;
	ld.global.u32 	%r2269, [%rd23+384];
$L__BB33_270:
	add.s32 	%r1886, %r1874, 128;
	setp.ge.s32 	%p174, %r1886, %r386;
	@%p174 bra 	$L__BB33_272;
	ld.global.u32 	%r2270, [%rd23+512];
$L__BB33_272:
	add.s32 	%r1889, %r1874, 160;
	setp.ge.s32 	%p175, %r1889, %r386;
	@%p175 bra 	$L__BB33_274;
	ld.global.u32 	%r2271, [%rd23+640];
$L__BB33_274:
	add.s32 	%r1892, %r1874, 192;
	setp.ge.s32 	%p176, %r1892, %r386;
	@%p176 bra 	$L__BB33_276;
	ld.global.u32 	%r2272, [%rd23+768];
$L__BB33_276:
	add.s32 	%r1895, %r1874, 224;
	setp.ge.s32 	%p177, %r1895, %r386;
	@%p177 bra 	$L__BB33_278;
	ld.param.u64 	%rd445, [_ZN3cub18CUB_300001_SM_10006detail10radix_sort29DeviceRadixSortOnesweepKernelINS1_5radix10policy_hubIiiyE10Policy1000ELNS0_9SortOrderE0EiiyiiNS1_21identity_decomposer_tEEEvPT5_SB_PT3_PKSC_PT1_PKSG_PT2_PKSK_T4_iiT6__param_7];
	cvta.to.global.u64 	%rd259, %rd445;
	cvt.s64.s32 	%rd260, %r649;
	add.s64 	%rd261, %rd7, %rd260;
	shl.b64 	%rd262, %rd261, 2;
	add.s64 	%rd263, %rd259, %rd262;
	ld.global.u32 	%r2273, [%rd263+896];
$L__BB33_278:
	add.s32 	%r1899, %r1874, 256;
	setp.ge.s32 	%p178, %r1899, %r386;
	@%p178 bra 	$L__BB33_280;
	ld.param.u64 	%rd446, [_ZN3cub18CUB_300001_SM_10006detail10radix_sort29DeviceRadixSortOnesweepKernelINS1_5radix10policy_hubIiiyE10Policy1000ELNS0_9SortOrderE0EiiyiiNS1_21identity_decomposer_tEEEvPT5_SB_PT3_PKSC_PT1_PKSG_PT2_PKSK_T4_iiT6__param_7];
	cvta.to.global.u64 	%rd264, %rd446;
	cvt.s64.s32 	%rd265, %r649;
	add.s64 	%rd266, %rd7, %rd265;
	shl.b64 	%rd267, %rd266, 2;
	add.s64 	%rd268, %rd264, %rd267;
	ld.global.u32 	%r2274, [%rd268+1024];
$L__BB33_280:
	add.s32 	%r1903, %r1874, 288;
	setp.ge.s32 	%p179, %r1903, %r386;
	@%p179 bra 	$L__BB33_282;
	ld.param.u64 	%rd447, [_ZN3cub18CUB_300001_SM_10006detail10radix_sort29DeviceRadixSortOnesweepKernelINS1_5radix10policy_hubIiiyE10Policy1000ELNS0_9SortOrderE0EiiyiiNS1_21identity_decomposer_tEEEvPT5_SB_PT3_PKSC_PT1_PKSG_PT2_PKSK_T4_iiT6__param_7];
	cvta.to.global.u64 	%rd269, %rd447;
	cvt.s64.s32 	%rd270, %r649;
	add.s64 	%rd271, %rd7, %rd270;
	shl.b64 	%rd272, %rd271, 2;
	add.s64 	%rd273, %rd269, %rd272;
	ld.global.u32 	%r2275, [%rd273+1152];
$L__BB33_282:
	add.s32 	%r1907, %r1874, 320;
	setp.ge.s32 	%p180, %r1907, %r386;
	@%p180 bra 	$L__BB33_284;
	ld.param.u64 	%rd448, [_ZN3cub18CUB_300001_SM_10006detail10radix_sort29DeviceRadixSortOnesweepKernelINS1_5radix10policy_hubIiiyE10Policy1000ELNS0_9SortOrderE0EiiyiiNS1_21identity_decomposer_tEEEvPT5_SB_PT3_PKSC_PT1_PKSG_PT2_PKSK_T4_iiT6__param_7];
	cvta.to.global.u64 	%rd274, %rd448;
	cvt.s64.s32 	%rd275, %r649;
	add.s64 	%rd276, %rd7, %rd275;
	shl.b64 	%rd277, %rd276, 2;
	add.s64 	%rd278, %rd274, %rd277;
	ld.global.u32 	%r2276, [%rd278+1280];
$L__BB33_284:
	add.s32 	%r1911, %r1874, 352;
	setp.ge.s32 	%p181, %r1911, %r386;
	@%p181 bra 	$L__BB33_286;
	ld.param.u64 	%rd449, [_ZN3cub18CUB_300001_SM_10006detail10radix_sort29DeviceRadixSortOnesweepKernelINS1_5radix10policy_hubIiiyE10Policy1000ELNS0_9SortOrderE0EiiyiiNS1_21identity_decomposer_tEEEvPT5_SB_PT3_PKSC_PT1_PKSG_PT2_PKSK_T4_iiT6__param_7];
	cvta.to.global.u64 	%rd279, %rd449;
	mul.lo.s32 	%r1912, %r3, 6528;
	cvt.s64.s32 	%rd280, %r1912;
	add.s64 	%rd281, %rd7, %rd280;
	shl.b64 	%rd282, %rd281, 2;
	add.s64 	%rd283, %rd279, %rd282;
	ld.global.u32 	%r2277, [%rd283+1408];
$L__BB33_286:
	add.s32 	%r1915, %r1874, 384;
	setp.ge.s32 	%p182, %r1915, %r386;
	@%p182 bra 	$L__BB33_288;
	ld.param.u64 	%rd450, [_ZN3cub18CUB_300001_SM_10006detail10radix_sort29DeviceRadixSortOnesweepKernelINS1_5radix10policy_hubIiiyE10Policy1000ELNS0_9SortOrderE0EiiyiiNS1_21identity_decomposer_tEEEvPT5_SB_PT3_PKSC_PT1_PKSG_PT2_PKSK_T4_iiT6__param_7];
	cvta.to.global.u64 	%rd284, %rd450;
	mul.lo.s32 	%r1916, %r3, 6528;
	cvt.s64.s32 	%rd285, %r1916;
	add.s64 	%rd286, %rd7, %rd285;
	shl.b64 	%rd287, %rd286, 2;
	add.s64 	%rd288, %rd284, %rd287;
	ld.global.u32 	%r2278, [%rd288+1536];
$L__BB33_288:
	cvt.u32.u64 	%r1918, %rd7;
	add.s32 	%r1919, %r1918, 416;
	setp.ge.s32 	%p183, %r1919, %r386;
	@%p183 bra 	$L__BB33_290;
	ld.param.u64 	%rd451, [_ZN3cub18CUB_300001_SM_10006detail10radix_sort29DeviceRadixSortOnesweepKernelINS1_5radix10policy_hubIiiyE10Policy1000ELNS0_9SortOrderE0EiiyiiNS1_21identity_decomposer_tEEEvPT5_SB_PT3_PKSC_PT1_PKSG_PT2_PKSK_T4_iiT6__param_7];
	cvta.to.global.u64 	%rd289, %rd451;
	mul.lo.s32 	%r1920, %r3, 6528;
	cvt.s64.s32 	%rd290, %r1920;
	add.s64 	%rd291, %rd7, %rd290;
	shl.b64 	%rd292, %rd291, 2;
	add.s64 	%rd293, %rd289, %rd292;
	ld.global.u32 	%r2279, [%rd293+1664];
$L__BB33_290:
	cvt.u32.u64 	%r1922, %rd7;
	add.s32 	%r1923, %r1922, 448;
	setp.ge.s32 	%p184, %r1923, %r386;
	@%p184 bra 	$L__BB33_292;
	ld.param.u64 	%rd452, [_ZN3cub18CUB_300001_SM_10006detail10radix_sort29DeviceRadixSortOnesweepKernelINS1_5radix10policy_hubIiiyE10Policy1000ELNS0_9SortOrderE0EiiyiiNS1_21identity_decomposer_tEEEvPT5_SB_PT3_PKSC_PT1_PKSG_PT2_PKSK_T4_iiT6__param_7];
	cvta.to.global.u64 	%rd294, %rd452;
	mul.lo.s32 	%r1924, %r3, 6528;
	cvt.s64.s32 	%rd295, %r1924;
	add.s64 	%rd296, %rd7, %rd295;
	shl.b64 	%rd297, %rd296, 2;
	add.s64 	%rd298, %rd294, %rd297;
	ld.global.u32 	%r2280, [%rd298+1792];
$L__BB33_292:
	cvt.u32.u64 	%r1926, %rd7;
	add.s32 	%r1927, %r1926, 480;
	setp.ge.s32 	%p185, %r1927, %r386;
	@%p185 bra 	$L__BB33_294;
	ld.param.u64 	%rd453, [_ZN3cub18CUB_300001_SM_10006detail10radix_sort29DeviceRadixSortOnesweepKernelINS1_5radix10policy_hubIiiyE10Policy1000ELNS0_9SortOrderE0EiiyiiNS1_21identity_decomposer_tEEEvPT5_SB_PT3_PKSC_PT1_PKSG_PT2_PKSK_T4_iiT6__param_7];
	cvta.to.global.u64 	%rd299, %rd453;
	mul.lo.s32 	%r1928, %r3, 6528;
	cvt.s64.s32 	%rd300, %r1928;
	add.s64 	%rd301, %rd7, %rd300;
	shl.b64 	%rd302, %rd301, 2;
	add.s64 	%rd303, %rd299, %rd302;
	ld.global.u32 	%r2281, [%rd303+1920];
$L__BB33_294:
	cvt.u32.u64 	%r1930, %rd7;
	add.s32 	%r1931, %r1930, 512;
	setp.ge.s32 	%p186, %r1931, %r386;
	@%p186 bra 	$L__BB33_296;
	ld.param.u64 	%rd454, [_ZN3cub18CUB_300001_SM_10006detail10radix_sort29DeviceRadixSortOnesweepKernelINS1_5radix10policy_hubIiiyE10Policy1000ELNS0_9SortOrderE0EiiyiiNS1_21identity_decomposer_tEEEvPT5_SB_PT3_PKSC_PT1_PKSG_PT2_PKSK_T4_iiT6__param_7];
	cvta.to.global.u64 	%rd304, %rd454;
	mov.u32 	%r1932, %tid.x;
	and.b32  	%r1933, %r1932, 992;
	mul.lo.s32 	%r1934, %r1933, 17;
	and.b32  	%r1935, %r1932, 31;
	or.b32  	%r1936, %r1934, %r1935;
	cvt.u64.u32 	%rd305, %r1936;
	mul.lo.s32 	%r1937, %r3, 6528;
	cvt.s64.s32 	%rd306, %r1937;
	add.s64 	%rd307, %rd305, %rd306;
	shl.b64 	%rd308, %rd307, 2;
	add.s64 	%rd309, %rd304, %rd308;
	ld.global.u32 	%r2282, [%rd309+2048];
$L__BB33_296:
	ld.param.u32 	%r2092, [_ZN3cub18CUB_300001_SM_10006detail10radix_sort29DeviceRadixSortOnesweepKernelINS1_5radix10policy_hubIiiyE10Policy1000ELNS0_9SortOrderE0EiiyiiNS1_21identity_decomposer_tEEEvPT5_SB_PT3_PKSC_PT1_PKSG_PT2_PKSK_T4_iiT6__param_8];
	ld.param.u64 	%rd441, [_ZN3cub18CUB_300001_SM_10006detail10radix_sort29DeviceRadixSortOnesweepKernelINS1_5radix10policy_hubIiiyE10Policy1000ELNS0_9SortOrderE0EiiyiiNS1_21identity_decomposer_tEEEvPT5_SB_PT3_PKSC_PT1_PKSG_PT2_PKSK_T4_iiT6__param_6];
	cvta.to.global.u64 	%rd24, %rd441;
	mov.u32 	%r437, %tid.x;
	cvt.u64.u32 	%rd25, %r437;
	shl.b32 	%r1938, %r437, 2;
	mov.u32 	%r1939, _ZZN3cub18CUB_300001_SM_10006detail10radix_sort29DeviceRadixSortOnesweepKernelINS1_5radix10policy_hubIiiyE10Policy1000ELNS0_9SortOrderE0EiiyiiNS1_21identity_decomposer_tEEEvPT5_SB_PT3_PKSC_PT1_PKSG_PT2_PKSK_T4_iiT6_E1s;
	add.s32 	%r438, %r1939, %r1938;
	mad.lo.s32 	%r1940, %r3, 6528, 6528;
	setp.gt.s32 	%p187, %r1940, %r2092;
	bar.sync 	0;
	st.shared.u32 	[%r323+-4], %r2266;
	st.shared.u32 	[%r324+-4], %r2267;
	st.shared.u32 	[%r325+-4], %r2268;
	st.shared.u32 	[%r326+-4], %r2269;
	st.shared.u32 	[%r327+-4], %r2270;
	st.shared.u32 	[%r328+-4], %r2271;
	st.shared.u32 	[%r329+-4], %r2272;
	st.shared.u32 	[%r330+-4], %r2273;
	st.shared.u32 	[%r331+-4], %r2274;
	st.shared.u32 	[%r332+-4], %r2275;
	st.shared.u32 	[%r333+-4], %r2276;
	st.shared.u32 	[%r334+-4], %r2277;
	st.shared.u32 	[%r335+-4], %r2278;
	st.shared.u32 	[%r336+-4], %r2279;
	st.shared.u32 	[%r337+-4], %r2280;
	st.shared.u32 	[%r338+-4], %r2281;
	st.shared.u32 	[%r339+-4], %r2282;
	bar.sync 	0;
	@%p187 bra 	$L__BB33_298;
	ld.shared.u32 	%r1941, [%r438];
	shl.b32 	%r1942, %r352, 3;
	add.s32 	%r1944, %r1939, 26112;
	add.s32 	%r1945, %r1944, %r1942;
	ld.shared.u64 	%rd310, [%r1945];
	add.s64 	%rd311, %rd310, %rd25;
	shl.b64 	%rd312, %rd311, 2;
	add.s64 	%rd313, %rd24, %rd312;
	st.global.u32 	[%rd313], %r1941;
	bar.warp.sync 	-1;
	ld.shared.u32 	%r1946, [%r438+1536];
	shl.b32 	%r1947, %r353, 3;
	add.s32 	%r1948, %r1944, %r1947;
	ld.shared.u64 	%rd314, [%r1948];
	add.s64 	%rd315, %rd314, %rd25;
	shl.b64 	%rd316, %rd315, 2;
	add.s64 	%rd317, %rd24, %rd316;
	st.global.u32 	[%rd317+1536], %r1946;
	bar.warp.sync 	-1;
	ld.shared.u32 	%r1949, [%r438+3072];
	shl.b32 	%r1950, %r354, 3;
	add.s32 	%r1951, %r1944, %r1950;
	ld.shared.u64 	%rd318, [%r1951];
	add.s64 	%rd319, %rd318, %rd25;
	shl.b64 	%rd320, %rd319, 2;
	add.s64 	%rd321, %rd24, %rd320;
	st.global.u32 	[%rd321+3072], %r1949;
	bar.warp.sync 	-1;
	ld.shared.u32 	%r1952, [%r438+4608];
	shl.b32 	%r1953, %r355, 3;
	add.s32 	%r1954, %r1944, %r1953;
	ld.shared.u64 	%rd322, [%r1954];
	add.s64 	%rd323, %rd322, %rd25;
	shl.b64 	%rd324, %rd323, 2;
	add.s64 	%rd325, %rd24, %rd324;
	st.global.u32 	[%rd325+4608], %r1952;
	bar.warp.sync 	-1;
	ld.shared.u32 	%r1955, [%r438+6144];
	shl.b32 	%r1956, %r356, 3;
	add.s32 	%r1957, %r1944, %r1956;
	ld.shared.u64 	%rd326, [%r1957];
	add.s64 	%rd327, %rd326, %rd25;
	shl.b64 	%rd328, %rd327, 2;
	add.s64 	%rd329, %rd24, %rd328;
	st.global.u32 	[%rd329+6144], %r1955;
	bar.warp.sync 	-1;
	ld.shared.u32 	%r1958, [%r438+7680];
	shl.b32 	%r1959, %r357, 3;
	add.s32 	%r1960, %r1944, %r1959;
	ld.shared.u64 	%rd330, [%r1960];
	add.s64 	%rd331, %rd330, %rd25;
	shl.b64 	%rd332, %rd331, 2;
	add.s64 	%rd333, %rd24, %rd332;
	st.global.u32 	[%rd333+7680], %r1958;
	bar.warp.sync 	-1;
	ld.shared.u32 	%r1961, [%r438+9216];
	shl.b32 	%r1962, %r358, 3;
	add.s32 	%r1963, %r1944, %r1962;
	ld.shared.u64 	%rd334, [%r1963];
	add.s64 	%rd335, %rd334, %rd25;
	shl.b64 	%rd336, %rd335, 2;
	add.s64 	%rd337, %rd24, %rd336;
	st.global.u32 	[%rd337+9216], %r1961;
	bar.warp.sync 	-1;
	ld.shared.u32 	%r1964, [%r438+10752];
	shl.b32 	%r1965, %r359, 3;
	add.s32 	%r1966, %r1944, %r1965;
	ld.shared.u64 	%rd338, [%r1966];
	add.s64 	%rd339, %rd338, %rd25;
	shl.b64 	%rd340, %rd339, 2;
	add.s64 	%rd341, %rd24, %rd340;
	st.global.u32 	[%rd341+10752], %r1964;
	bar.warp.sync 	-1;
	ld.shared.u32 	%r1967, [%r438+12288];
	shl.b32 	%r1968, %r360, 3;
	add.s32 	%r1969, %r1944, %r1968;
	ld.shared.u64 	%rd342, [%r1969];
	add.s64 	%rd343, %rd342, %rd25;
	shl.b64 	%rd344, %rd343, 2;
	add.s64 	%rd345, %rd24, %rd344;
	st.global.u32 	[%rd345+12288], %r1967;
	bar.warp.sync 	-1;
	ld.shared.u32 	%r1970, [%r438+13824];
	shl.b32 	%r1971, %r361, 3;
	add.s32 	%r1972, %r1944, %r1971;
	ld.shared.u64 	%rd346, [%r1972];
	add.s64 	%rd347, %rd346, %rd25;
	shl.b64 	%rd348, %rd347, 2;
	add.s64 	%rd349, %rd24, %rd348;
	st.global.u32 	[%rd349+13824], %r1970;
	bar.warp.sync 	-1;
	ld.shared.u32 	%r1973, [%r438+15360];
	shl.b32 	%r1974, %r362, 3;
	add.s32 	%r1975, %r1944, %r1974;
	ld.shared.u64 	%rd350, [%r1975];
	add.s64 	%rd351, %rd350, %rd25;
	shl.b64 	%rd352, %rd351, 2;
	add.s64 	%rd353, %rd24, %rd352;
	st.global.u32 	[%rd353+15360], %r1973;
	bar.warp.sync 	-1;
	ld.shared.u32 	%r1976, [%r438+16896];
	shl.b32 	%r1977, %r363, 3;
	add.s32 	%r1978, %r1944, %r1977;
	ld.shared.u64 	%rd354, [%r1978];
	add.s64 	%rd355, %rd354, %rd25;
	shl.b64 	%rd356, %rd355, 2;
	add.s64 	%rd357, %rd24, %rd356;
	st.global.u32 	[%rd357+16896], %r1976;
	bar.warp.sync 	-1;
	ld.shared.u32 	%r1979, [%r438+18432];
	shl.b32 	%r1980, %r364, 3;
	add.s32 	%r1981, %r1944, %r1980;
	ld.shared.u64 	%rd358, [%r1981];
	add.s64 	%rd359, %rd358, %rd25;
	shl.b64 	%rd360, %rd359, 2;
	add.s64 	%rd361, %rd24, %rd360;
	st.global.u32 	[%rd361+18432], %r1979;
	bar.warp.sync 	-1;
	ld.shared.u32 	%r1982, [%r438+19968];
	shl.b32 	%r1983, %r365, 3;
	add.s32 	%r1984, %r1944, %r1983;
	ld.shared.u64 	%rd362, [%r1984];
	add.s64 	%rd363, %rd362, %rd25;
	shl.b64 	%rd364, %rd363, 2;
	add.s64 	%rd365, %rd24, %rd364;
	st.global.u32 	[%rd365+19968], %r1982;
	bar.warp.sync 	-1;
	ld.shared.u32 	%r1985, [%r438+21504];
	shl.b32 	%r1986, %r366, 3;
	add.s32 	%r1987, %r1944, %r1986;
	ld.shared.u64 	%rd366, [%r1987];
	add.s64 	%rd367, %rd366, %rd25;
	shl.b64 	%rd368, %rd367, 2;
	add.s64 	%rd369, %rd24, %rd368;
	st.global.u32 	[%rd369+21504], %r1985;
	bar.warp.sync 	-1;
	ld.shared.u32 	%r1988, [%r438+23040];
	shl.b32 	%r1989, %r367, 3;
	add.s32 	%r1990, %r1944, %r1989;
	ld.shared.u64 	%rd370, [%r1990];
	add.s64 	%rd371, %rd370, %rd25;
	shl.b64 	%rd372, %rd371, 2;
	add.s64 	%rd373, %rd24, %rd372;
	st.global.u32 	[%rd373+23040], %r1988;
	bar.warp.sync 	-1;
	ld.shared.u32 	%r1991, [%r438+24576];
	shl.b32 	%r1992, %r368, 3;
	add.s32 	%r1993, %r1944, %r1992;
	ld.shared.u64 	%rd374, [%r1993];
	add.s64 	%rd375, %rd374, %rd25;
	shl.b64 	%rd376, %rd375, 2;
	add.s64 	%rd377, %rd24, %rd376;
	st.global.u32 	[%rd377+24576], %r1991;
	bar.warp.sync 	-1;
	bra.uni 	$L__BB33_333;
$L__BB33_298:
	ld.param.u32 	%r2093, [_ZN3cub18CUB_300001_SM_10006detail10radix_sort29DeviceRadixSortOnesweepKernelINS1_5radix10policy_hubIiiyE10Policy1000ELNS0_9SortOrderE0EiiyiiNS1_21identity_decomposer_tEEEvPT5_SB_PT3_PKSC_PT1_PKSG_PT2_PKSK_T4_iiT6__param_8];
	mad.lo.s32 	%r439, %r3, -6528, %r2093;
	shl.b32 	%r1994, %r352, 3;
	add.s32 	%r1996, %r1939, %r1994;
	ld.shared.u64 	%rd26, [%r1996+26112];
	setp.ge.s32 	%p188, %r437, %r439;
	@%p188 bra 	$L__BB33_300;
	ld.shared.u32 	%r1997, [%r438];
	add.s64 	%rd378, %rd26, %rd25;
	shl.b64 	%rd379, %rd378, 2;
	add.s64 	%rd380, %rd24, %rd379;
	st.global.u32 	[%rd380], %r1997;
$L__BB33_300:
	bar.warp.sync 	-1;
	shl.b32 	%r1998, %r353, 3;
	add.s32 	%r2000, %r1939, %r1998;
	ld.shared.u64 	%rd27, [%r2000+26112];
	add.s32 	%r2001, %r437, 384;
	setp.ge.s32 	%p189, %r2001, %r439;
	@%p189 bra 	$L__BB33_302;
	ld.shared.u32 	%r2002, [%r438+1536];
	add.s64 	%rd381, %rd27, %rd25;
	shl.b64 	%rd382, %rd381, 2;
	add.s64 	%rd383, %rd24, %rd382;
	st.global.u32 	[%rd383+1536], %r2002;
$L__BB33_302:
	bar.warp.sync 	-1;
	shl.b32 	%r2003, %r354, 3;
	add.s32 	%r2005, %r1939, %r2003;
	ld.shared.u64 	%rd28, [%r2005+26112];
	add.s32 	%r2006, %r437, 768;
	setp.ge.s32 	%p190, %r2006, %r439;
	@%p190 bra 	$L__BB33_304;
	ld.shared.u32 	%r2007, [%r438+3072];
	add.s64 	%rd384, %rd28, %rd25;
	shl.b64 	%rd385, %rd384, 2;
	add.s64 	%rd386, %rd24, %rd385;
	st.global.u32 	[%rd386+3072], %r2007;
$L__BB33_304:
	bar.warp.sync 	-1;
	shl.b32 	%r2008, %r355, 3;
	add.s32 	%r2010, %r1939, %r2008;
	ld.shared.u64 	%rd29, [%r2010+26112];
	add.s32 	%r2011, %r437, 1152;
	setp.ge.s32 	%p191, %r2011, %r439;
	@%p191 bra 	$L__BB33_306;
	ld.shared.u32 	%r2012, [%r438+4608];
	add.s64 	%rd387, %rd29, %rd25;
	shl.b64 	%rd388, %rd387, 2;
	add.s64 	%rd389, %rd24, %rd388;
	st.global.u32 	[%rd389+4608], %r2012;
$L__BB33_306:
	bar.warp.sync 	-1;
	shl.b32 	%r2013, %r356, 3;
	add.s32 	%r2015, %r1939, %r2013;
	ld.shared.u64 	%rd30, [%r2015+26112];
	add.s32 	%r2016, %r437, 1536;
	setp.ge.s32 	%p192, %r2016, %r439;
	@%p192 bra 	$L__BB33_308;
	ld.shared.u32 	%r2017, [%r438+6144];
	add.s64 	%rd390, %rd30, %rd25;
	shl.b64 	%rd391, %rd390, 2;
	add.s64 	%rd392, %rd24, %rd391;
	st.global.u32 	[%rd392+6144], %r2017;
$L__BB33_308:
	bar.warp.sync 	-1;
	shl.b32 	%r2018, %r357, 3;
	add.s32 	%r2020, %r1939, %r2018;
	ld.shared.u64 	%rd31, [%r2020+26112];
	add.s32 	%r2021, %r437, 1920;
	setp.ge.s32 	%p193, %r2021, %r439;
	@%p193 bra 	$L__BB33_310;
	ld.shared.u32 	%r2022, [%r438+7680];
	add.s64 	%rd393, %rd31, %rd25;
	shl.b64 	%rd394, %rd393, 2;
	add.s64 	%rd395, %rd24, %rd394;
	st.global.u32 	[%rd395+7680], %r2022;
$L__BB33_310:
	bar.warp.sync 	-1;
	shl.b32 	%r2023, %r358, 3;
	add.s32 	%r2025, %r1939, %r2023;
	ld.shared.u64 	%rd32, [%r2025+26112];
	add.s32 	%r2026, %r437, 2304;
	setp.ge.s32 	%p194, %r2026, %r439;
	@%p194 bra 	$L__BB33_312;
	ld.shared.u32 	%r2027, [%r438+9216];
	add.s64 	%rd396, %rd32, %rd25;
	shl.b64 	%rd397, %rd396, 2;
	add.s64 	%rd398, %rd24, %rd397;
	st.global.u32 	[%rd398+9216], %r2027;
$L__BB33_312:
	bar.warp.sync 	-1;
	shl.b32 	%r2028, %r359, 3;
	add.s32 	%r2030, %r1939, %r2028;
	ld.shared.u64 	%rd33, [%r2030+26112];
	add.s32 	%r2031, %r437, 2688;
	setp.ge.s32 	%p195, %r2031, %r439;
	@%p195 bra 	$L__BB33_314;
	ld.shared.u32 	%r2032, [%r438+10752];
	add.s64 	%rd399, %rd33, %rd25;
	shl.b64 	%rd400, %rd399, 2;
	add.s64 	%rd401, %rd24, %rd400;
	st.global.u32 	[%rd401+10752], %r2032;
$L__BB33_314:
	bar.warp.sync 	-1;
	shl.b32 	%r2033, %r360, 3;
	add.s32 	%r2035, %r1939, %r2033;
	ld.shared.u64 	%rd34, [%r2035+26112];
	or.b32  	%r2036, %r437, 3072;
	setp.ge.s32 	%p196, %r2036, %r439;
	@%p196 bra 	$L__BB33_316;
	ld.shared.u32 	%r2037, [%r438+12288];
	add.s64 	%rd402, %rd34, %rd25;
	shl.b64 	%rd403, %rd402, 2;
	add.s64 	%rd404, %rd24, %rd403;
	st.global.u32 	[%rd404+12288], %r2037;
$L__BB33_316:
	bar.warp.sync 	-1;
	shl.b32 	%r2038, %r361, 3;
	add.s32 	%r2040, %r1939, %r2038;
	ld.shared.u64 	%rd35, [%r2040+26112];
	add.s32 	%r2041, %r437, 3456;
	setp.ge.s32 	%p197, %r2041, %r439;
	@%p197 bra 	$L__BB33_318;
	ld.shared.u32 	%r2042, [%r438+13824];
	add.s64 	%rd405, %rd35, %rd25;
	shl.b64 	%rd406, %rd405, 2;
	add.s64 	%rd407, %rd24, %rd406;
	st.global.u32 	[%rd407+13824], %r2042;
$L__BB33_318:
	bar.warp.sync 	-1;
	shl.b32 	%r2043, %r362, 3;
	add.s32 	%r2045, %r1939, %r2043;
	ld.shared.u64 	%rd36, [%r2045+26112];
	add.s32 	%r2046, %r437, 3840;
	setp.ge.s32 	%p198, %r2046, %r439;
	@%p198 bra 	$L__BB33_320;
	ld.shared.u32 	%r2047, [%r438+15360];
	add.s64 	%rd408, %rd36, %rd25;
	shl.b64 	%rd409, %rd408, 2;
	add.s64 	%rd410, %rd24, %rd409;
	st.global.u32 	[%rd410+15360], %r2047;
$L__BB33_320:
	bar.warp.sync 	-1;
	shl.b32 	%r2048, %r363, 3;
	add.s32 	%r2050, %r1939, %r2048;
	ld.shared.u64 	%rd37, [%r2050+26112];
	add.s32 	%r2051, %r437, 4224;
	setp.ge.s32 	%p199, %r2051, %r439;
	@%p199 bra 	$L__BB33_322;
	ld.shared.u32 	%r2052, [%r438+16896];
	add.s64 	%rd411, %rd37, %rd25;
	shl.b64 	%rd412, %rd411, 2;
	add.s64 	%rd413, %rd24, %rd412;
	st.global.u32 	[%rd413+16896], %r2052;
$L__BB33_322:
	bar.warp.sync 	-1;
	shl.b32 	%r2053, %r364, 3;
	add.s32 	%r2055, %r1939, %r2053;
	ld.shared.u64 	%rd38, [%r2055+26112];
	add.s32 	%r2056, %r437, 4608;
	setp.ge.s32 	%p200, %r2056, %r439;
	@%p200 bra 	$L__BB33_324;
	ld.shared.u32 	%r2057, [%r438+18432];
	add.s64 	%rd414, %rd38, %rd25;
	shl.b64 	%rd415, %rd414, 2;
	add.s64 	%rd416, %rd24, %rd415;
	st.global.u32 	[%rd416+18432], %r2057;
$L__BB33_324:
	bar.warp.sync 	-1;
	shl.b32 	%r2058, %r365, 3;
	add.s32 	%r2060, %r1939, %r2058;
	ld.shared.u64 	%rd39, [%r2060+26112];
	add.s32 	%r2061, %r437, 4992;
	setp.ge.s32 	%p201, %r2061, %r439;
	@%p201 bra 	$L__BB33_326;
	ld.shared.u32 	%r2062, [%r438+19968];
	add.s64 	%rd417, %rd39, %rd25;
	shl.b64 	%rd418, %rd417, 2;
	add.s64 	%rd419, %rd24, %rd418;
	st.global.u32 	[%rd419+19968], %r2062;
$L__BB33_326:
	bar.warp.sync 	-1;
	shl.b32 	%r2063, %r366, 3;
	add.s32 	%r2065, %r1939, %r2063;
	ld.shared.u64 	%rd40, [%r2065+26112];
	add.s32 	%r2066, %r437, 5376;
	setp.ge.s32 	%p202, %r2066, %r439;
	@%p202 bra 	$L__BB33_328;
	ld.shared.u32 	%r2067, [%r438+21504];
	add.s64 	%rd420, %rd40, %rd25;
	shl.b64 	%rd421, %rd420, 2;
	add.s64 	%rd422, %rd24, %rd421;
	st.global.u32 	[%rd422+21504], %r2067;
$L__BB33_328:
	bar.warp.sync 	-1;
	shl.b32 	%r2068, %r367, 3;
	add.s32 	%r2070, %r1939, %r2068;
	ld.shared.u64 	%rd41, [%r2070+26112];
	add.s32 	%r2071, %r437, 5760;
	setp.ge.s32 	%p203, %r2071, %r439;
	@%p203 bra 	$L__BB33_330;
	ld.shared.u32 	%r2072, [%r438+23040];
	add.s64 	%rd423, %rd41, %rd25;
	shl.b64 	%rd424, %rd423, 2;
	add.s64 	%rd425, %rd24, %rd424;
	st.global.u32 	[%rd425+23040], %r2072;
$L__BB33_330:
	bar.warp.sync 	-1;
	shl.b32 	%r2073, %r368, 3;
	add.s32 	%r2075, %r1939, %r2073;
	ld.shared.u64 	%rd426, [%r2075+26112];
	add.s64 	%rd42, %rd426, %rd25;
	or.b32  	%r2076, %r437, 6144;
	setp.ge.s32 	%p204, %r2076, %r439;
	@%p204 bra 	$L__BB33_332;
	ld.shared.u32 	%r2077, [%r438+24576];
	shl.b64 	%rd427, %rd42, 2;
	add.s64 	%rd428, %rd24, %rd427;
	st.global.u32 	[%rd428+24576], %r2077;
$L__BB33_332:
	bar.warp.sync 	-1;
$L__BB33_333:
	ret;

}


// ===== COMPILED SASS (sm_100) =====

	.target	sm_100

	.elftype	@"ET_EXEC"


//--------------------- .note.nv.tkinfo           --------------------------
	.section	.note.nv.tkinfo,"",@"SHT_NOTE"
	.sectionflags	@"SHF_NOTE_NV_TKINFO"
	.tkinfo
        /*0018*/ 	.word	0x00000002
        /*0030*/ 	.string	""
        /*0030*/ 	.string	"ptxas"
        /*0030*/ 	.string	"Cuda compilation tools, release 13.0, V13.0.88"
        /*0030*/ 	.string	"Build cuda_13.0.r13.0/compiler.36424714_0"
        /*0030*/ 	.string	"-arch sm_100 -m 64 "



//--------------------- .note.nv.cuinfo           --------------------------
	.section	.note.nv.cuinfo,"",@"SHT_NOTE"
	.sectionflags	@"SHF_NOTE_NV_CUINFO"
        /*0018*/ 	.short	0x0002
        /*001a*/ 	.short	0x0064
        /*001c*/ 	.short	0x0082
	.zero		2


//--------------------- .nv.info                  --------------------------
	.section	.nv.info,"",@"SHT_CUDA_INFO"
	.align	4


	//----- nvinfo : EIATTR_REGCOUNT
	.align		4
        /*0000*/ 	.byte	0x04, 0x2f
        /*0002*/ 	.short	(.L_55 - .L_54)
	.align		4
.L_54:
        /*0004*/ 	.word	index@(_Z18init_curand_kernelP24curandStatePhilox4_32_10y)
        /*0008*/ 	.word	0x00000018


	//----- nvinfo : EIATTR_FRAME_SIZE
	.align		4
.L_55:
        /*000c*/ 	.byte	0x04, 0x11
        /*000e*/ 	.short	(.L_57 - .L_56)
	.align		4
.L_56:
        /*0010*/ 	.word	index@(_Z18init_curand_kernelP24curandStatePhilox4_32_10y)
        /*0014*/ 	.word	0x00000000


	//----- nvinfo : EIATTR_REGCOUNT
	.align		4
.L_57:
        /*0018*/ 	.byte	0x04, 0x2f
        /*001a*/ 	.short	(.L_59 - .L_58)
	.align		4
.L_58:
        /*001c*/ 	.word	index@(_Z22init_population_kernelPiS_S_PfS_S_P24curandStatePhilox4_32_10)
        /*0020*/ 	.word	0x00000012


	//----- nvinfo : EIATTR_FRAME_SIZE
	.align		4
.L_59:
        /*0024*/ 	.byte	0x04, 0x11
        /*0026*/ 	.short	(.L_61 - .L_60)
	.align		4
.L_60:
        /*0028*/ 	.word	index@($__internal_0_$__cuda_sm20_sqrt_rn_f32_slowpath)
        /*002c*/ 	.word	0x00000000


	//----- nvinfo : EIATTR_FRAME_SIZE
	.align		4
.L_61:
        /*0030*/ 	.byte	0x04, 0x11
        /*0032*/ 	.short	(.L_63 - .L_62)
	.align		4
.L_62:
        /*0034*/ 	.word	index@(_Z22init_population_kernelPiS_S_PfS_S_P24curandStatePhilox4_32_10)
        /*0038*/ 	.word	0x00000000


	//----- nvinfo : EIATTR_REGCOUNT
	.align		4
.L_63:
        /*003c*/ 	.byte	0x04, 0x2f
        /*003e*/ 	.short	(.L_65 - .L_64)
	.align		4
.L_64:
        /*0040*/ 	.word	index@(_Z13infect_kernelPiS_S_PfS_S_S_)
        /*0044*/ 	.word	0x00000016


	//----- nvinfo : EIATTR_FRAME_SIZE
	.align		4
.L_65:
        /*0048*/ 	.byte	0x04, 0x11
        /*004a*/ 	.short	(.L_67 - .L_66)
	.align		4
.L_66:
        /*004c*/ 	.word	index@(_Z13infect_kernelPiS_S_PfS_S_S_)
        /*0050*/ 	.word	0x00000000


	//----- nvinfo : EIATTR_REGCOUNT
	.align		4
.L_67:
        /*0054*/ 	.byte	0x04, 0x2f
        /*0056*/ 	.short	(.L_69 - .L_68)
	.align		4
.L_68:
        /*0058*/ 	.word	index@(_Z13status_kernelPiS_S_PfS_S_S_P24curandStatePhilox4_32_10)
        /*005c*/ 	.word	0x00000014


	//----- nvinfo : EIATTR_FRAME_SIZE
	.align		4
.L_69:
        /*0060*/ 	.byte	0x04, 0x11
        /*0062*/ 	.short	(.L_71 - .L_70)
	.align		4
.L_70:
        /*0064*/ 	.word	index@(_Z13status_kernelPiS_S_PfS_S_S_P24curandStatePhilox4_32_10)
        /*0068*/ 	.word	0x00000000


	//----- nvinfo : EIATTR_REGCOUNT
	.align		4
.L_71:
        /*006c*/ 	.byte	0x04, 0x2f
        /*006e*/ 	.short	(.L_73 - .L_72)
	.align		4
.L_72:
        /*0070*/ 	.word	index@(_Z11move_kernelPiS_S_S_P24curandStatePhilox4_32_10)
        /*0074*/ 	.word	0x00000016


	//----- nvinfo : EIATTR_FRAME_SIZE
	.align		4
.L_73:
        /*0078*/ 	.byte	0x04, 0x11
        /*007a*/ 	.short	(.L_75 - .L_74)
	.align		4
.L_74:
        /*007c*/ 	.word	index@(_Z11move_kernelPiS_S_S_P24curandStatePhilox4_32_10)
        /*0080*/ 	.word	0x00000000


	//----- nvinfo : EIATTR_REGCOUNT
	.align		4
.L_75:
        /*0084*/ 	.byte	0x04, 0x2f
        /*0086*/ 	.short	(.L_77 - .L_76)
	.align		4
.L_76:
        /*0088*/ 	.word	index@(_ZN6thrust24THRUST_300001_SM_1000_NS8cuda_cub4core6detail13_kernel_agentINS1_15__reduce_by_key9InitAgentIN3cub18CUB_300001_SM_100024ReduceByKeyScanTileStateIiiLb1EEEiPiEEJSA_iSB_EEEvDpT0_)
        /*008c*/ 	.word	0x0000000e


	//----- nvinfo : EIATTR_FRAME_SIZE
	.align		4
.L_77:
        /*0090*/ 	.byte	0x04, 0x11
        /*0092*/ 	.short	(.L_79 - .L_78)
	.align		4
.L_78:
        /*0094*/ 	.word	index@(_ZN6thrust24THRUST_300001_SM_1000_NS8cuda_cub4core6detail13_kernel_agentINS1_15__reduce_by_key9InitAgentIN3cub18CUB_300001_SM_100024ReduceByKeyScanTileStateIiiLb1EEEiPiEEJSA_iSB_EEEvDpT0_)
        /*0098*/ 	.word	0x00000000


	//----- nvinfo : EIATTR_REGCOUNT
	.align		4
.L_79:
        /*009c*/ 	.byte	0x04, 0x2f
        /*009e*/ 	.short	(.L_81 - .L_80)
	.align		4
.L_80:
        /*00a0*/ 	.word	index@(_ZN6thrust24THRUST_300001_SM_1000_NS8cuda_cub4core6detail13_kernel_agentINS1_15__reduce_by_key16ReduceByKeyAgentINS0_10device_ptrIiEENS0_17constant_iteratorIiNS0_11use_defaultESA_EENS0_6detail15normal_iteratorIS8_EESE_N4cuda3std3__48equal_toIiEENSH_4plusIiEEPiiEEJS8_SB_SE_SE_SM_N3cub18CUB_300001_SM_100024ReduceByKeyScanTileStateIiiLb1EEESJ_SL_iiEEEvDpT0_)
        /*00a4*/ 	.word	0x0000003e


	//----- nvinfo : EIATTR_FRAME_SIZE
	.align		4
.L_81:
        /*00a8*/ 	.byte	0x04, 0x11
        /*00aa*/ 	.short	(.L_83 - .L_82)
	.align		4
.L_82:
        /*00ac*/ 	.word	index@(_ZN6thrust24THRUST_300001_SM_1000_NS8cuda_cub4core6detail13_kernel_agentINS1_15__reduce_by_key16ReduceByKeyAgentINS0_10device_ptrIiEENS0_17constant_iteratorIiNS0_11use_defaultESA_EENS0_6detail15normal_iteratorIS8_EESE_N4cuda3std3__48equal_toIiEENSH_4plusIiEEPiiEEJS8_SB_SE_SE_SM_N3cub18CUB_300001_SM_100024ReduceByKeyScanTileStateIiiLb1EEESJ_SL_iiEEEvDpT0_)
        /*00b0*/ 	.word	0x00000000


	//----- nvinfo : EIATTR_REGCOUNT
	.align		4
.L_83:
        /*00b4*/ 	.byte	0x04, 0x2f
        /*00b6*/ 	.short	(.L_85 - .L_84)
	.align		4
.L_84:
        /*00b8*/ 	.word	index@(_ZN6thrust24THRUST_300001_SM_1000_NS8cuda_cub4core6detail13_kernel_agentINS1_15__reduce_by_key9InitAgentIN3cub18CUB_300001_SM_100024ReduceByKeyScanTileStateIilLb1EEElPlEEJSA_lSB_EEEvDpT0_)
        /*00bc*/ 	.word	0x0000000e


	//----- nvinfo : EIATTR_FRAME_SIZE
	.align		4
.L_85:
        /*00c0*/ 	.byte	0x04, 0x11
        /*00c2*/ 	.short	(.L_87 - .L_86)
	.align		4
.L_86:
        /*00c4*/ 	.word	index@(_ZN6thrust24THRUST_300001_SM_1000_NS8cuda_cub4core6detail13_kernel_agentINS1_15__reduce_by_key9InitAgentIN3cub18CUB_300001_SM_100024ReduceByKeyScanTileStateIilLb1EEElPlEEJSA_lSB_EEEvDpT0_)
        /*00c8*/ 	.word	0x00000000


	//----- nvinfo : EIATTR_REGCOUNT
	.align		4
.L_87:
        /*00cc*/ 	.byte	0x04, 0x2f
        /*00ce*/ 	.short	(.L_89 - .L_88)
	.align		4
.L_88:
        /*00d0*/ 	.word	index@(_ZN6thrust24THRUST_300001_SM_1000_NS8cuda_cub4core6detail13_kernel_agentINS1_15__reduce_by_key16ReduceByKeyAgentINS0_10device_ptrIiEENS0_17constant_iteratorIiNS0_11use_defaultESA_EENS0_6detail15normal_iteratorIS8_EESE_N4cuda3std3__48equal_toIiEENSH_4plusIiEEPllEEJS8_SB_SE_SE_SM_N3cub18CUB_300001_SM_100024ReduceByKeyScanTileStateIilLb1EEESJ_SL_llEEEvDpT0_)
        /*00d4*/ 	.word	0x0000003a


	//----- nvinfo : EIATTR_FRAME_SIZE
	.align		4
.L_89:
        /*00d8*/ 	.byte	0x04, 0x11
        /*00da*/ 	.short	(.L_91 - .L_90)
	.align		4
.L_90:
        /*00dc*/ 	.word	index@(_ZN6thrust24THRUST_300001_SM_1000_NS8cuda_cub4core6detail13_kernel_agentINS1_15__reduce_by_key16ReduceByKeyAgentINS0_10device_ptrIiEENS0_17constant_iteratorIiNS0_11use_defaultESA_EENS0_6detail15normal_iteratorIS8_EESE_N4cuda3std3__48equal_toIiEENSH_4plusIiEEPllEEJS8_SB_SE_SE_SM_N3cub18CUB_300001_SM_100024ReduceByKeyScanTileStateIilLb1EEESJ_SL_llEEEvDpT0_)
        /*00e0*/ 	.word	0x00000000


	//----- nvinfo : EIATTR_REGCOUNT
	.align		4
.L_91:
        /*00e4*/ 	.byte	0x04, 0x2f
        /*00e6*/ 	.short	(.L_93 - .L_92)
	.align		4
.L_92:
        /*00e8*/ 	.word	index@(_ZN3cub18CUB_300001_SM_10006detail11EmptyKernelIvEEvv)
        /*00ec*/ 	.word	0x00000004


	//----- nvinfo : EIATTR_FRAME_SIZE
	.align		4
.L_93:
        /*00f0*/ 	.byte	0x04, 0x11
        /*00f2*/ 	.short	(.L_95 - .L_94)
	.align		4
.L_94:
        /*00f4*/ 	.word	index@(_ZN3cub18CUB_300001_SM_10006detail11EmptyKernelIvEEvv)
        /*00f8*/ 	.word	0x00000000


	//----- nvinfo : EIATTR_REGCOUNT
	.align		4
.L_95:
        /*00fc*/ 	.byte	0x04, 0x2f
        /*00fe*/ 	.short	(.L_97 - .L_96)
	.align		4
.L_96:
        /*0100*/ 	.word	index@(_ZN3cub18CUB_300001_SM_10006detail8for_each13static_kernelINS2_12policy_hub_t12policy_500_tElN6thrust24THRUST_300001_SM_1000_NS8cuda_cub20__uninitialized_copy7functorINS7_12zip_iteratorIN4cuda3std3__45tupleIJNS7_10device_ptrIiEESH_SH_NSG_IfEESH_SH_EEEEENS7_6detail15normal_iteratorINS7_7pointerINSF_IJiiifiiEEENS8_3tagENS7_11use_defaultESQ_EEEEEEEEvT0_T1_)
        /*0104*/ 	.word	0x00000020


	//----- nvinfo : EIATTR_FRAME_SIZE
	.align		4
.L_97:
        /*0108*/ 	.byte	0x04, 0x11
        /*010a*/ 	.short	(.L_99 - .L_98)
	.align		4
.L_98:
        /*010c*/ 	.word	index@(_ZN3cub18CUB_300001_SM_10006detail8for_each13static_kernelINS2_12policy_hub_t12policy_500_tElN6thrust24THRUST_300001_SM_1000_NS8cuda_cub20__uninitialized_copy7functorINS7_12zip_iteratorIN4cuda3std3__45tupleIJNS7_10device_ptrIiEESH_SH_NSG_IfEESH_SH_EEEEENS7_6detail15normal_iteratorINS7_7pointerINSF_IJiiifiiEEENS8_3tagENS7_11use_defaultESQ_EEEEEEEEvT0_T1_)
        /*0110*/ 	.word	0x00000000


	//----- nvinfo : EIATTR_REGCOUNT
	.align		4
.L_99:
        /*0114*/ 	.byte	0x04, 0x2f
        /*0116*/ 	.short	(.L_101 - .L_100)
	.align		4
.L_100:
        /*0118*/ 	.word	index@(_ZN3cub18CUB_300001_SM_10006detail8for_each13static_kernelINS2_12policy_hub_t12policy_500_tElN6thrust24THRUST_300001_SM_1000_NS8cuda_cub13__swap_ranges6swap_fINS7_12zip_iteratorIN4cuda3std3__45tupleIJNS7_10device_ptrIiEESH_SH_NSG_IfEESH_SH_EEEEENS7_16reverse_iteratorISK_EEEEEEvT0_T1_)
        /*011c*/ 	.word	0x00000028


	//----- nvinfo : EIATTR_FRAME_SIZE
	.align		4
.L_101:
        /*0120*/ 	.byte	0x04, 0x11
        /*0122*/ 	.short	(.L_103 - .L_102)
	.align		4
.L_102:
        /*0124*/ 	.word	index@(_ZN3cub18CUB_300001_SM_10006detail8for_each13static_kernelINS2_12policy_hub_t12policy_500_tElN6thrust24THRUST_300001_SM_1000_NS8cuda_cub13__swap_ranges6swap_fINS7_12zip_iteratorIN4cuda3std3__45tupleIJNS7_10device_ptrIiEESH_SH_NSG_IfEESH_SH_EEEEENS7_16reverse_iteratorISK_EEEEEEvT0_T1_)
        /*0128*/ 	.word	0x00000000


	//----- nvinfo : EIATTR_REGCOUNT
	.align		4
.L_103:
        /*012c*/ 	.byte	0x04, 0x2f
        /*012e*/ 	.short	(.L_105 - .L_104)
	.align		4
.L_104:
        /*0130*/ 	.word	index@(_ZN3cub18CUB_300001_SM_10006detail8for_each13static_kernelINS2_12policy_hub_t12policy_500_tEmN6thrust24THRUST_300001_SM_1000_NS8cuda_cub20__uninitialized_fill7functorINS7_10device_ptrIiEEiEEEEvT0_T1_)
        /*0134*/ 	.word	0x00000008


	//----- nvinfo : EIATTR_FRAME_SIZE
	.align		4
.L_105:
        /*0138*/ 	.byte	0x04, 0x11
        /*013a*/ 	.short	(.L_107 - .L_106)
	.align		4
.L_106:
        /*013c*/ 	.word	index@(_ZN3cub18CUB_300001_SM_10006detail8for_each13static_kernelINS2_12policy_hub_t12policy_500_tEmN6thrust24THRUST_300001_SM_1000_NS8cuda_cub20__uninitialized_fill7functorINS7_10device_ptrIiEEiEEEEvT0_T1_)
        /*0140*/ 	.word	0x00000000


	//----- nvinfo : EIATTR_REGCOUNT
	.align		4
.L_107:
        /*0144*/ 	.byte	0x04, 0x2f
        /*0146*/ 	.short	(.L_109 - .L_108)
	.align		4
.L_108:
        /*0148*/ 	.word	index@(_ZN3cub18CUB_300001_SM_10006detail9transform16transform_kernelINS2_10policy_hubILb1EN4cuda3std3__45tupleIJN6thrust24THRUST_300001_SM_1000_NS12zip_iteratorINS8_IJNSA_10device_ptrIiEESD_NSC_IfEESD_SD_EEEEEEEEE10policy1000EiNS7_10__identityENSA_7pointerINS8_IJiifiiEEENSA_8cuda_cub3tagENSA_11use_defaultESP_EEJSG_EEEvT0_iT1_T2_DpNS2_10kernel_argIT3_EE)
        /*014c*/ 	.word	0x00000028


	//----- nvinfo : EIATTR_FRAME_SIZE
	.align		4
.L_109:
        /*0150*/ 	.byte	0x04, 0x11
        /*0152*/ 	.short	(.L_111 - .L_110)
	.align		4
.L_110:
        /*0154*/ 	.word	index@(_ZN3cub18CUB_300001_SM_10006detail9transform16transform_kernelINS2_10policy_hubILb1EN4cuda3std3__45tupleIJN6thrust24THRUST_300001_SM_1000_NS12zip_iteratorINS8_IJNSA_10device_ptrIiEESD_NSC_IfEESD_SD_EEEEEEEEE10policy1000EiNS7_10__identityENSA_7pointerINS8_IJiifiiEEENSA_8cuda_cub3tagENSA_11use_defaultESP_EEJSG_EEEvT0_iT1_T2_DpNS2_10kernel_argIT3_EE)
        /*0158*/ 	.word	0x00000000


	//----- nvinfo : EIATTR_REGCOUNT
	.align		4
.L_111:
        /*015c*/ 	.byte	0x04, 0x2f
        /*015e*/ 	.short	(.L_113 - .L_112)
	.align		4
.L_112:
        /*0160*/ 	.word	index@(_ZN3cub18CUB_300001_SM_10006detail9transform16transform_kernelINS2_10policy_hubILb1EN4cuda3std3__45tupleIJN6thrust24THRUST_300001_SM_1000_NS12zip_iteratorINS8_IJNSA_10device_ptrIiEESD_NSC_IfEESD_SD_EEEEEEEEE10policy1000ElNS7_10__identityENSA_7pointerINS8_IJiifiiEEENSA_8cuda_cub3tagENSA_11use_defaultESP_EEJSG_EEEvT0_iT1_T2_DpNS2_10kernel_argIT3_EE)
        /*0164*/ 	.word	0x00000030


	//----- nvinfo : EIATTR_FRAME_SIZE
	.align		4
.L_113:
        /*0168*/ 	.byte	0x04, 0x11
        /*016a*/ 	.short	(.L_115 - .L_114)
	.align		4
.L_114:
        /*016c*/ 	.word	index@(_ZN3cub18CUB_300001_SM_10006detail9transform16transform_kernelINS2_10policy_hubILb1EN4cuda3std3__45tupleIJN6thrust24THRUST_300001_SM_1000_NS12zip_iteratorINS8_IJNSA_10device_ptrIiEESD_NSC_IfEESD_SD_EEEEEEEEE10policy1000ElNS7_10__identityENSA_7pointerINS8_IJiifiiEEENSA_8cuda_cub3tagENSA_11use_defaultESP_EEJSG_EEEvT0_iT1_T2_DpNS2_10kernel_argIT3_EE)
        /*0170*/ 	.word	0x00000000


	//----- nvinfo : EIATTR_REGCOUNT
	.align		4
.L_115:
        /*0174*/ 	.byte	0x04, 0x2f
        /*0176*/ 	.short	(.L_117 - .L_116)
	.align		4
.L_116:
        /*0178*/ 	.word	index@(_ZN3cub18CUB_300001_SM_10006detail9transform16transform_kernelINS2_10policy_hubILb1EN4cuda3std3__45tupleIJN6thrust24THRUST_300001_SM_1000_NS6detail15normal_iteratorINSA_7pointerINS8_IJiifiiEEENSA_8cuda_cub3tagENSA_11use_defaultESH_EEEEEEEE10policy1000EiNS7_10__identityENSA_12zip_iteratorINS8_IJNSA_10device_ptrIiEESQ_NSP_IfEESQ_SQ_EEEEEJPSE_EEEvT0_iT1_T2_DpNS2_10kernel_argIT3_EE)
        /*017c*/ 	.word	0x00000020


	//----- nvinfo : EIATTR_FRAME_SIZE
	.align		4
.L_117:
        /*0180*/ 	.byte	0x04, 0x11
        /*0182*/ 	.short	(.L_119 - .L_118)
	.align		4
.L_118:
        /*0184*/ 	.word	index@(_ZN3cub18CUB_300001_SM_10006detail9transform16transform_kernelINS2_10policy_hubILb1EN4cuda3std3__45tupleIJN6thrust24THRUST_300001_SM_1000_NS6detail15normal_iteratorINSA_7pointerINS8_IJiifiiEEENSA_8cuda_cub3tagENSA_11use_defaultESH_EEEEEEEE10policy1000EiNS7_10__identityENSA_12zip_iteratorINS8_IJNSA_10device_ptrIiEESQ_NSP_IfEESQ_SQ_EEEEEJPSE_EEEvT0_iT1_T2_DpNS2_10kernel_argIT3_EE)
        /*0188*/ 	.word	0x00000000


	//----- nvinfo : EIATTR_REGCOUNT
	.align		4
.L_119:
        /*018c*/ 	.byte	0x04, 0x2f
        /*018e*/ 	.short	(.L_121 - .L_120)
	.align		4
.L_120:
        /*0190*/ 	.word	index@(_ZN3cub18CUB_300001_SM_10006detail9transform16transform_kernelINS2_10policy_hubILb1EN4cuda3std3__45tupleIJN6thrust24THRUST_300001_SM_1000_NS6detail15normal_iteratorINSA_7pointerINS8_IJiifiiEEENSA_8cuda_cub3tagENSA_11use_defaultESH_EEEEEEEE10policy1000ElNS7_10__identityENSA_12zip_iteratorINS8_IJNSA_10device_ptrIiEESQ_NSP_IfEESQ_SQ_EEEEEJPSE_EEEvT0_iT1_T2_DpNS2_10kernel_argIT3_EE)
        /*0194*/ 	.word	0x00000028


	//----- nvinfo : EIATTR_FRAME_SIZE
	.align		4
.L_121:
        /*0198*/ 	.byte	0x04, 0x11
        /*019a*/ 	.short	(.L_123 - .L_122)
	.align		4
.L_122:
        /*019c*/ 	.word	index@(_ZN3cub18CUB_300001_SM_10006detail9transform16transform_kernelINS2_10policy_hubILb1EN4cuda3std3__45tupleIJN6thrust24THRUST_300001_SM_1000_NS6detail15normal_iteratorINSA_7pointerINS8_IJiifiiEEENSA_8cuda_cub3tagENSA_11use_defaultESH_EEEEEEEE10policy1000ElNS7_10__identityENSA_12zip_iteratorINS8_IJNSA_10device_ptrIiEESQ_NSP_IfEESQ_SQ_EEEEEJPSE_EEEvT0_iT1_T2_DpNS2_10kernel_argIT3_EE)
        /*01a0*/ 	.word	0x00000000


	//----- nvinfo : EIATTR_REGCOUNT
	.align		4
.L_123:
        /*01a4*/ 	.byte	0x04, 0x2f
        /*01a6*/ 	.short	(.L_125 - .L_124)
	.align		4
.L_124:
        /*01a8*/ 	.word	index@(_ZN3cub18CUB_300001_SM_10006detail9transform16transform_kernelINS2_10policy_hubILb1EN4cuda3std3__45tupleIJN6thrust24THRUST_300001_SM_1000_NS6detail15normal_iteratorINSA_10device_ptrIiEEEEEEEE10policy1000EiNS7_10__identityENSA_20permutation_iteratorISF_SF_EEJPiEEEvT0_iT1_T2_DpNS2_10kernel_argIT3_EE)
        /*01ac*/ 	.word	0x00000020


	//----- nvinfo : EIATTR_FRAME_SIZE
	.align		4
.L_125:
        /*01b0*/ 	.byte	0x04, 0x11
        /*01b2*/ 	.short	(.L_127 - .L_126)
	.align		4
.L_126:
        /*01b4*/ 	.word	index@(_ZN3cub18CUB_300001_SM_10006detail9transform16transform_kernelINS2_10policy_hubILb1EN4cuda3std3__45tupleIJN6thrust24THRUST_300001_SM_1000_NS6detail15normal_iteratorINSA_10device_ptrIiEEEEEEEE10policy1000EiNS7_10__identityENSA_20permutation_iteratorISF_SF_EEJPiEEEvT0_iT1_T2_DpNS2_10kernel_argIT3_EE)
        /*01b8*/ 	.word	0x00000000


	//----- nvinfo : EIATTR_REGCOUNT
	.align		4
.L_127:
        /*01bc*/ 	.byte	0x04, 0x2f
        /*01be*/ 	.short	(.L_129 - .L_128)
	.align		4
.L_128:
        /*01c0*/ 	.word	index@(_ZN3cub18CUB_300001_SM_10006detail9transform16transform_kernelINS2_10policy_hubILb1EN4cuda3std3__45tupleIJN6thrust24THRUST_300001_SM_1000_NS6detail15normal_iteratorINSA_10device_ptrIiEEEEEEEE10policy1000ElNS7_10__identityENSA_20permutation_iteratorISF_SF_EEJPiEEEvT0_iT1_T2_DpNS2_10kernel_argIT3_EE)
        /*01c4*/ 	.word	0x00000020


	//----- nvinfo : EIATTR_FRAME_SIZE
	.align		4
.L_129:
        /*01c8*/ 	.byte	0x04, 0x11
        /*01ca*/ 	.short	(.L_131 - .L_130)
	.align		4
.L_130:
        /*01cc*/ 	.word	index@(_ZN3cub18CUB_300001_SM_10006detail9transform16transform_kernelINS2_10policy_hubILb1EN4cuda3std3__45tupleIJN6thrust24THRUST_300001_SM_1000_NS6detail15normal_iteratorINSA_10device_ptrIiEEEEEEEE10policy1000ElNS7_10__identityENSA_20permutation_iteratorISF_SF_EEJPiEEEvT0_iT1_T2_DpNS2_10kernel_argIT3_EE)
        /*01d0*/ 	.word	0x00000000


	//----- nvinfo : EIATTR_REGCOUNT
	.align		4
.L_131:
        /*01d4*/ 	.byte	0x04, 0x2f
        /*01d6*/ 	.short	(.L_133 - .L_132)
	.align		4
.L_132:
        /*01d8*/ 	.word	index@(_ZN3cub18CUB_300001_SM_10006detail4scan23DeviceCompactInitKernelINS0_13ScanTileStateIiLb1EEEPiEEvT_iT0_)
        /*01dc*/ 	.word	0x0000000a


	//----- nvinfo : EIATTR_FRAME_SIZE
	.align		4
.L_133:
        /*01e0*/ 	.byte	0x04, 0x11
        /*01e2*/ 	.short	(.L_135 - .L_134)
	.align		4
.L_134:
        /*01e4*/ 	.word	index@(_ZN3cub18CUB_300001_SM_10006detail4scan23DeviceCompactInitKernelINS0_13ScanTileStateIiLb1EEEPiEEvT_iT0_)
        /*01e8*/ 	.word	0x00000000


	//----- nvinfo : EIATTR_REGCOUNT
	.align		4
.L_135:
        /*01ec*/ 	.byte	0x04, 0x2f
        /*01ee*/ 	.short	(.L_137 - .L_136)
	.align		4
.L_136:
        /*01f0*/ 	.word	index@(_ZN3cub18CUB_300001_SM_10006detail4scan23DeviceCompactInitKernelINS0_13ScanTileStateIiLb1EEEPlEEvT_iT0_)
        /*01f4*/ 	.word	0x0000000a


	//----- nvinfo : EIATTR_FRAME_SIZE
	.align		4
.L_137:
        /*01f8*/ 	.byte	0x04, 0x11
        /*01fa*/ 	.short	(.L_139 - .L_138)
	.align		4
.L_138:
        /*01fc*/ 	.word	index@(_ZN3cub18CUB_300001_SM_10006detail4scan23DeviceCompactInitKernelINS0_13ScanTileStateIiLb1EEEPlEEvT_iT0_)
        /*0200*/ 	.word	0x00000000


	//----- nvinfo : EIATTR_REGCOUNT
	.align		4
.L_139:
        /*0204*/ 	.byte	0x04, 0x2f
        /*0206*/ 	.short	(.L_141 - .L_140)
	.align		4
.L_140:
        /*0208*/ 	.word	index@(_ZN3cub18CUB_300001_SM_10006detail4scan20DeviceScanInitKernelINS0_13ScanTileStateIiLb1EEEEEvT_i)
        /*020c*/ 	.word	0x00000008


	//----- nvinfo : EIATTR_FRAME_SIZE
	.align		4
.L_141:
        /*0210*/ 	.byte	0x04, 0x11
        /*0212*/ 	.short	(.L_143 - .L_142)
	.align		4
.L_142:
        /*0214*/ 	.word	index@(_ZN3cub18CUB_300001_SM_10006detail4scan20DeviceScanInitKernelINS0_13ScanTileStateIiLb1EEEEEvT_i)
        /*0218*/ 	.word	0x00000000


	//----- nvinfo : EIATTR_REGCOUNT
	.align		4
.L_143:
        /*021c*/ 	.byte	0x04, 0x2f
        /*021e*/ 	.short	(.L_145 - .L_144)
	.align		4
.L_144:
        /*0220*/ 	.word	index@(_ZN3cub18CUB_300001_SM_10006detail4scan16DeviceScanKernelINS2_10policy_hubIiiijN4cuda3std3__44plusIvEEE10Policy1000EN6thrust24THRUST_300001_SM_1000_NS6detail15normal_iteratorINSD_10device_ptrIiEEEESI_NS0_13ScanTileStateIiLb1EEES9_NS1_10InputValueIiPiEEjiLb0EiEEvT0_T1_T2_iT3_T4_T5_)
        /*0224*/ 	.word	0x00000038


	//----- nvinfo : EIATTR_FRAME_SIZE
	.align		4
.L_145:
        /*0228*/ 	.byte	0x04, 0x11
        /*022a*/ 	.short	(.L_147 - .L_146)
	.align		4
.L_146:
        /*022c*/ 	.word	index@(_ZN3cub18CUB_300001_SM_10006detail4scan16DeviceScanKernelINS2_10policy_hubIiiijN4cuda3std3__44plusIvEEE10Policy1000EN6thrust24THRUST_300001_SM_1000_NS6detail15normal_iteratorINSD_10device_ptrIiEEEESI_NS0_13ScanTileStateIiLb1EEES9_NS1_10InputValueIiPiEEjiLb0EiEEvT0_T1_T2_iT3_T4_T5_)
        /*0230*/ 	.word	0x00000000


	//----- nvinfo : EIATTR_REGCOUNT
	.align		4
.L_147:
        /*0234*/ 	.byte	0x04, 0x2f
        /*0236*/ 	.short	(.L_149 - .L_148)
	.align		4
.L_148:
        /*0238*/ 	.word	index@(_ZN3cub18CUB_300001_SM_10006detail4scan16DeviceScanKernelINS2_10policy_hubIiiimN4cuda3std3__44plusIvEEE10Policy1000EN6thrust24THRUST_300001_SM_1000_NS6detail15normal_iteratorINSD_10device_ptrIiEEEESI_NS0_13ScanTileStateIiLb1EEES9_NS1_10InputValueIiPiEEmiLb0EiEEvT0_T1_T2_iT3_T4_T5_)
        /*023c*/ 	.word	0x00000030


	//----- nvinfo : EIATTR_FRAME_SIZE
	.align		4
.L_149:
        /*0240*/ 	.byte	0x04, 0x11
        /*0242*/ 	.short	(.L_151 - .L_150)
	.align		4
.L_150:
        /*0244*/ 	.word	index@(_ZN3cub18CUB_300001_SM_10006detail4scan16DeviceScanKernelINS2_10policy_hubIiiimN4cuda3std3__44plusIvEEE10Policy1000EN6thrust24THRUST_300001_SM_1000_NS6detail15normal_iteratorINSD_10device_ptrIiEEEESI_NS0_13ScanTileStateIiLb1EEES9_NS1_10InputValueIiPiEEmiLb0EiEEvT0_T1_T2_iT3_T4_T5_)
        /*0248*/ 	.word	0x00000000


	//----- nvinfo : EIATTR_REGCOUNT
	.align		4
.L_151:
        /*024c*/ 	.byte	0x04, 0x2f
        /*024e*/ 	.short	(.L_153 - .L_152)
	.align		4
.L_152:
        /*0250*/ 	.word	index@(_ZN3cub18CUB_300001_SM_10006detail6select23DeviceSelectSweepKernelINS2_10policy_hubIN4cuda3std3__45tupleIJiiifiiEEENS0_8NullTypeEiLb0ELNS0_10SelectImplE2EE10Policy1000EPS9_PSA_N6thrust24THRUST_300001_SM_1000_NS12zip_iteratorINS8_IJNSH_10device_ptrIiEESK_SK_NSJ_IfEESK_SK_EEEEEPiNS0_13ScanTileStateIiLb1EEE6IsLiveSA_iNS2_19streaming_context_tIiLb0EEELSB_2EEEvT0_T1_T2_T3_T4_T5_T6_T7_iT8_NS1_7vsmem_tE)
        /*0254*/ 	.word	0x00000020


	//----- nvinfo : EIATTR_FRAME_SIZE
	.align		4
.L_153:
        /*0258*/ 	.byte	0x04, 0x11
        /*025a*/ 	.short	(.L_155 - .L_154)
	.align		4
.L_154:
        /*025c*/ 	.word	index@(_ZN3cub18CUB_300001_SM_10006detail6select23DeviceSelectSweepKernelINS2_10policy_hubIN4cuda3std3__45tupleIJiiifiiEEENS0_8NullTypeEiLb0ELNS0_10SelectImplE2EE10Policy1000EPS9_PSA_N6thrust24THRUST_300001_SM_1000_NS12zip_iteratorINS8_IJNSH_10device_ptrIiEESK_SK_NSJ_IfEESK_SK_EEEEEPiNS0_13ScanTileStateIiLb1EEE6IsLiveSA_iNS2_19streaming_context_tIiLb0EEELSB_2EEEvT0_T1_T2_T3_T4_T5_T6_T7_iT8_NS1_7vsmem_tE)
        /*0260*/ 	.word	0x00000000


	//----- nvinfo : EIATTR_REGCOUNT
	.align		4
.L_155:
        /*0264*/ 	.byte	0x04, 0x2f
        /*0266*/ 	.short	(.L_157 - .L_156)
	.align		4
.L_156:
        /*0268*/ 	.word	index@(_ZN3cub18CUB_300001_SM_10006detail6select23DeviceSelectSweepKernelINS2_10policy_hubIN4cuda3std3__45tupleIJiiifiiEEENS0_8NullTypeElLb0ELNS0_10SelectImplE2EE10Policy1000EPS9_PSA_N6thrust24THRUST_300001_SM_1000_NS12zip_iteratorINS8_IJNSH_10device_ptrIiEESK_SK_NSJ_IfEESK_SK_EEEEEPlNS0_13ScanTileStateIiLb1EEE6IsLiveSA_iNS2_19streaming_context_tIlLb1EEELSB_2EEEvT0_T1_T2_T3_T4_T5_T6_T7_iT8_NS1_7vsmem_tE)
        /*026c*/ 	.word	0x00000020


	//----- nvinfo : EIATTR_FRAME_SIZE
	.align		4
.L_157:
        /*0270*/ 	.byte	0x04, 0x11
        /*0272*/ 	.short	(.L_159 - .L_158)
	.align		4
.L_158:
        /*0274*/ 	.word	index@(_ZN3cub18CUB_300001_SM_10006detail6select23DeviceSelectSweepKernelINS2_10policy_hubIN4cuda3std3__45tupleIJiiifiiEEENS0_8NullTypeElLb0ELNS0_10SelectImplE2EE10Policy1000EPS9_PSA_N6thrust24THRUST_300001_SM_1000_NS12zip_iteratorINS8_IJNSH_10device_ptrIiEESK_SK_NSJ_IfEESK_SK_EEEEEPlNS0_13ScanTileStateIiLb1EEE6IsLiveSA_iNS2_19streaming_context_tIlLb1EEELSB_2EEEvT0_T1_T2_T3_T4_T5_T6_T7_iT8_NS1_7vsmem_tE)
        /*0278*/ 	.word	0x00000000


	//----- nvinfo : EIATTR_REGCOUNT
	.align		4
.L_159:
        /*027c*/ 	.byte	0x04, 0x2f
        /*027e*/ 	.short	(.L_161 - .L_160)
	.align		4
.L_160:
        /*0280*/ 	.word	index@(_ZN3cub18CUB_300001_SM_10006detail10radix_sort31DeviceRadixSortSingleTileKernelINS1_5radix10policy_hubIiN4cuda3std3__45tupleIJiifiiEEEyE10Policy1000ELNS0_9SortOrderE0EiSA_yNS1_21identity_decomposer_tEEEvPKT1_PSF_PKT2_PSJ_T3_iiT4_)
        /*0284*/ 	.word	0x00000050


	//----- nvinfo : EIATTR_FRAME_SIZE
	.align		4
.L_161:
        /*0288*/ 	.byte	0x04, 0x11
        /*028a*/ 	.short	(.L_163 - .L_162)
	.align		4
.L_162:
        /*028c*/ 	.word	index@(_ZN3cub18CUB_300001_SM_10006detail10radix_sort31DeviceRadixSortSingleTileKernelINS1_5radix10policy_hubIiN4cuda3std3__45tupleIJiifiiEEEyE10Policy1000ELNS0_9SortOrderE0EiSA_yNS1_21identity_decomposer_tEEEvPKT1_PSF_PKT2_PSJ_T3_iiT4_)
        /*0290*/ 	.word	0x00000000


	//----- nvinfo : EIATTR_REGCOUNT
	.align		4
.L_163:
        /*0294*/ 	.byte	0x04, 0x2f
        /*0296*/ 	.short	(.L_165 - .L_164)
	.align		4
.L_164:
        /*0298*/ 	.word	index@(_ZN3cub18CUB_300001_SM_10006detail10radix_sort30DeviceRadixSortHistogramKernelINS1_5radix10policy_hubIiN4cuda3std3__45tupleIJiifiiEEEyE10Policy1000ELNS0_9SortOrderE0EiyNS1_21identity_decomposer_tEEEvPT2_PKT1_SF_iiT3_)
        /*029c*/ 	.word	0x00000020


	//----- nvinfo : EIATTR_FRAME_SIZE
	.align		4
.L_165:
        /*02a0*/ 	.byte	0x04, 0x11
        /*02a2*/ 	.short	(.L_167 - .L_166)
	.align		4
.L_166:
        /*02a4*/ 	.word	index@(_ZN3cub18CUB_300001_SM_10006detail10radix_sort30DeviceRadixSortHistogramKernelINS1_5radix10policy_hubIiN4cuda3std3__45tupleIJiifiiEEEyE10Policy1000ELNS0_9SortOrderE0EiyNS1_21identity_decomposer_tEEEvPT2_PKT1_SF_iiT3_)
        /*02a8*/ 	.word	0x00000000


	//----- nvinfo : EIATTR_REGCOUNT
	.align		4
.L_167:
        /*02ac*/ 	.byte	0x04, 0x2f
        /*02ae*/ 	.short	(.L_169 - .L_168)
	.align		4
.L_168:
        /*02b0*/ 	.word	index@(_ZN3cub18CUB_300001_SM_10006detail10radix_sort33DeviceRadixSortExclusiveSumKernelINS1_5radix10policy_hubIiN4cuda3std3__45tupleIJiifiiEEEyE10Policy1000EyEEvPT0_)
        /*02b4*/ 	.word	0x00000020


	//----- nvinfo : EIATTR_FRAME_SIZE
	.align		4
.L_169:
        /*02b8*/ 	.byte	0x04, 0x11
        /*02ba*/ 	.short	(.L_171 - .L_170)
	.align		4
.L_170:
        /*02bc*/ 	.word	index@(_ZN3cub18CUB_300001_SM_10006detail10radix_sort33DeviceRadixSortExclusiveSumKernelINS1_5radix10policy_hubIiN4cuda3std3__45tupleIJiifiiEEEyE10Policy1000EyEEvPT0_)
        /*02c0*/ 	.word	0x00000000


	//----- nvinfo : EIATTR_REGCOUNT
	.align		4
.L_171:
        /*02c4*/ 	.byte	0x04, 0x2f
        /*02c6*/ 	.short	(.L_173 - .L_172)
	.align		4
.L_172:
        /*02c8*/ 	.word	index@(_ZN3cub18CUB_300001_SM_10006detail10radix_sort29DeviceRadixSortOnesweepKernelINS1_5radix10policy_hubIiN4cuda3std3__45tupleIJiifiiEEEyE10Policy1000ELNS0_9SortOrderE0EiSA_yiiNS1_21identity_decomposer_tEEEvPT5_SG_PT3_PKSH_PT1_PKSL_PT2_PKSP_T4_iiT6_)
        /*02cc*/ 	.word	0x00000038


	//----- nvinfo : EIATTR_FRAME_SIZE
	.align		4
.L_173:
        /*02d0*/ 	.byte	0x04, 0x11
        /*02d2*/ 	.short	(.L_175 - .L_174)
	.align		4
.L_174:
        /*02d4*/ 	.word	index@(_ZN3cub18CUB_300001_SM_10006detail10radix_sort29DeviceRadixSortOnesweepKernelINS1_5radix10policy_hubIiN4cuda3std3__45tupleIJiifiiEEEyE10Policy1000ELNS0_9SortOrderE0EiSA_yiiNS1_21identity_decomposer_tEEEvPT5_SG_PT3_PKSH_PT1_PKSL_PT2_PKSP_T4_iiT6_)
        /*02d8*/ 	.word	0x00000000


	//----- nvinfo : EIATTR_REGCOUNT
	.align		4
.L_175:
        /*02dc*/ 	.byte	0x04, 0x2f
        /*02de*/ 	.short	(.L_177 - .L_176)
	.align		4
.L_176:
        /*02e0*/ 	.word	index@(_ZN3cub18CUB_300001_SM_10006detail10radix_sort31DeviceRadixSortSingleTileKernelINS1_5radix10policy_hubIiiyE10Policy1000ELNS0_9SortOrderE0EiiyNS1_21identity_decomposer_tEEEvPKT1_PSA_PKT2_PSE_T3_iiT4_)
        /*02e4*/ 	.word	0x00000099


	//----- nvinfo : EIATTR_FRAME_SIZE
	.align		4
.L_177:
        /*02e8*/ 	.byte	0x04, 0x11
        /*02ea*/ 	.short	(.L_179 - .L_178)
	.align		4
.L_178:
        /*02ec*/ 	.word	index@(_ZN3cub18CUB_300001_SM_10006detail10radix_sort31DeviceRadixSortSingleTileKernelINS1_5radix10policy_hubIiiyE10Policy1000ELNS0_9SortOrderE0EiiyNS1_21identity_decomposer_tEEEvPKT1_PSA_PKT2_PSE_T3_iiT4_)
        /*02f0*/ 	.word	0x00000000


	//----- nvinfo : EIATTR_REGCOUNT
	.align		4
.L_179:
        /*02f4*/ 	.byte	0x04, 0x2f
        /*02f6*/ 	.short	(.L_181 - .L_180)
	.align		4
.L_180:
        /*02f8*/ 	.word	index@(_ZN3cub18CUB_300001_SM_10006detail10radix_sort30DeviceRadixSortHistogramKernelINS1_5radix10policy_hubIiiyE10Policy1000ELNS0_9SortOrderE0EiyNS1_21identity_decomposer_tEEEvPT2_PKT1_SA_iiT3_)
        /*02fc*/ 	.word	0x00000020


	//----- nvinfo : EIATTR_FRAME_SIZE
	.align		4
.L_181:
        /*0300*/ 	.byte	0x04, 0x11
        /*0302*/ 	.short	(.L_183 - .L_182)
	.align		4
.L_182:
        /*0304*/ 	.word	index@(_ZN3cub18CUB_300001_SM_10006detail10radix_sort30DeviceRadixSortHistogramKernelINS1_5radix10policy_hubIiiyE10Policy1000ELNS0_9SortOrderE0EiyNS1_21identity_decomposer_tEEEvPT2_PKT1_SA_iiT3_)
        /*0308*/ 	.word	0x00000000


	//----- nvinfo : EIATTR_REGCOUNT
	.align		4
.L_183:
        /*030c*/ 	.byte	0x04, 0x2f
        /*030e*/ 	.short	(.L_185 - .L_184)
	.align		4
.L_184:
        /*0310*/ 	.word	index@(_ZN3cub18CUB_300001_SM_10006detail10radix_sort33DeviceRadixSortExclusiveSumKernelINS1_5radix10policy_hubIiiyE10Policy1000EyEEvPT0_)
        /*0314*/ 	.word	0x00000020


	//----- nvinfo : EIATTR_FRAME_SIZE
	.align		4
.L_185:
        /*0318*/ 	.byte	0x04, 0x11
        /*031a*/ 	.short	(.L_187 - .L_186)
	.align		4
.L_186:
        /*031c*/ 	.word	index@(_ZN3cub18CUB_300001_SM_10006detail10radix_sort33DeviceRadixSortExclusiveSumKernelINS1_5radix10policy_hubIiiyE10Policy1000EyEEvPT0_)
        /*0320*/ 	.word	0x00000000


	//----- nvinfo : EIATTR_REGCOUNT
	.align		4
.L_187:
        /*0324*/ 	.byte	0x04, 0x2f
        /*0326*/ 	.short	(.L_189 - .L_188)
	.align		4
.L_188:
        /*0328*/ 	.word	index@(_ZN3cub18CUB_300001_SM_10006detail10radix_sort29DeviceRadixSortOnesweepKernelINS1_5radix10policy_hubIiiyE10Policy1000ELNS0_9SortOrderE0EiiyiiNS1_21identity_decomposer_tEEEvPT5_SB_PT3_PKSC_PT1_PKSG_PT2_PKSK_T4_iiT6_)
        /*032c*/ 	.word	0x00000049


	//----- nvinfo : EIATTR_FRAME_SIZE
	.align		4
.L_189:
        /*0330*/ 	.byte	0x04, 0x11
        /*0332*/ 	.short	(.L_191 - .L_190)
	.align		4
.L_190:
        /*0334*/ 	.word	index@(_ZN3cub18CUB_300001_SM_10006detail10radix_sort29DeviceRadixSortOnesweepKernelINS1_5radix10policy_hubIiiyE10Policy1000ELNS0_9SortOrderE0EiiyiiNS1_21identity_decomposer_tEEEvPT5_SB_PT3_PKSC_PT1_PKSG_PT2_PKSK_T4_iiT6_)
        /*0338*/ 	.word	0x00000000


	//----- nvinfo : EIATTR_MIN_STACK_SIZE
	.align		4
.L_191:
        /*033c*/ 	.byte	0x04, 0x12
        /*033e*/ 	.short	(.L_193 - .L_192)
	.align		4
.L_192:
        /*0340*/ 	.word	index@(_ZN3cub18CUB_300001_SM_10006detail10radix_sort29DeviceRadixSortOnesweepKernelINS1_5radix10policy_hubIiiyE10Policy1000ELNS0_9SortOrderE0EiiyiiNS1_21identity_decomposer_tEEEvPT5_SB_PT3_PKSC_PT1_PKSG_PT2_PKSK_T4_iiT6_)
        /*0344*/ 	.word	0x00000000


	//----- nvinfo : EIATTR_MIN_STACK_SIZE
	.align		4
.L_193:
        /*0348*/ 	.byte	0x04, 0x12
        /*034a*/ 	.short	(.L_195 - .L_194)
	.align		4
.L_194:
        /*034c*/ 	.word	index@(_ZN3cub18CUB_300001_SM_10006detail10radix_sort33DeviceRadixSortExclusiveSumKernelINS1_5radix10policy_hubIiiyE10Policy1000EyEEvPT0_)
        /*0350*/ 	.word	0x00000000


	//----- nvinfo : EIATTR_MIN_STACK_SIZE
	.align		4
.L_195:
        /*0354*/ 	.byte	0x04, 0x12
        /*0356*/ 	.short	(.L_197 - .L_196)
	.align		4
.L_196:
        /*0358*/ 	.word	index@(_ZN3cub18CUB_300001_SM_10006detail10radix_sort30DeviceRadixSortHistogramKernelINS1_5radix10policy_hubIiiyE10Policy1000ELNS0_9SortOrderE0EiyNS1_21identity_decomposer_tEEEvPT2_PKT1_SA_iiT3_)
        /*035c*/ 	.word	0x00000000


	//----- nvinfo : EIATTR_MIN_STACK_SIZE
	.align		4
.L_197:
        /*0360*/ 	.byte	0x04, 0x12
        /*0362*/ 	.short	(.L_199 - .L_198)
	.align		4
.L_198:
        /*0364*/ 	.word	index@(_ZN3cub18CUB_300001_SM_10006detail10radix_sort31DeviceRadixSortSingleTileKernelINS1_5radix10policy_hubIiiyE10Policy1000ELNS0_9SortOrderE0EiiyNS1_21identity_decomposer_tEEEvPKT1_PSA_PKT2_PSE_T3_iiT4_)
        /*0368*/ 	.word	0x00000000


	//----- nvinfo : EIATTR_MIN_STACK_SIZE
	.align		4
.L_199:
        /*036c*/ 	.byte	0x04, 0x12
        /*036e*/ 	.short	(.L_201 - .L_200)
	.align		4
.L_200:
        /*0370*/ 	.word	index@(_ZN3cub18CUB_300001_SM_10006detail10radix_sort29DeviceRadixSortOnesweepKernelINS1_5radix10policy_hubIiN4cuda3std3__45tupleIJiifiiEEEyE10Policy1000ELNS0_9SortOrderE0EiSA_yiiNS1_21identity_decomposer_tEEEvPT5_SG_PT3_PKSH_PT1_PKSL_PT2_PKSP_T4_iiT6_)
        /*0374*/ 	.word	0x00000000


	//----- nvinfo : EIATTR_MIN_STACK_SIZE
	.align		4
.L_201:
        /*0378*/ 	.byte	0x04, 0x12
        /*037a*/ 	.short	(.L_203 - .L_202)
	.align		4
.L_202:
        /*037c*/ 	.word	index@(_ZN3cub18CUB_300001_SM_10006detail10radix_sort33DeviceRadixSortExclusiveSumKernelINS1_5radix10policy_hubIiN4cuda3std3__45tupleIJiifiiEEEyE10Policy1000EyEEvPT0_)
        /*0380*/ 	.word	0x00000000


	//----- nvinfo : EIATTR_MIN_STACK_SIZE
	.align		4
.L_203:
        /*0384*/ 	.byte	0x04, 0x12
        /*0386*/ 	.short	(.L_205 - .L_204)
	.align		4
.L_204:
        /*0388*/ 	.word	index@(_ZN3cub18CUB_300001_SM_10006detail10radix_sort30DeviceRadixSortHistogramKernelINS1_5radix10policy_hubIiN4cuda3std3__45tupleIJiifiiEEEyE10Policy1000ELNS0_9SortOrderE0EiyNS1_21identity_decomposer_tEEEvPT2_PKT1_SF_iiT3_)
        /*038c*/ 	.word	0x00000000


	//----- nvinfo : EIATTR_MIN_STACK_SIZE
	.align		4
.L_205:
        /*0390*/ 	.byte	0x04, 0x12
        /*0392*/ 	.short	(.L_207 - .L_206)
	.align		4
.L_206:
        /*0394*/ 	.word	index@(_ZN3cub18CUB_300001_SM_10006detail10radix_sort31DeviceRadixSortSingleTileKernelINS1_5radix10policy_hubIiN4cuda3std3__45tupleIJiifiiEEEyE10Policy1000ELNS0_9SortOrderE0EiSA_yNS1_21identity_decomposer_tEEEvPKT1_PSF_PKT2_PSJ_T3_iiT4_)
        /*0398*/ 	.word	0x00000000


	//----- nvinfo : EIATTR_MIN_STACK_SIZE
	.align		4
.L_207:
        /*039c*/ 	.byte	0x04, 0x12
        /*039e*/ 	.short	(.L_209 - .L_208)
	.align		4
.L_208:
        /*03a0*/ 	.word	index@(_ZN3cub18CUB_300001_SM_10006detail6select23DeviceSelectSweepKernelINS2_10policy_hubIN4cuda3std3__45tupleIJiiifiiEEENS0_8NullTypeElLb0ELNS0_10SelectImplE2EE10Policy1000EPS9_PSA_N6thrust24THRUST_300001_SM_1000_NS12zip_iteratorINS8_IJNSH_10device_ptrIiEESK_SK_NSJ_IfEESK_SK_EEEEEPlNS0_13ScanTileStateIiLb1EEE6IsLiveSA_iNS2_19streaming_context_tIlLb1EEELSB_2EEEvT0_T1_T2_T3_T4_T5_T6_T7_iT8_NS1_7vsmem_tE)
        /*03a4*/ 	.word	0x00000000


	//----- nvinfo : EIATTR_MIN_STACK_SIZE
	.align		4
.L_209:
        /*03a8*/ 	.byte	0x04, 0x12
        /*03aa*/ 	.short	(.L_211 - .L_210)
	.align		4
.L_210:
        /*03ac*/ 	.word	index@(_ZN3cub18CUB_300001_SM_10006detail6select23DeviceSelectSweepKernelINS2_10policy_hubIN4cuda3std3__45tupleIJiiifiiEEENS0_8NullTypeEiLb0ELNS0_10SelectImplE2EE10Policy1000EPS9_PSA_N6thrust24THRUST_300001_SM_1000_NS12zip_iteratorINS8_IJNSH_10device_ptrIiEESK_SK_NSJ_IfEESK_SK_EEEEEPiNS0_13ScanTileStateIiLb1EEE6IsLiveSA_iNS2_19streaming_context_tIiLb0EEELSB_2EEEvT0_T1_T2_T3_T4_T5_T6_T7_iT8_NS1_7vsmem_tE)
        /*03b0*/ 	.word	0x00000000


	//----- nvinfo : EIATTR_MIN_STACK_SIZE
	.align		4
.L_211:
        /*03b4*/ 	.byte	0x04, 0x12
        /*03b6*/ 	.short	(.L_213 - .L_212)
	.align		4
.L_212:
        /*03b8*/ 	.word	index@(_ZN3cub18CUB_300001_SM_10006detail4scan16DeviceScanKernelINS2_10policy_hubIiiimN4cuda3std3__44plusIvEEE10Policy1000EN6thrust24THRUST_300001_SM_1000_NS6detail15normal_iteratorINSD_10device_ptrIiEEEESI_NS0_13ScanTileStateIiLb1EEES9_NS1_10InputValueIiPiEEmiLb0EiEEvT0_T1_T2_iT3_T4_T5_)
        /*03bc*/ 	.word	0x00000000


	//----- nvinfo : EIATTR_MIN_STACK_SIZE
	.align		4
.L_213:
        /*03c0*/ 	.byte	0x04, 0x12
        /*03c2*/ 	.short	(.L_215 - .L_214)
	.align		4
.L_214:
        /*03c4*/ 	.word	index@(_ZN3cub18CUB_300001_SM_10006detail4scan16DeviceScanKernelINS2_10policy_hubIiiijN4cuda3std3__44plusIvEEE10Policy1000EN6thrust24THRUST_300001_SM_1000_NS6detail15normal_iteratorINSD_10device_ptrIiEEEESI_NS0_13ScanTileStateIiLb1EEES9_NS1_10InputValueIiPiEEjiLb0EiEEvT0_T1_T2_iT3_T4_T5_)
        /*03c8*/ 	.word	0x00000000


	//----- nvinfo : EIATTR_MIN_STACK_SIZE
	.align		4
.L_215:
        /*03cc*/ 	.byte	0x04, 0x12
        /*03ce*/ 	.short	(.L_217 - .L_216)
	.align		4
.L_216:
        /*03d0*/ 	.word	index@(_ZN3cub18CUB_300001_SM_10006detail4scan20DeviceScanInitKernelINS0_13ScanTileStateIiLb1EEEEEvT_i)
        /*03d4*/ 	.word	0x00000000


	//----- nvinfo : EIATTR_MIN_STACK_SIZE
	.align		4
.L_217:
        /*03d8*/ 	.byte	0x04, 0x12
        /*03da*/ 	.short	(.L_219 - .L_218)
	.align		4
.L_218:
        /*03dc*/ 	.word	index@(_ZN3cub18CUB_300001_SM_10006detail4scan23DeviceCompactInitKernelINS0_13ScanTileStateIiLb1EEEPlEEvT_iT0_)
        /*03e0*/ 	.word	0x00000000


	//----- nvinfo : EIATTR_MIN_STACK_SIZE
	.align		4
.L_219:
        /*03e4*/ 	.byte	0x04, 0x12
        /*03e6*/ 	.short	(.L_221 - .L_220)
	.align		4
.L_220:
        /*03e8*/ 	.word	index@(_ZN3cub18CUB_300001_SM_10006detail4scan23DeviceCompactInitKernelINS0_13ScanTileStateIiLb1EEEPiEEvT_iT0_)
        /*03ec*/ 	.word	0x00000000


	//----- nvinfo : EIATTR_MIN_STACK_SIZE
	.align		4
.L_221:
        /*03f0*/ 	.byte	0x04, 0x12
        /*03f2*/ 	.short	(.L_223 - .L_222)
	.align		4
.L_222:
        /*03f4*/ 	.word	index@(_ZN3cub18CUB_300001_SM_10006detail9transform16transform_kernelINS2_10policy_hubILb1EN4cuda3std3__45tupleIJN6thrust24THRUST_300001_SM_1000_NS6detail15normal_iteratorINSA_10device_ptrIiEEEEEEEE10policy1000ElNS7_10__identityENSA_20permutation_iteratorISF_SF_EEJPiEEEvT0_iT1_T2_DpNS2_10kernel_argIT3_EE)
        /*03f8*/ 	.word	0x00000000


	//----- nvinfo : EIATTR_MIN_STACK_SIZE
	.align		4
.L_223:
        /*03fc*/ 	.byte	0x04, 0x12
        /*03fe*/ 	.short	(.L_225 - .L_224)
	.align		4
.L_224:
        /*0400*/ 	.word	index@(_ZN3cub18CUB_300001_SM_10006detail9transform16transform_kernelINS2_10policy_hubILb1EN4cuda3std3__45tupleIJN6thrust24THRUST_300001_SM_1000_NS6detail15normal_iteratorINSA_10device_ptrIiEEEEEEEE10policy1000EiNS7_10__identityENSA_20permutation_iteratorISF_SF_EEJPiEEEvT0_iT1_T2_DpNS2_10kernel_argIT3_EE)
        /*0404*/ 	.word	0x00000000


	//----- nvinfo : EIATTR_MIN_STACK_SIZE
	.align		4
.L_225:
        /*0408*/ 	.byte	0x04, 0x12
        /*040a*/ 	.short	(.L_227 - .L_226)
	.align		4
.L_226:
        /*040c*/ 	.word	index@(_ZN3cub18CUB_300001_SM_10006detail9transform16transform_kernelINS2_10policy_hubILb1EN4cuda3std3__45tupleIJN6thrust24THRUST_300001_SM_1000_NS6detail15normal_iteratorINSA_7pointerINS8_IJiifiiEEENSA_8cuda_cub3tagENSA_11use_defaultESH_EEEEEEEE10policy1000ElNS7_10__identityENSA_12zip_iteratorINS8_IJNSA_10device_ptrIiEESQ_NSP_IfEESQ_SQ_EEEEEJPSE_EEEvT0_iT1_T2_DpNS2_10kernel_argIT3_EE)
        /*0410*/ 	.word	0x00000000


	//----- nvinfo : EIATTR_MIN_STACK_SIZE
	.align		4
.L_227:
        /*0414*/ 	.byte	0x04, 0x12
        /*0416*/ 	.short	(.L_229 - .L_228)
	.align		4
.L_228:
        /*0418*/ 	.word	index@(_ZN3cub18CUB_300001_SM_10006detail9transform16transform_kernelINS2_10policy_hubILb1EN4cuda3std3__45tupleIJN6thrust24THRUST_300001_SM_1000_NS6detail15normal_iteratorINSA_7pointerINS8_IJiifiiEEENSA_8cuda_cub3tagENSA_11use_defaultESH_EEEEEEEE10policy1000EiNS7_10__identityENSA_12zip_iteratorINS8_IJNSA_10device_ptrIiEESQ_NSP_IfEESQ_SQ_EEEEEJPSE_EEEvT0_iT1_T2_DpNS2_10kernel_argIT3_EE)
        /*041c*/ 	.word	0x00000000


	//----- nvinfo : EIATTR_MIN_STACK_SIZE
	.align		4
.L_229:
        /*0420*/ 	.byte	0x04, 0x12
        /*0422*/ 	.short	(.L_231 - .L_230)
	.align		4
.L_230:
        /*0424*/ 	.word	index@(_ZN3cub18CUB_300001_SM_10006detail9transform16transform_kernelINS2_10policy_hubILb1EN4cuda3std3__45tupleIJN6thrust24THRUST_300001_SM_1000_NS12zip_iteratorINS8_IJNSA_10device_ptrIiEESD_NSC_IfEESD_SD_EEEEEEEEE10policy1000ElNS7_10__identityENSA_7pointerINS8_IJiifiiEEENSA_8cuda_cub3tagENSA_11use_defaultESP_EEJSG_EEEvT0_iT1_T2_DpNS2_10kernel_argIT3_EE)
        /*0428*/ 	.word	0x00000000


	//----- nvinfo : EIATTR_MIN_STACK_SIZE
	.align		4
.L_231:
        /*042c*/ 	.byte	0x04, 0x12
        /*042e*/ 	.short	(.L_233 - .L_232)
	.align		4
.L_232:
        /*0430*/ 	.word	index@(_ZN3cub18CUB_300001_SM_10006detail9transform16transform_kernelINS2_10policy_hubILb1EN4cuda3std3__45tupleIJN6thrust24THRUST_300001_SM_1000_NS12zip_iteratorINS8_IJNSA_10device_ptrIiEESD_NSC_IfEESD_SD_EEEEEEEEE10policy1000EiNS7_10__identityENSA_7pointerINS8_IJiifiiEEENSA_8cuda_cub3tagENSA_11use_defaultESP_EEJSG_EEEvT0_iT1_T2_DpNS2_10kernel_argIT3_EE)
        /*0434*/ 	.word	0x00000000


	//----- nvinfo : EIATTR_MIN_STACK_SIZE
	.align		4
.L_233:
        /*0438*/ 	.byte	0x04, 0x12
        /*043a*/ 	.short	(.L_235 - .L_234)
	.align		4
.L_234:
        /*043c*/ 	.word	index@(_ZN3cub18CUB_300001_SM_10006detail8for_each13static_kernelINS2_12policy_hub_t12policy_500_tEmN6thrust24THRUST_300001_SM_1000_NS8cuda_cub20__uninitialized_fill7functorINS7_10device_ptrIiEEiEEEEvT0_T1_)
        /*0440*/ 	.word	0x00000000


	//----- nvinfo : EIATTR_MIN_STACK_SIZE
	.align		4
.L_235:
        /*0444*/ 	.byte	0x04, 0x12
        /*0446*/ 	.short	(.L_237 - .L_236)
	.align		4
.L_236:
        /*0448*/ 	.word	index@(_ZN3cub18CUB_300001_SM_10006detail8for_each13static_kernelINS2_12policy_hub_t12policy_500_tElN6thrust24THRUST_300001_SM_1000_NS8cuda_cub13__swap_ranges6swap_fINS7_12zip_iteratorIN4cuda3std3__45tupleIJNS7_10device_ptrIiEESH_SH_NSG_IfEESH_SH_EEEEENS7_16reverse_iteratorISK_EEEEEEvT0_T1_)
        /*044c*/ 	.word	0x00000000


	//----- nvinfo : EIATTR_MIN_STACK_SIZE
	.align		4
.L_237:
        /*0450*/ 	.byte	0x04, 0x12
        /*0452*/ 	.short	(.L_239 - .L_238)
	.align		4
.L_238:
        /*0454*/ 	.word	index@(_ZN3cub18CUB_300001_SM_10006detail8for_each13static_kernelINS2_12policy_hub_t12policy_500_tElN6thrust24THRUST_300001_SM_1000_NS8cuda_cub20__uninitialized_copy7functorINS7_12zip_iteratorIN4cuda3std3__45tupleIJNS7_10device_ptrIiEESH_SH_NSG_IfEESH_SH_EEEEENS7_6detail15normal_iteratorINS7_7pointerINSF_IJiiifiiEEENS8_3tagENS7_11use_defaultESQ_EEEEEEEEvT0_T1_)
        /*0458*/ 	.word	0x00000000


	//----- nvinfo : EIATTR_MIN_STACK_SIZE
	.align		4
.L_239:
        /*045c*/ 	.byte	0x04, 0x12
        /*045e*/ 	.short	(.L_241 - .L_240)
	.align		4
.L_240:
        /*0460*/ 	.word	index@(_ZN3cub18CUB_300001_SM_10006detail11EmptyKernelIvEEvv)
        /*0464*/ 	.word	0x00000000


	//----- nvinfo : EIATTR_MIN_STACK_SIZE
	.align		4
.L_241:
        /*0468*/ 	.byte	0x04, 0x12
        /*046a*/ 	.short	(.L_243 - .L_242)
	.align		4
.L_242:
        /*046c*/ 	.word	index@(_ZN6thrust24THRUST_300001_SM_1000_NS8cuda_cub4core6detail13_kernel_agentINS1_15__reduce_by_key16ReduceByKeyAgentINS0_10device_ptrIiEENS0_17constant_iteratorIiNS0_11use_defaultESA_EENS0_6detail15normal_iteratorIS8_EESE_N4cuda3std3__48equal_toIiEENSH_4plusIiEEPllEEJS8_SB_SE_SE_SM_N3cub18CUB_300001_SM_100024ReduceByKeyScanTileStateIilLb1EEESJ_SL_llEEEvDpT0_)
        /*0470*/ 	.word	0x00000000


	//----- nvinfo : EIATTR_MIN_STACK_SIZE
	.align		4
.L_243:
        /*0474*/ 	.byte	0x04, 0x12
        /*0476*/ 	.short	(.L_245 - .L_244)
	.align		4
.L_244:
        /*0478*/ 	.word	index@(_ZN6thrust24THRUST_300001_SM_1000_NS8cuda_cub4core6detail13_kernel_agentINS1_15__reduce_by_key9InitAgentIN3cub18CUB_300001_SM_100024ReduceByKeyScanTileStateIilLb1EEElPlEEJSA_lSB_EEEvDpT0_)
        /*047c*/ 	.word	0x00000000


	//----- nvinfo : EIATTR_MIN_STACK_SIZE
	.align		4
.L_245:
        /*0480*/ 	.byte	0x04, 0x12
        /*0482*/ 	.short	(.L_247 - .L_246)
	.align		4
.L_246:
        /*0484*/ 	.word	index@(_ZN6thrust24THRUST_300001_SM_1000_NS8cuda_cub4core6detail13_kernel_agentINS1_15__reduce_by_key16ReduceByKeyAgentINS0_10device_ptrIiEENS0_17constant_iteratorIiNS0_11use_defaultESA_EENS0_6detail15normal_iteratorIS8_EESE_N4cuda3std3__48equal_toIiEENSH_4plusIiEEPiiEEJS8_SB_SE_SE_SM_N3cub18CUB_300001_SM_100024ReduceByKeyScanTileStateIiiLb1EEESJ_SL_iiEEEvDpT0_)
        /*0488*/ 	.word	0x00000000


	//----- nvinfo : EIATTR_MIN_STACK_SIZE
	.align		4
.L_247:
        /*048c*/ 	.byte	0x04, 0x12
        /*048e*/ 	.short	(.L_249 - .L_248)
	.align		4
.L_248:
        /*0490*/ 	.word	index@(_ZN6thrust24THRUST_300001_SM_1000_NS8cuda_cub4core6detail13_kernel_agentINS1_15__reduce_by_key9InitAgentIN3cub18CUB_300001_SM_100024ReduceByKeyScanTileStateIiiLb1EEEiPiEEJSA_iSB_EEEvDpT0_)
        /*0494*/ 	.word	0x00000000


	//----- nvinfo : EIATTR_MIN_STACK_SIZE
	.align		4
.L_249:
        /*0498*/ 	.byte	0x04, 0x12
        /*049a*/ 	.short	(.L_251 - .L_250)
	.align		4
.L_250:
        /*049c*/ 	.word	index@(_Z11move_kernelPiS_S_S_P24curandStatePhilox4_32_10)
        /*04a0*/ 	.word	0x00000000


	//----- nvinfo : EIATTR_MIN_STACK_SIZE
	.align		4
.L_251:
        /*04a4*/ 	.byte	0x04, 0x12
        /*04a6*/ 	.short	(.L_253 - .L_252)
	.align		4
.L_252:
        /*04a8*/ 	.word	index@(_Z13status_kernelPiS_S_PfS_S_S_P24curandStatePhilox4_32_10)
        /*04ac*/ 	.word	0x00000000


	//----- nvinfo : EIATTR_MIN_STACK_SIZE
	.align		4
.L_253:
        /*04b0*/ 	.byte	0x04, 0x12
        /*04b2*/ 	.short	(.L_255 - .L_254)
	.align		4
.L_254:
        /*04b4*/ 	.word	index@(_Z13infect_kernelPiS_S_PfS_S_S_)
        /*04b8*/ 	.word	0x00000000


	//----- nvinfo : EIATTR_MIN_STACK_SIZE
	.align		4
.L_255:
        /*04bc*/ 	.byte	0x04, 0x12
        /*04be*/ 	.short	(.L_257 - .L_256)
	.align		4
.L_256:
        /*04c0*/ 	.word	index@(_Z22init_population_kernelPiS_S_PfS_S_P24curandStatePhilox4_32_10)
        /*04c4*/ 	.word	0x00000000


	//----- nvinfo : EIATTR_MIN_STACK_SIZE
	.align		4
.L_257:
        /*04c8*/ 	.byte	0x04, 0x12
        /*04ca*/ 	.short	(.L_259 - .L_258)
	.align		4
.L_258:
        /*04cc*/ 	.word	index@(_Z18init_curand_kernelP24curandStatePhilox4_32_10y)
        /*04d0*/ 	.word	0x00000000
.L_259:


//--------------------- .nv.compat                --------------------------
	.section	.nv.compat,"",@"SHT_CUDA_COMPAT_INFO"
	.align	4
        /*0000*/ 	.byte	0x02, 0x09, 0x00, 0x00, 0x02, 0x02, 0x01, 0x00, 0x02, 0x05, 0x05, 0x00, 0x03, 0x07, 0x01, 0x01
        /*0010*/ 	.byte	0x02, 0x03, 0x00, 0x00, 0x02, 0x06, 0x01, 0x00, 0x04, 0x0b, 0x08, 0x00, 0x01, 0x00, 0x00, 0x00
        /*0020*/ 	.byte	0x00, 0x00, 0x00, 0x00


//--------------------- .nv.info._ZN3cub18CUB_300001_SM_10006detail10radix_sort29DeviceRadixSortOnesweepKernelINS1_5radix10policy_hubIiiyE10Policy1000ELNS0_9SortOrderE0EiiyiiNS1_21identity_decomposer_tEEEvPT5_SB_PT3_PKSC_PT1_PKSG_PT2_PKSK_T4_iiT6_ --------------------------
	.section	.nv.info._ZN3cub18CUB_300001_SM_10006detail10radix_sort29DeviceRadixSortOnesweepKernelINS1_5radix10policy_hubIiiyE10Policy1000ELNS0_9SortOrderE0EiiyiiNS1_21identity_decomposer_tEEEvPT5_SB_PT3_PKSC_PT1_PKSG_PT2_PKSK_T4_iiT6_,"",@"SHT_CUDA_INFO"
	.sectionflags	@""
	.align	4


	//----- nvinfo : EIATTR_CUDA_API_VERSION
	.align		4
        /*0000*/ 	.byte	0x04, 0x37
        /*0002*/ 	.short	(.L_261 - .L_260)
.L_260:
        /*0004*/ 	.word	0x00000082


	//----- nvinfo : EIATTR_KPARAM_INFO
	.align		4
.L_261:
        /*0008*/ 	.byte	0x04, 0x17
        /*000a*/ 	.short	(.L_263 - .L_262)
.L_262:
        /*000c*/ 	.word	0x00000000
        /*0010*/ 	.short	0x000b
        /*0012*/ 	.short	0x004c
        /*0014*/ 	.byte	0x00, 0xf0, 0x05, 0x00


	//----- nvinfo : EIATTR_KPARAM_INFO
	.align		4
.L_263:
        /*0018*/ 	.byte	0x04, 0x17
        /*001a*/ 	.short	(.L_265 - .L_264)
.L_264:
        /*001c*/ 	.word	0x00000000
        /*0020*/ 	.short	0x000a
        /*0022*/ 	.short	0x0048
        /*0024*/ 	.byte	0x00, 0xf0, 0x11, 0x00


	//----- nvinfo : EIATTR_KPARAM_INFO
	.align		4
.L_265:
        /*0028*/ 	.byte	0x04, 0x17
        /*002a*/ 	.short	(.L_267 - .L_266)
.L_266:
        /*002c*/ 	.word	0x00000000
        /*0030*/ 	.short	0x0009
        /*0032*/ 	.short	0x0044
        /*0034*/ 	.byte	0x00, 0xf0, 0x11, 0x00


	//----- nvinfo : EIATTR_KPARAM_INFO
	.align		4
.L_267:
        /*0038*/ 	.byte	0x04, 0x17
        /*003a*/ 	.short	(.L_269 - .L_268)
.L_268:
        /*003c*/ 	.word	0x00000000
        /*0040*/ 	.short	0x0008
        /*0042*/ 	.short	0x0040
        /*0044*/ 	.byte	0x00, 0xf0, 0x11, 0x00


	//----- nvinfo : EIATTR_KPARAM_INFO
	.align		4
.L_269:
        /*0048*/ 	.byte	0x04, 0x17
        /*004a*/ 	.short	(.L_271 - .L_270)
.L_270:
        /*004c*/ 	.word	0x00000000
        /*0050*/ 	.short	0x0007
        /*0052*/ 	.short	0x0038
        /*0054*/ 	.byte	0x00, 0xf5, 0x21, 0x00


	//----- nvinfo : EIATTR_KPARAM_INFO
	.align		4
.L_271:
        /*0058*/ 	.byte	0x04, 0x17
        /*005a*/ 	.short	(.L_273 - .L_272)
.L_272:
        /*005c*/ 	.word	0x00000000
        /*0060*/ 	.short	0x0006
        /*0062*/ 	.short	0x0030
        /*0064*/ 	.byte	0x00, 0xf5, 0x21, 0x00


	//----- nvinfo : EIATTR_KPARAM_INFO
	.align		4
.L_273:
        /*0068*/ 	.byte	0x04, 0x17
        /*006a*/ 	.short	(.L_275 - .L_274)
.L_274:
        /*006c*/ 	.word	0x00000000
        /*0070*/ 	.short	0x0005
        /*0072*/ 	.short	0x0028
        /*0074*/ 	.byte	0x00, 0xf5, 0x21, 0x00


	//----- nvinfo : EIATTR_KPARAM_INFO
	.align		4
.L_275:
        /*0078*/ 	.byte	0x04, 0x17
        /*007a*/ 	.short	(.L_277 - .L_276)
.L_276:
        /*007c*/ 	.word	0x00000000
        /*0080*/ 	.short	0x0004
        /*0082*/ 	.short	0x0020
        /*0084*/ 	.byte	0x00, 0xf5, 0x21, 0x00


	//----- nvinfo : EIATTR_KPARAM_INFO
	.align		4
.L_277:
        /*0088*/ 	.byte	0x04, 0x17
        /*008a*/ 	.short	(.L_279 - .L_278)
.L_278:
        /*008c*/ 	.word	0x00000000
        /*0090*/ 	.short	0x0003
        /*0092*/ 	.short	0x0018
        /*0094*/ 	.byte	0x00, 0xf5, 0x21, 0x00


	//----- nvinfo : EIATTR_KPARAM_INFO
	.align		4
.L_279:
        /*0098*/ 	.byte	0x04, 0x17
        /*009a*/ 	.short	(.L_281 - .L_280)
.L_280:
        /*009c*/ 	.word	0x00000000
        /*00a0*/ 	.short	0x0002
        /*00a2*/ 	.short	0x0010
        /*00a4*/ 	.byte	0x00, 0xf5, 0x21, 0x00


	//----- nvinfo : EIATTR_KPARAM_INFO
	.align		4
.L_281:
        /*00a8*/ 	.byte	0x04, 0x17
        /*00aa*/ 	.short	(.L_283 - .L_282)
.L_282:
        /*00ac*/ 	.word	0x00000000
        /*00b0*/ 	.short	0x0001
        /*00b2*/ 	.short	0x0008
        /*00b4*/ 	.byte	0x00, 0xf5, 0x21, 0x00


	//----- nvinfo : EIATTR_KPARAM_INFO
	.align		4
.L_283:
        /*00b8*/ 	.byte	0x04, 0x17
        /*00ba*/ 	.short	(.L_285 - .L_284)
.L_284:
        /*00bc*/ 	.word	0x00000000
        /*00c0*/ 	.short	0x0000
        /*00c2*/ 	.short	0x0000
        /*00c4*/ 	.byte	0x00, 0xf5, 0x21, 0x00


	//----- nvinfo : EIATTR_SPARSE_MMA_MASK
	.align		4
.L_285:
        /*00c8*/ 	.byte	0x03, 0x50
        /*00ca*/ 	.short	0x0000


	//----- nvinfo : EIATTR_MAXREG_COUNT
	.align		4
        /*00cc*/ 	.byte	0x03, 0x1b
        /*00ce*/ 	.short	0x00a8


	//----- nvinfo : EIATTR_NUM_BARRIERS
	.align		4
        /*00d0*/ 	.byte	0x02, 0x4c
        /*00d2*/ 	.byte	0x01
	.zero		1


	//----- nvinfo : EIATTR_MERCURY_ISA_VERSION
	.align		4
        /*00d4*/ 	.byte	0x03, 0x5f
        /*00d6*/ 	.short	0x0101


	//----- nvinfo : EIATTR_COOP_GROUP_MASK_REGIDS
	.align		4
        /*00d8*/ 	.byte	0x04, 0x29
        /*00da*/ 	.short	(.L_287 - .L_286)


	//   ....[0]....
.L_286:
        /*00dc*/ 	.word	0xffffffff


	//   ....[1]....
        /*00e0*/ 	.word	0x05000006


	//   ....[2]....
        /*00e4*/ 	.word	0xffffffff


	//   ....[3]....
        /*00e8*/ 	.word	0xffffffff


	//   ....[4]....
        /*00ec*/ 	.word	0xffffffff


	//   ....[5]....
        /*00f0*/ 	.word	0xffffffff


	//   ....[6]....
        /*00f4*/ 	.word	0xffffffff


	//   ....[7]....
        /*00f8*/ 	.word	0xffffffff


	//   ....[8]....
        /*00fc*/ 	.word	0xffffffff


	//   ....[9]....
        /*0100*/ 	.word	0xffffffff


	//   ....[10]....
        /*0104*/ 	.word	0xffffffff


	//   ....[11]....
        /*0108*/ 	.word	0xffffffff


	//   ....[12]....
        /*010c*/ 	.word	0xffffffff


	//   ....[13]....
        /*0110*/ 	.word	0xffffffff


	//   ....[14]....
        /*0114*/ 	.word	0xffffffff


	//   ....[15]....
        /*0118*/ 	.word	0xffffffff


	//   ....[16]....
        /*011c*/ 	.word	0xffffffff


	//   ....[17]....
        /*0120*/ 	.word	0xffffffff


	//   ....[18]....
        /*0124*/ 	.word	0xffffffff


	//   ....[19]....
        /*0128*/ 	.word	0xffffffff


	//   ....[20]....
        /*012c*/ 	.word	0xffffffff


	//   ....[21]....
        /*0130*/ 	.word	0xffffffff


	//   ....[22]....
        /*0134*/ 	.word	0xffffffff


	//   ....[23]....
        /*0138*/ 	.word	0xffffffff


	//   ....[24]....
        /*013c*/ 	.word	0xffffffff


	//   ....[25]....
        /*0140*/ 	.word	0xffffffff


	//   ....[26]....
        /*0144*/ 	.word	0xffffffff


	//   ....[27]....
        /*0148*/ 	.word	0xffffffff


	//   ....[28]....
        /*014c*/ 	.word	0xffffffff


	//   ....[29]....
        /*0150*/ 	.word	0xffffffff


	//   ....[30]....
        /*0154*/ 	.word	0xffffffff


	//   ....[31]....
        /*0158*/ 	.word	0xffffffff


	//   ....[32]....
        /*015c*/ 	.word	0xffffffff


	//   ....[33]....
        /*0160*/ 	.word	0xffffffff


	//   ....[34]....
        /*0164*/ 	.word	0xffffffff


	//   ....[35]....
        /*0168*/ 	.word	0xffffffff


	//   ....[36]....
        /*016c*/ 	.word	0xffffffff


	//   ....[37]....
        /*0170*/ 	.word	0xffffffff


	//   ....[38]....
        /*0174*/ 	.word	0xffffffff


	//   ....[39]....
        /*0178*/ 	.word	0xffffffff


	//   ....[40]....
        /*017c*/ 	.word	0xffffffff


	//   ....[41]....
        /*0180*/ 	.word	0xffffffff


	//   ....[42]....
        /*0184*/ 	.word	0xffffffff


	//   ....[43]....
        /*0188*/ 	.word	0xffffffff


	//   ....[44]....
        /*018c*/ 	.word	0xffffffff


	//   ....[45]....
        /*0190*/ 	.word	0xffffffff


	//   ....[46]....
        /*0194*/ 	.word	0xffffffff


	//   ....[47]....
        /*0198*/ 	.word	0xffffffff


	//   ....[48]....
        /*019c*/ 	.word	0xffffffff


	//   ....[49]....
        /*01a0*/ 	.word	0xffffffff


	//   ....[50]....
        /*01a4*/ 	.word	0xffffffff


	//   ....[51]....
        /*01a8*/ 	.word	0xffffffff


	//   ....[52]....
        /*01ac*/ 	.word	0xffffffff


	//   ....[53]....
        /*01b0*/ 	.word	0xffffffff


	//   ....[54]....
        /*01b4*/ 	.word	0xffffffff


	//   ....[55]....
        /*01b8*/ 	.word	0xffffffff


	//   ....[56]....
        /*01bc*/ 	.word	0xffffffff


	//   ....[57]....
        /*01c0*/ 	.word	0xffffffff


	//   ....[58]....
        /*01c4*/ 	.word	0xffffffff


	//   ....[59]....
        /*01c8*/ 	.word	0xffffffff


	//   ....[60]....
        /*01cc*/ 	.word	0xffffffff


	//   ....[61]....
        /*01d0*/ 	.word	0xffffffff


	//   ....[62]....
        /*01d4*/ 	.word	0xffffffff


	//   ....[63]....
        /*01d8*/ 	.word	0xffffffff


	//   ....[64]....
        /*01dc*/ 	.word	0xffffffff


	//   ....[65]....
        /*01e0*/ 	.word	0xffffffff


	//   ....[66]....
        /*01e4*/ 	.word	0xffffffff


	//   ....[67]....
        /*01e8*/ 	.word	0xffffffff


	//   ....[68]....
        /*01ec*/ 	.word	0xffffffff


	//   ....[69]....
        /*01f0*/ 	.word	0xffffffff


	//   ....[70]....
        /*01f4*/ 	.word	0xffffffff


	//   ....[71]....
        /*01f8*/ 	.word	0xffffffff


	//   ....[72]....
        /*01fc*/ 	.word	0xffffffff


	//   ....[73]....
        /*0200*/ 	.word	0xffffffff


	//   ....[74]....
        /*0204*/ 	.word	0xffffffff


	//   ....[75]....
        /*0208*/ 	.word	0xffffffff


	//   ....[76]....
        /*020c*/ 	.word	0xffffffff


	//   ....[77]....
        /*0210*/ 	.word	0xffffffff


	//   ....[78]....
        /*0214*/ 	.word	0xffffffff


	//   ....[79]....
        /*0218*/ 	.word	0xffffffff


	//   ....[80]....
        /*021c*/ 	.word	0xffffffff


	//   ....[81]....
        /*0220*/ 	.word	0xffffffff


	//   ....[82]....
        /*0224*/ 	.word	0xffffffff


	//   ....[83]....
        /*0228*/ 	.word	0xffffffff


	//   ....[84]....
        /*022c*/ 	.word	0xffffffff


	//   ....[85]....
        /*0230*/ 	.word	0xffffffff


	//   ....[86]....
        /*0234*/ 	.word	0xffffffff


	//   ....[87]....
        /*0238*/ 	.word	0xffffffff


	//   ....[88]....
        /*023c*/ 	.word	0xffffffff


	//   ....[89]....
        /*0240*/ 	.word	0xffffffff


	//   ....[90]....
        /*0244*/ 	.word	0xffffffff


	//   ....[91]....
        /*0248*/ 	.word	0xffffffff


	//   ....[92]....
        /*024c*/ 	.word	0xffffffff


	//   ....[93]....
        /*0250*/ 	.word	0xffffffff


	//   ....[94]....
        /*0254*/ 	.word	0xffffffff


	//   ....[95]....
        /*0258*/ 	.word	0xffffffff


	//   ....[96]....
        /*025c*/ 	.word	0xffffffff


	//   ....[97]....
        /*0260*/ 	.word	0xffffffff


	//   ....[98]....
        /*0264*/ 	.word	0xffffffff


	//   ....[99]....
        /*0268*/ 	.word	0xffffffff


	//   ....[100]....
        /*026c*/ 	.word	0xffffffff


	//   ....[101]....
        /*0270*/ 	.word	0xffffffff


	//   ....[102]....
        /*0274*/ 	.word	0xffffffff


	//   ....[103]....
        /*0278*/ 	.word	0xffffffff


	//   ....[104]....
        /*027c*/ 	.word	0xffffffff


	//   ....[105]....
        /*0280*/ 	.word	0xffffffff


	//   ....[106]....
        /*0284*/ 	.word	0xffffffff


	//   ....[107]....
        /*0288*/ 	.word	0xffffffff


	//   ....[108]....
        /*028c*/ 	.word	0xffffffff


	//   ....[109]....
        /*0290*/ 	.word	0xffffffff


	//   ....[110]....
        /*0294*/ 	.word	0xffffffff


	//   ....[111]....
        /*0298*/ 	.word	0xffffffff


	//   ....[112]....
        /*029c*/ 	.word	0xffffffff


	//   ....[113]....
        /*02a0*/ 	.word	0xffffffff


	//   ....[114]....
        /*02a4*/ 	.word	0xffffffff


	//   ....[115]....
        /*02a8*/ 	.word	0xffffffff


	//   ....[116]....
        /*02ac*/ 	.word	0xffffffff


	//   ....[117]....
        /*02b0*/ 	.word	0xffffffff


	//   ....[118]....
        /*02b4*/ 	.word	0xffffffff


	//   ....[119]....
        /*02b8*/ 	.word	0xffffffff


	//   ....[120]....
        /*02bc*/ 	.word	0xffffffff


	//   ....[121]....
        /*02c0*/ 	.word	0xffffffff


	//   ....[122]....
        /*02c4*/ 	.word	0xffffffff


	//   ....[123]....
        /*02c8*/ 	.word	0xffffffff


	//   ....[124]....
        /*02cc*/ 	.word	0xffffffff


	//   ....[125]....
        /*02d0*/ 	.word	0xffffffff


	//   ....[126]....
        /*02d4*/ 	.word	0xffffffff


	//   ....[127]....
        /*02d8*/ 	.word	0xffffffff


	//   ....[128]....
        /*02dc*/ 	.word	0xffffffff


	//   ....[129]....
        /*02e0*/ 	.word	0xffffffff


	//   ....[130]....
        /*02e4*/ 	.word	0xffffffff


	//   ....[131]....
        /*02e8*/ 	.word	0xffffffff


	//   ....[132]....
        /*02ec*/ 	.word	0xffffffff


	//   ....[133]....
        /*02f0*/ 	.word	0xffffffff


	//   ....[134]....
        /*02f4*/ 	.word	0xffffffff


	//   ....[135]....
        /*02f8*/ 	.word	0xffffffff


	//   ....[136]....
        /*02fc*/ 	.word	0xffffffff


	//   ....[137]....
        /*0300*/ 	.word	0xffffffff


	//   ....[138]....
        /*0304*/ 	.word	0xffffffff


	//   ....[139]....
        /*0308*/ 	.word	0xffffffff


	//   ....[140]....
        /*030c*/ 	.word	0xffffffff


	//   ....[141]....
        /*0310*/ 	.word	0xffffffff


	//   ....[142]....
        /*0314*/ 	.word	0xffffffff


	//   ....[143]....
        /*0318*/ 	.word	0xffffffff


	//   ....[144]....
        /*031c*/ 	.word	0xffffffff


	//   ....[145]....
        /*0320*/ 	.word	0xffffffff


	//   ....[146]....
        /*0324*/ 	.word	0xffffffff


	//   ....[147]....
        /*0328*/ 	.word	0xffffffff


	//   ....[148]....
        /*032c*/ 	.word	0xffffffff


	//   ....[149]....
        /*0330*/ 	.word	0xffffffff


	//   ....[150]....
        /*0334*/ 	.word	0xffffffff


	//   ....[151]....
        /*0338*/ 	.word	0xffffffff


	//   ....[152]....
        /*033c*/ 	.word	0xffffffff


	//   ....[153]....
        /*0340*/ 	.word	0xffffffff


	//   ....[154]....
        /*0344*/ 	.word	0xffffffff


	//   ....[155]....
        /*0348*/ 	.word	0xffffffff


	//   ....[156]....
        /*034c*/ 	.word	0xffffffff


	//   ....[157]....
        /*0350*/ 	.word	0xffffffff


	//   ....[158]....
        /*0354*/ 	.word	0xffffffff


	//   ....[159]....
        /*0358*/ 	.word	0xffffffff


	//   ....[160]....
        /*035c*/ 	.word	0x05000006


	//   ....[161]....
        /*0360*/ 	.word	0xffffffff


	//   ....[162]....
        /*0364*/ 	.word	0xffffffff


	//   ....[163]....
        /*0368*/ 	.word	0xffffffff


	//   ....[164]....
        /*036c*/ 	.word	0xffffffff


	//   ....[165]....
        /*0370*/ 	.word	0xffffffff


	//   ....[166]....
        /*0374*/ 	.word	0xffffffff


	//   ....[167]....
        /*0378*/ 	.word	0xffffffff


	//   ....[168]....
        /*037c*/ 	.word	0xffffffff


	//   ....[169]....
        /*0380*/ 	.word	0xffffffff


	//   ....[170]....
        /*0384*/ 	.word	0xffffffff


	//   ....[171]....
        /*0388*/ 	.word	0xffffffff


	//   ....[172]....
        /*038c*/ 	.word	0xffffffff


	//   ....[173]....
        /*0390*/ 	.word	0xffffffff


	//   ....[174]....
        /*0394*/ 	.word	0xffffffff


	//   ....[175]....
        /*0398*/ 	.word	0xffffffff


	//   ....[176]....
        /*039c*/ 	.word	0xffffffff


	//   ....[177]....
        /*03a0*/ 	.word	0xffffffff


	//   ....[178]....
        /*03a4*/ 	.word	0xffffffff


	//   ....[179]....
        /*03a8*/ 	.word	0xffffffff


	//   ....[180]....
        /*03ac*/ 	.word	0xffffffff


	//   ....[181]....
        /*03b0*/ 	.word	0xffffffff


	//   ....[182]....
        /*03b4*/ 	.word	0xffffffff


	//   ....[183]....
        /*03b8*/ 	.word	0xffffffff


	//   ....[184]....
        /*03bc*/ 	.word	0xffffffff


	//   ....[185]....
        /*03c0*/ 	.word	0xffffffff


	//   ....[186]....
        /*03c4*/ 	.word	0xffffffff


	//   ....[187]....
        /*03c8*/ 	.word	0xffffffff


	//   ....[188]....
        /*03cc*/ 	.word	0xffffffff


	//   ....[189]....
        /*03d0*/ 	.word	0xffffffff


	//   ....[190]....
        /*03d4*/ 	.word	0xffffffff


	//   ....[191]....
        /*03d8*/ 	.word	0xffffffff


	//   ....[192]....
        /*03dc*/ 	.word	0xffffffff


	//   ....[193]....
        /*03e0*/ 	.word	0xffffffff


	//   ....[194]....
        /*03e4*/ 	.word	0xffffffff


	//   ....[195]....
        /*03e8*/ 	.word	0xffffffff


	//   ....[196]....
        /*03ec*/ 	.word	0xffffffff


	//   ....[197]....
        /*03f0*/ 	.word	0xffffffff


	//   ....[198]....
        /*03f4*/ 	.word	0xffffffff


	//   ....[199]....
        /*03f8*/ 	.word	0xffffffff


	//   ....[200]....
        /*03fc*/ 	.word	0xffffffff


	//   ....[201]....
        /*0400*/ 	.word	0xffffffff


	//   ....[202]....
        /*0404*/ 	.word	0xffffffff


	//   ....[203]....
        /*0408*/ 	.word	0xffffffff


	//   ....[204]....
        /*040c*/ 	.word	0xffffffff


	//   ....[205]....
        /*0410*/ 	.word	0xffffffff


	//   ....[206]....
        /*0414*/ 	.word	0xffffffff


	//   ....[207]....
        /*0418*/ 	.word	0xffffffff


	//   ....[208]....
        /*041c*/ 	.word	0xffffffff


	//   ....[209]....
        /*0420*/ 	.word	0xffffffff


	//   ....[210]....
        /*0424*/ 	.word	0xffffffff


	//   ....[211]....
        /*0428*/ 	.word	0xffffffff


	//   ....[212]....
        /*042c*/ 	.word	0xffffffff


	//   ....[213]....
        /*0430*/ 	.word	0xffffffff


	//   ....[214]....
        /*0434*/ 	.word	0xffffffff


	//   ....[215]....
        /*0438*/ 	.word	0xffffffff


	//   ....[216]....
        /*043c*/ 	.word	0xffffffff


	//   ....[217]....
        /*0440*/ 	.word	0xffffffff


	//   ....[218]....
        /*0444*/ 	.word	0xffffffff


	//   ....[219]....
        /*0448*/ 	.word	0xffffffff


	//   ....[220]....
        /*044c*/ 	.word	0xffffffff


	//   ....[221]....
        /*0450*/ 	.word	0xffffffff


	//   ....[222]....
        /*0454*/ 	.word	0xffffffff


	//   ....[223]....
        /*0458*/ 	.word	0xffffffff


	//   ....[224]....
        /*045c*/ 	.word	0xffffffff


	//   ....[225]....
        /*0460*/ 	.word	0xffffffff


	//   ....[226]....
        /*0464*/ 	.word	0xffffffff


	//   ....[227]....
        /*0468*/ 	.word	0xffffffff


	//   ....[228]....
        /*046c*/ 	.word	0xffffffff


	//   ....[229]....
        /*0470*/ 	.word	0x0500002f


	//   ....[230]....
        /*0474*/ 	.word	0x0500002f


	//   ....[231]....
        /*0478*/ 	.word	0x0500002f


	//   ....[232]....
        /*047c*/ 	.word	0x0500002f


	//   ....[233]....
        /*0480*/ 	.word	0x0500002f


	//----- nvinfo : EIATTR_COOP_GROUP_INSTR_OFFSETS
	.align		4
.L_287:
        /*0484*/ 	.byte	0x04, 0x28
        /*0486*/ 	.short	(.L_289 - .L_288)


	//   ....[0]....
.L_288:
        /*0488*/ 	.word	0x00000e40


	//   ....[1]....
        /*048c*/ 	.word	0x00001890


	//   ....[2]....
        /*0490*/ 	.word	0x00002ad0


	//   ....[3]....
        /*0494*/ 	.word	0x00002af0


	//   ....[4]....
        /*0498*/ 	.word	0x00002b10


	//   ....[5]....
        /*049c*/ 	.word	0x00002b30


	//   ....[6]....
        /*04a0*/ 	.word	0x00002b50


	//   ....[7]....
        /*04a4*/ 	.word	0x00003000


	//   ....[8]....
        /*04a8*/ 	.word	0x00003010


	//   ....[9]....
        /*04ac*/ 	.word	0x00003030


	//   ....[10]....
        /*04b0*/ 	.word	0x00003050


	//   ....[11]....
        /*04b4*/ 	.word	0x000030a0


	//   ....[12]....
        /*04b8*/ 	.word	0x000030d0


	//   ....[13]....
        /*04bc*/ 	.word	0x00003120


	//   ....[14]....
        /*04c0*/ 	.word	0x00003160


	//   ....[15]....
        /*04c4*/ 	.word	0x00003250


	//   ....[16]....
        /*04c8*/ 	.word	0x00003280


	//   ....[17]....
        /*04cc*/ 	.word	0x00003290


	//   ....[18]....
        /*04d0*/ 	.word	0x000032b0


	//   ....[19]....
        /*04d4*/ 	.word	0x000032f0


	//   ....[20]....
        /*04d8*/ 	.word	0x00003320


	//   ....[21]....
        /*04dc*/ 	.word	0x00003360


	//   ....[22]....
        /*04e0*/ 	.word	0x00003380


	//   ....[23]....
        /*04e4*/ 	.word	0x000033a0


	//   ....[24]....
        /*04e8*/ 	.word	0x00003490


	//   ....[25]....
        /*04ec*/ 	.word	0x000034c0


	//   ....[26]....
        /*04f0*/ 	.word	0x000034d0


	//   ....[27]....
        /*04f4*/ 	.word	0x000034f0


	//   ....[28]....
        /*04f8*/ 	.word	0x00003530


	//   ....[29]....
        /*04fc*/ 	.word	0x00003560


	//   ....[30]....
        /*0500*/ 	.word	0x000035a0


	//   ....[31]....
        /*0504*/ 	.word	0x000035c0


	//   ....[32]....
        /*0508*/ 	.word	0x000035e0


	//   ....[33]....
        /*050c*/ 	.word	0x000036d0


	//   ....[34]....
        /*0510*/ 	.word	0x00003700


	//   ....[35]....
        /*0514*/ 	.word	0x00003710


	//   ....[36]....
        /*0518*/ 	.word	0x00003730


	//   ....[37]....
        /*051c*/ 	.word	0x00003770


	//   ....[38]....
        /*0520*/ 	.word	0x000037a0


	//   ....[39]....
        /*0524*/ 	.word	0x000037e0


	//   ....[40]....
        /*0528*/ 	.word	0x00003800


	//   ....[41]....
        /*052c*/ 	.word	0x00003820


	//   ....[42]....
        /*0530*/ 	.word	0x00003930


	//   ....[43]....
        /*0534*/ 	.word	0x00003960


	//   ....[44]....
        /*0538*/ 	.word	0x00003970


	//   ....[45]....
        /*053c*/ 	.word	0x00003990


	//   ....[46]....
        /*0540*/ 	.word	0x000039d0


	//   ....[47]....
        /*0544*/ 	.word	0x00003a00


	//   ....[48]....
        /*0548*/ 	.word	0x00003a40


	//   ....[49]....
        /*054c*/ 	.word	0x00003a60


	//   ....[50]....
        /*0550*/ 	.word	0x00003a80


	//   ....[51]....
        /*0554*/ 	.word	0x00003b90


	//   ....[52]....
        /*0558*/ 	.word	0x00003bc0


	//   ....[53]....
        /*055c*/ 	.word	0x00003bd0


	//   ....[54]....
        /*0560*/ 	.word	0x00003bf0


	//   ....[55]....
        /*0564*/ 	.word	0x00003c30


	//   ....[56]....
        /*0568*/ 	.word	0x00003c60


	//   ....[57]....
        /*056c*/ 	.word	0x00003ca0


	//   ....[58]....
        /*0570*/ 	.word	0x00003cc0


	//   ....[59]....
        /*0574*/ 	.word	0x00003ce0


	//   ....[60]....
        /*0578*/ 	.word	0x00003df0


	//   ....[61]....
        /*057c*/ 	.word	0x00003e20


	//   ....[62]....
        /*0580*/ 	.word	0x00003e30


	//   ....[63]....
        /*0584*/ 	.word	0x00003e50


	//   ....[64]....
        /*0588*/ 	.word	0x00003e90


	//   ....[65]....
        /*058c*/ 	.word	0x00003ec0


	//   ....[66]....
        /*0590*/ 	.word	0x00003f00


	//   ....[67]....
        /*0594*/ 	.word	0x00003f20


	//   ....[68]....
        /*0598*/ 	.word	0x00003f40


	//   ....[69]....
        /*059c*/ 	.word	0x00004050


	//   ....[70]....
        /*05a0*/ 	.word	0x00004080


	//   ....[71]....
        /*05a4*/ 	.word	0x00004090


	//   ....[72]....
        /*05a8*/ 	.word	0x000040b0


	//   ....[73]....
        /*05ac*/ 	.word	0x000040f0


	//   ....[74]....
        /*05b0*/ 	.word	0x00004120


	//   ....[75]....
        /*05b4*/ 	.word	0x00004160


	//   ....[76]....
        /*05b8*/ 	.word	0x00004180


	//   ....[77]....
        /*05bc*/ 	.word	0x000041a0


	//   ....[78]....
        /*05c0*/ 	.word	0x000042b0


	//   ....[79]....
        /*05c4*/ 	.word	0x00004300


	//   ....[80]....
        /*05c8*/ 	.word	0x00004310


	//   ....[81]....
        /*05cc*/ 	.word	0x00004330


	//   ....[82]....
        /*05d0*/ 	.word	0x00004370


	//   ....[83]....
        /*05d4*/ 	.word	0x000043a0


	//   ....[84]....
        /*05d8*/ 	.word	0x000043e0


	//   ....[85]....
        /*05dc*/ 	.word	0x00004400


	//   ....[86]....
        /*05e0*/ 	.word	0x00004420


	//   ....[87]....
        /*05e4*/ 	.word	0x00004510


	//   ....[88]....
        /*05e8*/ 	.word	0x00004560


	//   ....[89]....
        /*05ec*/ 	.word	0x00004570


	//   ....[90]....
        /*05f0*/ 	.word	0x000045a0


	//   ....[91]....
        /*05f4*/ 	.word	0x000045c0


	//   ....[92]....
        /*05f8*/ 	.word	0x00004610


	//   ....[93]....
        /*05fc*/ 	.word	0x00004630


	//   ....[94]....
        /*0600*/ 	.word	0x00004670


	//   ....[95]....
        /*0604*/ 	.word	0x00004690


	//   ....[96]....
        /*0608*/ 	.word	0x00004770


	//   ....[97]....
        /*060c*/ 	.word	0x000047c0


	//   ....[98]....
        /*0610*/ 	.word	0x000047d0


	//   ....[99]....
        /*0614*/ 	.word	0x00004820


	//   ....[100]....
        /*0618*/ 	.word	0x00004850


	//   ....[101]....
        /*061c*/ 	.word	0x00004880


	//   ....[102]....
        /*0620*/ 	.word	0x000048b0


	//   ....[103]....
        /*0624*/ 	.word	0x000048e0


	//   ....[104]....
        /*0628*/ 	.word	0x00004910


	//   ....[105]....
        /*062c*/ 	.word	0x000049d0


	//   ....[106]....
        /*0630*/ 	.word	0x00004a20


	//   ....[107]....
        /*0634*/ 	.word	0x00004a30


	//   ....[108]....
        /*0638*/ 	.word	0x00004a80


	//   ....[109]....
        /*063c*/ 	.word	0x00004ab0


	//   ....[110]....
        /*0640*/ 	.word	0x00004ae0


	//   ....[111]....
        /*0644*/ 	.word	0x00004b10


	//   ....[112]....
        /*0648*/ 	.word	0x00004b40


	//   ....[113]....
        /*064c*/ 	.word	0x00004b70


	//   ....[114]....
        /*0650*/ 	.word	0x00004c60


	//   ....[115]....
        /*0654*/ 	.word	0x00004c80


	//   ....[116]....
        /*0658*/ 	.word	0x00004c90


	//   ....[117]....
        /*065c*/ 	.word	0x00004ce0


	//   ....[118]....
        /*0660*/ 	.word	0x00004d10


	//   ....[119]....
        /*0664*/ 	.word	0x00004d40


	//   ....[120]....
        /*0668*/ 	.word	0x00004d70


	//   ....[121]....
        /*066c*/ 	.word	0x00004da0


	//   ....[122]....
        /*0670*/ 	.word	0x00004dd0


	//   ....[123]....
        /*0674*/ 	.word	0x00004ec0


	//   ....[124]....
        /*0678*/ 	.word	0x00004f00


	//   ....[125]....
        /*067c*/ 	.word	0x00004f10


	//   ....[126]....
        /*0680*/ 	.word	0x00004f60


	//   ....[127]....
        /*0684*/ 	.word	0x00004f90


	//   ....[128]....
        /*0688*/ 	.word	0x00004fc0


	//   ....[129]....
        /*068c*/ 	.word	0x00004ff0


	//   ....[130]....
        /*0690*/ 	.word	0x00005020


	//   ....[131]....
        /*0694*/ 	.word	0x00005050


	//   ....[132]....
        /*0698*/ 	.word	0x00005140


	//   ....[133]....
        /*069c*/ 	.word	0x00005170


	//   ....[134]....
        /*06a0*/ 	.word	0x00005180


	//   ....[135]....
        /*06a4*/ 	.word	0x000051d0


	//   ....[136]....
        /*06a8*/ 	.word	0x00005200


	//   ....[137]....
        /*06ac*/ 	.word	0x00005230


	//   ....[138]....
        /*06b0*/ 	.word	0x00005260


	//   ....[139]....
        /*06b4*/ 	.word	0x00005290


	//   ....[140]....
        /*06b8*/ 	.word	0x000052c0


	//   ....[141]....
        /*06bc*/ 	.word	0x000053e0


	//   ....[142]....
        /*06c0*/ 	.word	0x000053f0


	//   ....[143]....
        /*06c4*/ 	.word	0x00005440


	//   ....[144]....
        /*06c8*/ 	.word	0x00005470


	//   ....[145]....
        /*06cc*/ 	.word	0x000054a0


	//   ....[146]....
        /*06d0*/ 	.word	0x000054d0


	//   ....[147]....
        /*06d4*/ 	.word	0x00005500


	//   ....[148]....
        /*06d8*/ 	.word	0x00005530


	//   ....[149]....
        /*06dc*/ 	.word	0x00005560


	//   ....[150]....
        /*06e0*/ 	.word	0x00005600


	//   ....[151]....
        /*06e4*/ 	.word	0x00005620


	//   ....[152]....
        /*06e8*/ 	.word	0x00005630


	//   ....[153]....
        /*06ec*/ 	.word	0x00005680


	//   ....[154]....
        /*06f0*/ 	.word	0x000056b0


	//   ....[155]....
        /*06f4*/ 	.word	0x000056e0


	//   ....[156]....
        /*06f8*/ 	.word	0x00005710


	//   ....[157]....
        /*06fc*/ 	.word	0x00005740


	//   ....[158]....
        /*0700*/ 	.word	0x00005770


	//   ....[159]....
        /*0704*/ 	.word	0x000058a0


	//   ....[160]....
        /*0708*/ 	.word	0x00005d40


	//   ....[161]....
        /*070c*/ 	.word	0x00006070


	//   ....[162]....
        /*0710*/ 	.word	0x00006130


	//   ....[163]....
        /*0714*/ 	.word	0x000061f0


	//   ....[164]....
        /*0718*/ 	.word	0x000062b0


	//   ....[165]....
        /*071c*/ 	.word	0x00006370


	//   ....[166]....
        /*0720*/ 	.word	0x00006430


	//   ....[167]....
        /*0724*/ 	.word	0x000064f0


	//   ....[168]....
        /*0728*/ 	.word	0x000065b0


	//   ....[169]....
        /*072c*/ 	.word	0x00006670


	//   ....[170]....
        /*0730*/ 	.word	0x00006730


	//   ....[171]....
        /*0734*/ 	.word	0x000067f0


	//   ....[172]....
        /*0738*/ 	.word	0x000068b0


	//   ....[173]....
        /*073c*/ 	.word	0x00006970


	//   ....[174]....
        /*0740*/ 	.word	0x00006a30


	//   ....[175]....
        /*0744*/ 	.word	0x00006af0


	//   ....[176]....
        /*0748*/ 	.word	0x00006bb0


	//   ....[177]....
        /*074c*/ 	.word	0x00006c70


	//   ....[178]....
        /*0750*/ 	.word	0x00006e60


	//   ....[179]....
        /*0754*/ 	.word	0x00006f90


	//   ....[180]....
        /*0758*/ 	.word	0x000070c0


	//   ....[181]....
        /*075c*/ 	.word	0x000071f0


	//   ....[182]....
        /*0760*/ 	.word	0x00007320


	//   ....[183]....
        /*0764*/ 	.word	0x00007450


	//   ....[184]....
        /*0768*/ 	.word	0x00007580


	//   ....[185]....
        /*076c*/ 	.word	0x000076b0


	//   ....[186]....
        /*0770*/ 	.word	0x000077e0


	//   ....[187]....
        /*0774*/ 	.word	0x00007910


	//   ....[188]....
        /*0778*/ 	.word	0x00007a40


	//   ....[189]....
        /*077c*/ 	.word	0x00007b60


	//   ....[190]....
        /*0780*/ 	.word	0x00007c70


	//   ....[191]....
        /*0784*/ 	.word	0x00007d80


	//   ....[192]....
        /*0788*/ 	.word	0x00007e90


	//   ....[193]....
        /*078c*/ 	.word	0x00007fa0


	//   ....[194]....
        /*0790*/ 	.word	0x000080b0


	//   ....[195]....
        /*0794*/ 	.word	0x00008eb0


	//   ....[196]....
        /*0798*/ 	.word	0x00008f40


	//   ....[197]....
        /*079c*/ 	.word	0x00008fc0


	//   ....[198]....
        /*07a0*/ 	.word	0x00009050


	//   ....[199]....
        /*07a4*/ 	.word	0x000090d0


	//   ....[200]....
        /*07a8*/ 	.word	0x00009160


	//   ....[201]....
        /*07ac*/ 	.word	0x000091e0


	//   ....[202]....
        /*07b0*/ 	.word	0x00009270


	//   ....[203]....
        /*07b4*/ 	.word	0x000092f0


	//   ....[204]....
        /*07b8*/ 	.word	0x00009380


	//   ....[205]....
        /*07bc*/ 	.word	0x00009400


	//   ....[206]....
        /*07c0*/ 	.word	0x00009490


	//   ....[207]....
        /*07c4*/ 	.word	0x00009510


	//   ....[208]....
        /*07c8*/ 	.word	0x000095a0


	//   ....[209]....
        /*07cc*/ 	.word	0x00009620


	//   ....[210]....
        /*07d0*/ 	.word	0x000096b0


	//   ....[211]....
        /*07d4*/ 	.word	0x00009730


	//   ....[212]....
        /*07d8*/ 	.word	0x00009890


	//   ....[213]....
        /*07dc*/ 	.word	0x00009960


	//   ....[214]....
        /*07e0*/ 	.word	0x00009a10


	//   ....[215]....
        /*07e4*/ 	.word	0x00009ad0


	//   ....[216]....
        /*07e8*/ 	.word	0x00009b80


	//   ....[217]....
        /*07ec*/ 	.word	0x00009c40


	//   ....[218]....
        /*07f0*/ 	.word	0x00009cf0


	//   ....[219]....
        /*07f4*/ 	.word	0x00009db0


	//   ....[220]....
        /*07f8*/ 	.word	0x00009e60


	//   ....[221]....
        /*07fc*/ 	.word	0x00009f20


	//   ....[222]....
        /*0800*/ 	.word	0x00009fd0


	//   ....[223]....
        /*0804*/ 	.word	0x0000a090


	//   ....[224]....
        /*0808*/ 	.word	0x0000a140


	//   ....[225]....
        /*080c*/ 	.word	0x0000a200


	//   ....[226]....
        /*0810*/ 	.word	0x0000a2a0


	//   ....[227]....
        /*0814*/ 	.word	0x0000a360


	//   ....[228]....
        /*0818*/ 	.word	0x0000a400


	//   ....[229]....
        /*081c*/ 	.word	0x0000a470


	//   ....[230]....
        /*0820*/ 	.word	0x0000a4e0


	//   ....[231]....
        /*0824*/ 	.word	0x0000a550


	//   ....[232]....
        /*0828*/ 	.word	0x0000a5c0


	//   ....[233]....
        /*082c*/ 	.word	0x0000a630


	//----- nvinfo : EIATTR_VRC_CTA_INIT_COUNT
	.align		4
.L_289:
        /*0830*/ 	.byte	0x02, 0x4a
	.zero		1
	.zero		1


	//----- nvinfo : EIATTR_EXIT_INSTR_OFFSETS
	.align		4
        /*0834*/ 	.byte	0x04, 0x1c
        /*0836*/ 	.short	(.L_291 - .L_290)


	//   ....[0]....
.L_290:
        /*0838*/ 	.word	0x00002570


	//   ....[1]....
        /*083c*/ 	.word	0x000028d0


	//   ....[2]....
        /*0840*/ 	.word	0x000028f0


	//   ....[3]....
        /*0844*/ 	.word	0x00009740


	//   ....[4]....
        /*0848*/ 	.word	0x0000a410


	//----- nvinfo : EIATTR_MAX_THREADS
	.align		4
.L_291:
        /*084c*/ 	.byte	0x04, 0x05
        /*084e*/ 	.short	(.L_293 - .L_292)
.L_292:
        /*0850*/ 	.word	0x00000180
        /*0854*/ 	.word	0x00000001
        /*0858*/ 	.word	0x00000001


	//----- nvinfo : EIATTR_CRS_STACK_SIZE
	.align		4
.L_293:
        /*085c*/ 	.byte	0x04, 0x1e
        /*085e*/ 	.short	(.L_295 - .L_294)
.L_294:
        /*0860*/ 	.word	0x00000000


	//----- nvinfo : EIATTR_CBANK_PARAM_SIZE
	.align		4
.L_295:
        /*0864*/ 	.byte	0x03, 0x19
        /*0866*/ 	.short	0x004d


	//----- nvinfo : EIATTR_PARAM_CBANK
	.align		4
        /*0868*/ 	.byte	0x04, 0x0a
        /*086a*/ 	.short	(.L_297 - .L_296)
	.align		4
.L_296:
        /*086c*/ 	.word	index@(.nv.constant0._ZN3cub18CUB_300001_SM_10006detail10radix_sort29DeviceRadixSortOnesweepKernelINS1_5radix10policy_hubIiiyE10Policy1000ELNS0_9SortOrderE0EiiyiiNS1_21identity_decomposer_tEEEvPT5_SB_PT3_PKSC_PT1_PKSG_PT2_PKSK_T4_iiT6_)
        /*0870*/ 	.short	0x0380
        /*0872*/ 	.short	0x004d


	//----- nvinfo : EIATTR_SW_WAR
	.align		4
.L_297:
        /*0874*/ 	.byte	0x04, 0x36
        /*0876*/ 	.short	(.L_299 - .L_298)
.L_298:
        /*0878*/ 	.word	0x00000008
.L_299:


//--------------------- .nv.info._ZN3cub18CUB_300001_SM_10006detail10radix_sort33DeviceRadixSortExclusiveSumKernelINS1_5radix10policy_hubIiiyE10Policy1000EyEEvPT0_ --------------------------
	.section	.nv.info._ZN3cub18CUB_300001_SM_10006detail10radix_sort33DeviceRadixSortExclusiveSumKernelINS1_5radix10policy_hubIiiyE10Policy1000EyEEvPT0_,"",@"SHT_CUDA_INFO"
	.sectionflags	@""
	.align	4


	//----- nvinfo : EIATTR_CUDA_API_VERSION
	.align		4
        /*0000*/ 	.byte	0x04, 0x37
        /*0002*/ 	.short	(.L_301 - .L_300)
.L_300:
        /*0004*/ 	.word	0x00000082


	//----- nvinfo : EIATTR_KPARAM_INFO
	.align		4
.L_301:
        /*0008*/ 	.byte	0x04, 0x17
        /*000a*/ 	.short	(.L_303 - .L_302)
.L_302:
        /*000c*/ 	.word	0x00000000
        /*0010*/ 	.short	0x0000
        /*0012*/ 	.short	0x0000
        /*0014*/ 	.byte	0x00, 0xf5, 0x21, 0x00


	//----- nvinfo : EIATTR_SPARSE_MMA_MASK
	.align		4
.L_303:
        /*0018*/ 	.byte	0x03, 0x50
        /*001a*/ 	.short	0x0000


	//----- nvinfo : EIATTR_MAXREG_COUNT
	.align		4
        /*001c*/ 	.byte	0x03, 0x1b
        /*001e*/ 	.short	0x00ff


	//----- nvinfo : EIATTR_NUM_BARRIERS
	.align		4
        /*0020*/ 	.byte	0x02, 0x4c
        /*0022*/ 	.byte	0x01
	.zero		1


	//----- nvinfo : EIATTR_MERCURY_ISA_VERSION
	.align		4
        /*0024*/ 	.byte	0x03, 0x5f
        /*0026*/ 	.short	0x0101


	//----- nvinfo : EIATTR_COOP_GROUP_MASK_REGIDS
	.align		4
        /*0028*/ 	.byte	0x04, 0x29
        /*002a*/ 	.short	(.L_305 - .L_304)


	//   ....[0]....
.L_304:
        /*002c*/ 	.word	0xffffffff


	//   ....[1]....
        /*0030*/ 	.word	0xffffffff


	//   ....[2]....
        /*0034*/ 	.word	0xffffffff


	//   ....[3]....
        /*0038*/ 	.word	0xffffffff


	//   ....[4]....
        /*003c*/ 	.word	0xffffffff


	//   ....[5]....
        /*0040*/ 	.word	0xffffffff


	//   ....[6]....
        /*0044*/ 	.word	0xffffffff


	//   ....[7]....
        /*0048*/ 	.word	0xffffffff


	//   ....[8]....
        /*004c*/ 	.word	0xffffffff


	//   ....[9]....
        /*0050*/ 	.word	0xffffffff


	//   ....[10]....
        /*0054*/ 	.word	0x05000015


	//   ....[11]....
        /*0058*/ 	.word	0x05000015


	//   ....[12]....
        /*005c*/ 	.word	0x05000015


	//   ....[13]....
        /*0060*/ 	.word	0x05000015


	//   ....[14]....
        /*0064*/ 	.word	0x05000015


	//   ....[15]....
        /*0068*/ 	.word	0x05000015


	//   ....[16]....
        /*006c*/ 	.word	0x05000015


	//   ....[17]....
        /*0070*/ 	.word	0x05000015


	//   ....[18]....
        /*0074*/ 	.word	0x05000015


	//   ....[19]....
        /*0078*/ 	.word	0x05000015


	//----- nvinfo : EIATTR_COOP_GROUP_INSTR_OFFSETS
	.align		4
.L_305:
        /*007c*/ 	.byte	0x04, 0x28
        /*007e*/ 	.short	(.L_307 - .L_306)


	//   ....[0]....
.L_306:
        /*0080*/ 	.word	0x00000250


	//   ....[1]....
        /*0084*/ 	.word	0x00000260


	//   ....[2]....
        /*0088*/ 	.word	0x000002a0


	//   ....[3]....
        /*008c*/ 	.word	0x000002c0


	//   ....[4]....
        /*0090*/ 	.word	0x00000310


	//   ....[5]....
        /*0094*/ 	.word	0x00000320


	//   ....[6]....
        /*0098*/ 	.word	0x00000360


	//   ....[7]....
        /*009c*/ 	.word	0x00000380


	//   ....[8]....
        /*00a0*/ 	.word	0x000003d0


	//   ....[9]....
        /*00a4*/ 	.word	0x000003e0


	//   ....[10]....
        /*00a8*/ 	.word	0x00000660


	//   ....[11]....
        /*00ac*/ 	.word	0x000006b0


	//   ....[12]....
        /*00b0*/ 	.word	0x00000740


	//   ....[13]....
        /*00b4*/ 	.word	0x00000790


	//   ....[14]....
        /*00b8*/ 	.word	0x00000820


	//   ....[15]....
        /*00bc*/ 	.word	0x00000870


	//   ....[16]....
        /*00c0*/ 	.word	0x00000900


	//   ....[17]....
        /*00c4*/ 	.word	0x00000950


	//   ....[18]....
        /*00c8*/ 	.word	0x000009e0


	//   ....[19]....
        /*00cc*/ 	.word	0x00000a30


	//----- nvinfo : EIATTR_VRC_CTA_INIT_COUNT
	.align		4
.L_307:
        /*00d0*/ 	.byte	0x02, 0x4a
	.zero		1
	.zero		1


	//----- nvinfo : EIATTR_EXIT_INSTR_OFFSETS
	.align		4
        /*00d4*/ 	.byte	0x04, 0x1c
        /*00d6*/ 	.short	(.L_309 - .L_308)


	//   ....[0]....
.L_308:
        /*00d8*/ 	.word	0x000005d0


	//   ....[1]....
        /*00dc*/ 	.word	0x00000600


	//----- nvinfo : EIATTR_CRS_STACK_SIZE
	.align		4
.L_309:
        /*00e0*/ 	.byte	0x04, 0x1e
        /*00e2*/ 	.short	(.L_311 - .L_310)
.L_310:
        /*00e4*/ 	.word	0x00000000


	//----- nvinfo : EIATTR_CBANK_PARAM_SIZE
	.align		4
.L_311:
        /*00e8*/ 	.byte	0x03, 0x19
        /*00ea*/ 	.short	0x0008


	//----- nvinfo : EIATTR_PARAM_CBANK
	.align		4
        /*00ec*/ 	.byte	0x04, 0x0a
        /*00ee*/ 	.short	(.L_313 - .L_312)
	.align		4
.L_312:
        /*00f0*/ 	.word	index@(.nv.constant0._ZN3cub18CUB_300001_SM_10006detail10radix_sort33DeviceRadixSortExclusiveSumKernelINS1_5radix10policy_hubIiiyE10Policy1000EyEEvPT0_)
        /*00f4*/ 	.short	0x0380
        /*00f6*/ 	.short	0x0008


	//----- nvinfo : EIATTR_SW_WAR
	.align		4
.L_313:
        /*00f8*/ 	.byte	0x04, 0x36
        /*00fa*/ 	.short	(.L_315 - .L_314)
.L_314:
        /*00fc*/ 	.word	0x00000008
.L_315:


//--------------------- .nv.info._ZN3cub18CUB_300001_SM_10006detail10radix_sort30DeviceRadixSortHistogramKernelINS1_5radix10policy_hubIiiyE10Policy1000ELNS0_9SortOrderE0EiyNS1_21identity_decomposer_tEEEvPT2_PKT1_SA_iiT3_ --------------------------
	.section	.nv.info._ZN3cub18CUB_300001_SM_10006detail10radix_sort30DeviceRadixSortHistogramKernelINS1_5radix10policy_hubIiiyE10Policy1000ELNS0_9SortOrderE0EiyNS1_21identity_decomposer_tEEEvPT2_PKT1_SA_iiT3_,"",@"SHT_CUDA_INFO"
	.sectionflags	@""
	.align	4


	//----- nvinfo : EIATTR_CUDA_API_VERSION
	.align		4
        /*0000*/ 	.byte	0x04, 0x37
        /*0002*/ 	.short	(.L_317 - .L_316)
.L_316:
        /*0004*/ 	.word	0x00000082


	//----- nvinfo : EIATTR_KPARAM_INFO
	.align		4
.L_317:
        /*0008*/ 	.byte	0x04, 0x17
        /*000a*/ 	.short	(.L_319 - .L_318)
.L_318:
        /*000c*/ 	.word	0x00000000
        /*0010*/ 	.short	0x0005
        /*0012*/ 	.short	0x0020
        /*0014*/ 	.byte	0x00, 0xf0, 0x05, 0x00


	//----- nvinfo : EIATTR_KPARAM_INFO
	.align		4
.L_319:
        /*0018*/ 	.byte	0x04, 0x17
        /*001a*/ 	.short	(.L_321 - .L_320)
.L_320:
        /*001c*/ 	.word	0x00000000
        /*0020*/ 	.short	0x0004
        /*0022*/ 	.short	0x001c
        /*0024*/ 	.byte	0x00, 0xf0, 0x11, 0x00


	//----- nvinfo : EIATTR_KPARAM_INFO
	.align		4
.L_321:
        /*0028*/ 	.byte	0x04, 0x17
        /*002a*/ 	.short	(.L_323 - .L_322)
.L_322:
        /*002c*/ 	.word	0x00000000
        /*0030*/ 	.short	0x0003
        /*0032*/ 	.short	0x0018
        /*0034*/ 	.byte	0x00, 0xf0, 0x11, 0x00


	//----- nvinfo : EIATTR_KPARAM_INFO
	.align		4
.L_323:
        /*0038*/ 	.byte	0x04, 0x17
        /*003a*/ 	.short	(.L_325 - .L_324)
.L_324:
        /*003c*/ 	.word	0x00000000
        /*0040*/ 	.short	0x0002
        /*0042*/ 	.short	0x0010
        /*0044*/ 	.byte	0x00, 0xf0, 0x21, 0x00


	//----- nvinfo : EIATTR_KPARAM_INFO
	.align		4
.L_325:
        /*0048*/ 	.byte	0x04, 0x17
        /*004a*/ 	.short	(.L_327 - .L_326)
.L_326:
        /*004c*/ 	.word	0x00000000
        /*0050*/ 	.short	0x0001
        /*0052*/ 	.short	0x0008
        /*0054*/ 	.byte	0x00, 0xf5, 0x21, 0x00


	//----- nvinfo : EIATTR_KPARAM_INFO
	.align		4
.L_327:
        /*0058*/ 	.byte	0x04, 0x17
        /*005a*/ 	.short	(.L_329 - .L_328)
.L_328:
        /*005c*/ 	.word	0x00000000
        /*0060*/ 	.short	0x0000
        /*0062*/ 	.short	0x0000
        /*0064*/ 	.byte	0x00, 0xf5, 0x21, 0x00


	//----- nvinfo : EIATTR_SPARSE_MMA_MASK
	.align		4
.L_329:
        /*0068*/ 	.byte	0x03, 0x50
        /*006a*/ 	.short	0x0000


	//----- nvinfo : EIATTR_MAXREG_COUNT
	.align		4
        /*006c*/ 	.byte	0x03, 0x1b
        /*006e*/ 	.short	0x00ff


	//----- nvinfo : EIATTR_NUM_BARRIERS
	.align		4
        /*0070*/ 	.byte	0x02, 0x4c
        /*0072*/ 	.byte	0x01
	.zero		1


	//----- nvinfo : EIATTR_MERCURY_ISA_VERSION
	.align		4
        /*0074*/ 	.byte	0x03, 0x5f
        /*0076*/ 	.short	0x0101


	//----- nvinfo : EIATTR_VRC_CTA_INIT_COUNT
	.align		4
        /*0078*/ 	.byte	0x02, 0x4a
	.zero		1
	.zero		1


	//----- nvinfo : EIATTR_EXIT_INSTR_OFFSETS
	.align		4
        /*007c*/ 	.byte	0x04, 0x1c
        /*007e*/ 	.short	(.L_331 - .L_330)


	//   ....[0]....
.L_330:
        /*0080*/ 	.word	0x00000040


	//   ....[1]....
        /*0084*/ 	.word	0x00002ee0


	//----- nvinfo : EIATTR_MAX_THREADS
	.align		4
.L_331:
        /*0088*/ 	.byte	0x04, 0x05
        /*008a*/ 	.short	(.L_333 - .L_332)
.L_332:
        /*008c*/ 	.word	0x00000080
        /*0090*/ 	.word	0x00000001
        /*0094*/ 	.word	0x00000001


	//----- nvinfo : EIATTR_CRS_STACK_SIZE
	.align		4
.L_333:
        /*0098*/ 	.byte	0x04, 0x1e
        /*009a*/ 	.short	(.L_335 - .L_334)
.L_334:
        /*009c*/ 	.word	0x00000000


	//----- nvinfo : EIATTR_CBANK_PARAM_SIZE
	.align		4
.L_335:
        /*00a0*/ 	.byte	0x03, 0x19
        /*00a2*/ 	.short	0x0021


	//----- nvinfo : EIATTR_PARAM_CBANK
	.align		4
        /*00a4*/ 	.byte	0x04, 0x0a
        /*00a6*/ 	.short	(.L_337 - .L_336)
	.align		4
.L_336:
        /*00a8*/ 	.word	index@(.nv.constant0._ZN3cub18CUB_300001_SM_10006detail10radix_sort30DeviceRadixSortHistogramKernelINS1_5radix10policy_hubIiiyE10Policy1000ELNS0_9SortOrderE0EiyNS1_21identity_decomposer_tEEEvPT2_PKT1_SA_iiT3_)
        /*00ac*/ 	.short	0x0380
        /*00ae*/ 	.short	0x0021


	//----- nvinfo : EIATTR_SW_WAR
	.align		4
.L_337:
        /*00b0*/ 	.byte	0x04, 0x36
        /*00b2*/ 	.short	(.L_339 - .L_338)
.L_338:
        /*00b4*/ 	.word	0x00000008
.L_339:


//--------------------- .nv.info._ZN3cub18CUB_300001_SM_10006detail10radix_sort31DeviceRadixSortSingleTileKernelINS1_5radix10policy_hubIiiyE10Policy1000ELNS0_9SortOrderE0EiiyNS1_21identity_decomposer_tEEEvPKT1_PSA_PKT2_PSE_T3_iiT4_ --------------------------
	.section	.nv.info._ZN3cub18CUB_300001_SM_10006detail10radix_sort31DeviceRadixSortSingleTileKernelINS1_5radix10policy_hubIiiyE10Policy1000ELNS0_9SortOrderE0EiiyNS1_21identity_decomposer_tEEEvPKT1_PSA_PKT2_PSE_T3_iiT4_,"",@"SHT_CUDA_INFO"
	.sectionflags	@""
	.align	4


	//----- nvinfo : EIATTR_CUDA_API_VERSION
	.align		4
        /*0000*/ 	.byte	0x04, 0x37
        /*0002*/ 	.short	(.L_341 - .L_340)
.L_340:
        /*0004*/ 	.word	0x00000082


	//----- nvinfo : EIATTR_KPARAM_INFO
	.align		4
.L_341:
        /*0008*/ 	.byte	0x04, 0x17
        /*000a*/ 	.short	(.L_343 - .L_342)
.L_342:
        /*000c*/ 	.word	0x00000000
        /*0010*/ 	.short	0x0007
        /*0012*/ 	.short	0x0030
        /*0014*/ 	.byte	0x00, 0xf0, 0x05, 0x00


	//----- nvinfo : EIATTR_KPARAM_INFO
	.align		4
.L_343:
        /*0018*/ 	.byte	0x04, 0x17
        /*001a*/ 	.short	(.L_345 - .L_344)
.L_344:
        /*001c*/ 	.word	0x00000000
        /*0020*/ 	.short	0x0006
        /*0022*/ 	.short	0x002c
        /*0024*/ 	.byte	0x00, 0xf0, 0x11, 0x00


	//----- nvinfo : EIATTR_KPARAM_INFO
	.align		4
.L_345:
        /*0028*/ 	.byte	0x04, 0x17
        /*002a*/ 	.short	(.L_347 - .L_346)
.L_346:
        /*002c*/ 	.word	0x00000000
        /*0030*/ 	.short	0x0005
        /*0032*/ 	.short	0x0028
        /*0034*/ 	.byte	0x00, 0xf0, 0x11, 0x00


	//----- nvinfo : EIATTR_KPARAM_INFO
	.align		4
.L_347:
        /*0038*/ 	.byte	0x04, 0x17
        /*003a*/ 	.short	(.L_349 - .L_348)
.L_348:
        /*003c*/ 	.word	0x00000000
        /*0040*/ 	.short	0x0004
        /*0042*/ 	.short	0x0020
        /*0044*/ 	.byte	0x00, 0xf0, 0x21, 0x00


	//----- nvinfo : EIATTR_KPARAM_INFO
	.align		4
.L_349:
        /*0048*/ 	.byte	0x04, 0x17
        /*004a*/ 	.short	(.L_351 - .L_350)
.L_350:
        /*004c*/ 	.word	0x00000000
        /*0050*/ 	.short	0x0003
        /*0052*/ 	.short	0x0018
        /*0054*/ 	.byte	0x00, 0xf5, 0x21, 0x00


	//----- nvinfo : EIATTR_KPARAM_INFO
	.align		4
.L_351:
        /*0058*/ 	.byte	0x04, 0x17
        /*005a*/ 	.short	(.L_353 - .L_352)
.L_352:
        /*005c*/ 	.word	0x00000000
        /*0060*/ 	.short	0x0002
        /*0062*/ 	.short	0x0010
        /*0064*/ 	.byte	0x00, 0xf5, 0x21, 0x00


	//----- nvinfo : EIATTR_KPARAM_INFO
	.align		4
.L_353:
        /*0068*/ 	.byte	0x04, 0x17
        /*006a*/ 	.short	(.L_355 - .L_354)
.L_354:
        /*006c*/ 	.word	0x00000000
        /*0070*/ 	.short	0x0001
        /*0072*/ 	.short	0x0008
        /*0074*/ 	.byte	0x00, 0xf5, 0x21, 0x00


	//----- nvinfo : EIATTR_KPARAM_INFO
	.align		4
.L_355:
        /*0078*/ 	.byte	0x04, 0x17
        /*007a*/ 	.short	(.L_357 - .L_356)
.L_356:
        /*007c*/ 	.word	0x00000000
        /*0080*/ 	.short	0x0000
        /*0082*/ 	.short	0x0000
        /*0084*/ 	.byte	0x00, 0xf5, 0x21, 0x00


	//----- nvinfo : EIATTR_SPARSE_MMA_MASK
	.align		4
.L_357:
        /*0088*/ 	.byte	0x03, 0x50
        /*008a*/ 	.short	0x0000


	//----- nvinfo : EIATTR_MAXREG_COUNT
	.align		4
        /*008c*/ 	.byte	0x03, 0x1b
        /*008e*/ 	.short	0x00ff


	//----- nvinfo : EIATTR_NUM_BARRIERS
	.align		4
        /*0090*/ 	.byte	0x02, 0x4c
        /*0092*/ 	.byte	0x01
	.zero		1


	//----- nvinfo : EIATTR_MERCURY_ISA_VERSION
	.align		4
        /*0094*/ 	.byte	0x03, 0x5f
        /*0096*/ 	.short	0x0101


	//----- nvinfo : EIATTR_COOP_GROUP_MASK_REGIDS
	.align		4
        /*0098*/ 	.byte	0x04, 0x29
        /*009a*/ 	.short	(.L_359 - .L_358)


	//   ....[0]....
.L_358:
        /*009c*/ 	.word	0xffffffff


	//   ....[1]....
        /*00a0*/ 	.word	0xffffffff


	//   ....[2]....
        /*00a4*/ 	.word	0xffffffff


	//   ....[3]....
        /*00a8*/ 	.word	0xffffffff


	//   ....[4]....
        /*00ac*/ 	.word	0xffffffff


	//----- nvinfo : EIATTR_COOP_GROUP_INSTR_OFFSETS
	.align		4
.L_359:
        /*00b0*/ 	.byte	0x04, 0x28
        /*00b2*/ 	.short	(.L_361 - .L_360)


	//   ....[0]....
.L_360:
        /*00b4*/ 	.word	0x00001e20


	//   ....[1]....
        /*00b8*/ 	.word	0x00001e40


	//   ....[2]....
        /*00bc*/ 	.word	0x00001e60


	//   ....[3]....
        /*00c0*/ 	.word	0x00001e80


	//   ....[4]....
        /*00c4*/ 	.word	0x00001ea0


	//----- nvinfo : EIATTR_VRC_CTA_INIT_COUNT
	.align		4
.L_361:
        /*00c8*/ 	.byte	0x02, 0x4a
	.zero		1
	.zero		1


	//----- nvinfo : EIATTR_EXIT_INSTR_OFFSETS
	.align		4
        /*00cc*/ 	.byte	0x04, 0x1c
        /*00ce*/ 	.short	(.L_363 - .L_362)


	//   ....[0]....
.L_362:
        /*00d0*/ 	.word	0x00003bf0


	//   ....[1]....
        /*00d4*/ 	.word	0x00003c40


	//----- nvinfo : EIATTR_MAX_THREADS
	.align		4
.L_363:
        /*00d8*/ 	.byte	0x04, 0x05
        /*00da*/ 	.short	(.L_365 - .L_364)
.L_364:
        /*00dc*/ 	.word	0x00000100
        /*00e0*/ 	.word	0x00000001
        /*00e4*/ 	.word	0x00000001


	//----- nvinfo : EIATTR_CBANK_PARAM_SIZE
	.align		4
.L_365:
        /*00e8*/ 	.byte	0x03, 0x19
        /*00ea*/ 	.short	0x0031


	//----- nvinfo : EIATTR_PARAM_CBANK
	.align		4
        /*00ec*/ 	.byte	0x04, 0x0a
        /*00ee*/ 	.short	(.L_367 - .L_366)
	.align		4
.L_366:
        /*00f0*/ 	.word	index@(.nv.constant0._ZN3cub18CUB_300001_SM_10006detail10radix_sort31DeviceRadixSortSingleTileKernelINS1_5radix10policy_hubIiiyE10Policy1000ELNS0_9SortOrderE0EiiyNS1_21identity_decomposer_tEEEvPKT1_PSA_PKT2_PSE_T3_iiT4_)
        /*00f4*/ 	.short	0x0380
        /*00f6*/ 	.short	0x0031


	//----- nvinfo : EIATTR_SW_WAR
	.align		4
.L_367:
        /*00f8*/ 	.byte	0x04, 0x36
        /*00fa*/ 	.short	(.L_369 - .L_368)
.L_368:
        /*00fc*/ 	.word	0x00000008
.L_369:


//--------------------- .nv.info._ZN3cub18CUB_300001_SM_10006detail10radix_sort29DeviceRadixSortOnesweepKernelINS1_5radix10policy_hubIiN4cuda3std3__45tupleIJiifiiEEEyE10Policy1000ELNS0_9SortOrderE0EiSA_yiiNS1_21identity_decomposer_tEEEvPT5_SG_PT3_PKSH_PT1_PKSL_PT2_PKSP_T4_iiT6_ --------------------------
	.section	.nv.info._ZN3cub18CUB_300001_SM_10006detail10radix_sort29DeviceRadixSortOnesweepKernelINS1_5radix10policy_hubIiN4cuda3std3__45tupleIJiifiiEEEyE10Policy1000ELNS0_9SortOrderE0EiSA_yiiNS1_21identity_decomposer_tEEEvPT5_SG_PT3_PKSH_PT1_PKSL_PT2_PKSP_T4_iiT6_,"",@"SHT_CUDA_INFO"
	.sectionflags	@""
	.align	4


	//----- nvinfo : EIATTR_CUDA_API_VERSION
	.align		4
        /*0000*/ 	.byte	0x04, 0x37
        /*0002*/ 	.short	(.L_371 - .L_370)
.L_370:
        /*0004*/ 	.word	0x00000082


	//----- nvinfo : EIATTR_KPARAM_INFO
	.align		4
.L_371:
        /*0008*/ 	.byte	0x04, 0x17
        /*000a*/ 	.short	(.L_373 - .L_372)
.L_372:
        /*000c*/ 	.word	0x00000000
        /*0010*/ 	.short	0x000b
        /*0012*/ 	.short	0x004c
        /*0014*/ 	.byte	0x00, 0xf0, 0x05, 0x00


	//----- nvinfo : EIATTR_KPARAM_INFO
	.align		4
.L_373:
        /*0018*/ 	.byte	0x04, 0x17
        /*001a*/ 	.short	(.L_375 - .L_374)
.L_374:
        /*001c*/ 	.word	0x00000000
        /*0020*/ 	.short	0x000a
        /*0022*/ 	.short	0x0048
        /*0024*/ 	.byte	0x00, 0xf0, 0x11, 0x00


	//----- nvinfo : EIATTR_KPARAM_INFO
	.align		4
.L_375:
        /*0028*/ 	.byte	0x04, 0x17
        /*002a*/ 	.short	(.L_377 - .L_376)
.L_376:
        /*002c*/ 	.word	0x00000000
        /*0030*/ 	.short	0x0009
        /*0032*/ 	.short	0x0044
        /*0034*/ 	.byte	0x00, 0xf0, 0x11, 0x00


	//----- nvinfo : EIATTR_KPARAM_INFO
	.align		4
.L_377:
        /*0038*/ 	.byte	0x04, 0x17
        /*003a*/ 	.short	(.L_379 - .L_378)
.L_378:
        /*003c*/ 	.word	0x00000000
        /*0040*/ 	.short	0x0008
        /*0042*/ 	.short	0x0040
        /*0044*/ 	.byte	0x00, 0xf0, 0x11, 0x00


	//----- nvinfo : EIATTR_KPARAM_INFO
	.align		4
.L_379:
        /*0048*/ 	.byte	0x04, 0x17
        /*004a*/ 	.short	(.L_381 - .L_380)
.L_380:
        /*004c*/ 	.word	0x00000000
        /*0050*/ 	.short	0x0007
        /*0052*/ 	.short	0x0038
        /*0054*/ 	.byte	0x00, 0xf5, 0x21, 0x00


	//----- nvinfo : EIATTR_KPARAM_INFO
	.align		4
.L_381:
        /*0058*/ 	.byte	0x04, 0x17
        /*005a*/ 	.short	(.L_383 - .L_382)
.L_382:
        /*005c*/ 	.word	0x00000000
        /*0060*/ 	.short	0x0006
        /*0062*/ 	.short	0x0030
        /*0064*/ 	.byte	0x00, 0xf5, 0x21, 0x00


	//----- nvinfo : EIATTR_KPARAM_INFO
	.align		4
.L_383:
        /*0068*/ 	.byte	0x04, 0x17
        /*006a*/ 	.short	(.L_385 - .L_384)
.L_384:
        /*006c*/ 	.word	0x00000000
        /*0070*/ 	.short	0x0005
        /*0072*/ 	.short	0x0028
        /*0074*/ 	.byte	0x00, 0xf5, 0x21, 0x00


	//----- nvinfo : EIATTR_KPARAM_INFO
	.align		4
.L_385:
        /*0078*/ 	.byte	0x04, 0x17
        /*007a*/ 	.short	(.L_387 - .L_386)
.L_386:
        /*007c*/ 	.word	0x00000000
        /*0080*/ 	.short	0x0004
        /*0082*/ 	.short	0x0020
        /*0084*/ 	.byte	0x00, 0xf5, 0x21, 0x00


	//----- nvinfo : EIATTR_KPARAM_INFO
	.align		4
.L_387:
        /*0088*/ 	.byte	0x04, 0x17
        /*008a*/ 	.short	(.L_389 - .L_388)
.L_388:
        /*008c*/ 	.word	0x00000000
        /*0090*/ 	.short	0x0003
        /*0092*/ 	.short	0x0018
        /*0094*/ 	.byte	0x00, 0xf5, 0x21, 0x00


	//----- nvinfo : EIATTR_KPARAM_INFO
	.align		4
.L_389:
        /*0098*/ 	.byte	0x04, 0x17
        /*009a*/ 	.short	(.L_391 - .L_390)
.L_390:
        /*009c*/ 	.word	0x00000000
        /*00a0*/ 	.short	0x0002
        /*00a2*/ 	.short	0x0010
        /*00a4*/ 	.byte	0x00, 0xf5, 0x21, 0x00


	//----- nvinfo : EIATTR_KPARAM_INFO
	.align		4
.L_391:
        /*00a8*/ 	.byte	0x04, 0x17
        /*00aa*/ 	.short	(.L_393 - .L_392)
.L_392:
        /*00ac*/ 	.word	0x00000000
        /*00b0*/ 	.short	0x0001
        /*00b2*/ 	.short	0x0008
        /*00b4*/ 	.byte	0x00, 0xf5, 0x21, 0x00


	//----- nvinfo : EIATTR_KPARAM_INFO
	.align		4
.L_393:
        /*00b8*/ 	.byte	0x04, 0x17
        /*00ba*/ 	.short	(.L_395 - .L_394)
.L_394:
        /*00bc*/ 	.word	0x00000000
        /*00c0*/ 	.short	0x0000
        /*00c2*/ 	.short	0x0000
        /*00c4*/ 	.byte	0x00, 0xf5, 0x21, 0x00


	//----- nvinfo : EIATTR_SPARSE_MMA_MASK
	.align		4
.L_395:
        /*00c8*/ 	.byte	0x03, 0x50
        /*00ca*/ 	.short	0x0000


	//----- nvinfo : EIATTR_MAXREG_COUNT
	.align		4
        /*00cc*/ 	.byte	0x03, 0x1b
        /*00ce*/ 	.short	0x00a8


	//----- nvinfo : EIATTR_NUM_BARRIERS
	.align		4
        /*00d0*/ 	.byte	0x02, 0x4c
        /*00d2*/ 	.byte	0x01
	.zero		1


	//----- nvinfo : EIATTR_MERCURY_ISA_VERSION
	.align		4
        /*00d4*/ 	.byte	0x03, 0x5f
        /*00d6*/ 	.short	0x0101


	//----- nvinfo : EIATTR_COOP_GROUP_MASK_REGIDS
	.align		4
        /*00d8*/ 	.byte	0x04, 0x29
        /*00da*/ 	.short	(.L_397 - .L_396)


	//   ....[0]....
.L_396:
        /*00dc*/ 	.word	0xffffffff


	//   ....[1]....
        /*00e0*/ 	.word	0x05000010


	//   ....[2]....
        /*00e4*/ 	.word	0xffffffff


	//   ....[3]....
        /*00e8*/ 	.word	0xffffffff


	//   ....[4]....
        /*00ec*/ 	.word	0xffffffff


	//   ....[5]....
        /*00f0*/ 	.word	0xffffffff


	//   ....[6]....
        /*00f4*/ 	.word	0xffffffff


	//   ....[7]....
        /*00f8*/ 	.word	0xffffffff


	//   ....[8]....
        /*00fc*/ 	.word	0xffffffff


	//   ....[9]....
        /*0100*/ 	.word	0xffffffff


	//   ....[10]....
        /*0104*/ 	.word	0xffffffff


	//   ....[11]....
        /*0108*/ 	.word	0xffffffff


	//   ....[12]....
        /*010c*/ 	.word	0xffffffff


	//   ....[13]....
        /*0110*/ 	.word	0xffffffff


	//   ....[14]....
        /*0114*/ 	.word	0xffffffff


	//   ....[15]....
        /*0118*/ 	.word	0xffffffff


	//   ....[16]....
        /*011c*/ 	.word	0xffffffff


	//   ....[17]....
        /*0120*/ 	.word	0xffffffff


	//   ....[18]....
        /*0124*/ 	.word	0xffffffff


	//   ....[19]....
        /*0128*/ 	.word	0xffffffff


	//   ....[20]....
        /*012c*/ 	.word	0xffffffff


	//   ....[21]....
        /*0130*/ 	.word	0xffffffff


	//   ....[22]....
        /*0134*/ 	.word	0xffffffff


	//   ....[23]....
        /*0138*/ 	.word	0xffffffff


	//   ....[24]....
        /*013c*/ 	.word	0xffffffff


	//   ....[25]....
        /*0140*/ 	.word	0xffffffff


	//   ....[26]....
        /*0144*/ 	.word	0xffffffff


	//   ....[27]....
        /*0148*/ 	.word	0xffffffff


	//   ....[28]....
        /*014c*/ 	.word	0xffffffff


	//   ....[29]....
        /*0150*/ 	.word	0xffffffff


	//   ....[30]....
        /*0154*/ 	.word	0xffffffff


	//   ....[31]....
        /*0158*/ 	.word	0xffffffff


	//   ....[32]....
        /*015c*/ 	.word	0xffffffff


	//   ....[33]....
        /*0160*/ 	.word	0xffffffff


	//   ....[34]....
        /*0164*/ 	.word	0xffffffff


	//   ....[35]....
        /*0168*/ 	.word	0xffffffff


	//   ....[36]....
        /*016c*/ 	.word	0xffffffff


	//   ....[37]....
        /*0170*/ 	.word	0xffffffff


	//   ....[38]....
        /*0174*/ 	.word	0xffffffff


	//   ....[39]....
        /*0178*/ 	.word	0xffffffff


	//   ....[40]....
        /*017c*/ 	.word	0xffffffff


	//   ....[41]....
        /*0180*/ 	.word	0xffffffff


	//   ....[42]....
        /*0184*/ 	.word	0xffffffff


	//   ....[43]....
        /*0188*/ 	.word	0xffffffff


	//   ....[44]....
        /*018c*/ 	.word	0xffffffff


	//   ....[45]....
        /*0190*/ 	.word	0xffffffff


	//   ....[46]....
        /*0194*/ 	.word	0xffffffff


	//   ....[47]....
        /*0198*/ 	.word	0xffffffff


	//   ....[48]....
        /*019c*/ 	.word	0xffffffff


	//   ....[49]....
        /*01a0*/ 	.word	0xffffffff


	//   ....[50]....
        /*01a4*/ 	.word	0xffffffff


	//   ....[51]....
        /*01a8*/ 	.word	0xffffffff


	//   ....[52]....
        /*01ac*/ 	.word	0x0500000e


	//   ....[53]....
        /*01b0*/ 	.word	0xffffffff


	//   ....[54]....
        /*01b4*/ 	.word	0xffffffff


	//   ....[55]....
        /*01b8*/ 	.word	0xffffffff


	//   ....[56]....
        /*01bc*/ 	.word	0xffffffff


	//   ....[57]....
        /*01c0*/ 	.word	0xffffffff


	//   ....[58]....
        /*01c4*/ 	.word	0xffffffff


	//   ....[59]....
        /*01c8*/ 	.word	0xffffffff


	//   ....[60]....
        /*01cc*/ 	.word	0xffffffff


	//   ....[61]....
        /*01d0*/ 	.word	0xffffffff


	//   ....[62]....
        /*01d4*/ 	.word	0xffffffff


	//   ....[63]....
        /*01d8*/ 	.word	0xffffffff


	//   ....[64]....
        /*01dc*/ 	.word	0xffffffff


	//   ....[65]....
        /*01e0*/ 	.word	0xffffffff


	//   ....[66]....
        /*01e4*/ 	.word	0xffffffff


	//   ....[67]....
        /*01e8*/ 	.word	0xffffffff


	//   ....[68]....
        /*01ec*/ 	.word	0xffffffff


	//   ....[69]....
        /*01f0*/ 	.word	0xffffffff


	//   ....[70]....
        /*01f4*/ 	.word	0xffffffff


	//   ....[71]....
        /*01f8*/ 	.word	0xffffffff


	//   ....[72]....
        /*01fc*/ 	.word	0xffffffff


	//   ....[73]....
        /*0200*/ 	.word	0x0500002b


	//   ....[74]....
        /*0204*/ 	.word	0x0500002b


	//   ....[75]....
        /*0208*/ 	.word	0x0500002b


	//   ....[76]....
        /*020c*/ 	.word	0x0500002b


	//   ....[77]....
        /*0210*/ 	.word	0x0500002b


	//----- nvinfo : EIATTR_COOP_GROUP_INSTR_OFFSETS
	.align		4
.L_397:
        /*0214*/ 	.byte	0x04, 0x28
        /*0216*/ 	.short	(.L_399 - .L_398)


	//   ....[0]....
.L_398:
        /*0218*/ 	.word	0x00000ad0


	//   ....[1]....
        /*021c*/ 	.word	0x000010c0


	//   ....[2]....
        /*0220*/ 	.word	0x00002060


	//   ....[3]....
        /*0224*/ 	.word	0x00002080


	//   ....[4]....
        /*0228*/ 	.word	0x000020a0


	//   ....[5]....
        /*022c*/ 	.word	0x000020c0


	//   ....[6]....
        /*0230*/ 	.word	0x000020e0


	//   ....[7]....
        /*0234*/ 	.word	0x00002560


	//   ....[8]....
        /*0238*/ 	.word	0x00002570


	//   ....[9]....
        /*023c*/ 	.word	0x00002590


	//   ....[10]....
        /*0240*/ 	.word	0x000025b0


	//   ....[11]....
        /*0244*/ 	.word	0x00002600


	//   ....[12]....
        /*0248*/ 	.word	0x00002640


	//   ....[13]....
        /*024c*/ 	.word	0x00002680


	//   ....[14]....
        /*0250*/ 	.word	0x000026c0


	//   ....[15]....
        /*0254*/ 	.word	0x000027b0


	//   ....[16]....
        /*0258*/ 	.word	0x000027c0


	//   ....[17]....
        /*025c*/ 	.word	0x000027e0


	//   ....[18]....
        /*0260*/ 	.word	0x00002820


	//   ....[19]....
        /*0264*/ 	.word	0x00002850


	//   ....[20]....
        /*0268*/ 	.word	0x00002890


	//   ....[21]....
        /*026c*/ 	.word	0x000028b0


	//   ....[22]....
        /*0270*/ 	.word	0x000028d0


	//   ....[23]....
        /*0274*/ 	.word	0x00002930


	//   ....[24]....
        /*0278*/ 	.word	0x000029e0


	//   ....[25]....
        /*027c*/ 	.word	0x000029f0


	//   ....[26]....
        /*0280*/ 	.word	0x00002a10


	//   ....[27]....
        /*0284*/ 	.word	0x00002a50


	//   ....[28]....
        /*0288*/ 	.word	0x00002a80


	//   ....[29]....
        /*028c*/ 	.word	0x00002ac0


	//   ....[30]....
        /*0290*/ 	.word	0x00002ae0


	//   ....[31]....
        /*0294*/ 	.word	0x00002b00


	//   ....[32]....
        /*0298*/ 	.word	0x00002b70


	//   ....[33]....
        /*029c*/ 	.word	0x00002c30


	//   ....[34]....
        /*02a0*/ 	.word	0x00002c40


	//   ....[35]....
        /*02a4*/ 	.word	0x00002c60


	//   ....[36]....
        /*02a8*/ 	.word	0x00002ca0


	//   ....[37]....
        /*02ac*/ 	.word	0x00002cd0


	//   ....[38]....
        /*02b0*/ 	.word	0x00002d10


	//   ....[39]....
        /*02b4*/ 	.word	0x00002d30


	//   ....[40]....
        /*02b8*/ 	.word	0x00002d50


	//   ....[41]....
        /*02bc*/ 	.word	0x00002db0


	//   ....[42]....
        /*02c0*/ 	.word	0x00002e70


	//   ....[43]....
        /*02c4*/ 	.word	0x00002e80


	//   ....[44]....
        /*02c8*/ 	.word	0x00002ea0


	//   ....[45]....
        /*02cc*/ 	.word	0x00002ee0


	//   ....[46]....
        /*02d0*/ 	.word	0x00002f10


	//   ....[47]....
        /*02d4*/ 	.word	0x00002f50


	//   ....[48]....
        /*02d8*/ 	.word	0x00002f70


	//   ....[49]....
        /*02dc*/ 	.word	0x00002f90


	//   ....[50]....
        /*02e0*/ 	.word	0x00002ff0


	//   ....[51]....
        /*02e4*/ 	.word	0x00003080


	//   ....[52]....
        /*02e8*/ 	.word	0x000033c0


	//   ....[53]....
        /*02ec*/ 	.word	0x000036f0


	//   ....[54]....
        /*02f0*/ 	.word	0x000037b0


	//   ....[55]....
        /*02f4*/ 	.word	0x00003870


	//   ....[56]....
        /*02f8*/ 	.word	0x00003930


	//   ....[57]....
        /*02fc*/ 	.word	0x000039f0


	//   ....[58]....
        /*0300*/ 	.word	0x00003be0


	//   ....[59]....
        /*0304*/ 	.word	0x00003d20


	//   ....[60]....
        /*0308*/ 	.word	0x00003e60


	//   ....[61]....
        /*030c*/ 	.word	0x00003fa0


	//   ....[62]....
        /*0310*/ 	.word	0x000040e0


	//   ....[63]....
        /*0314*/ 	.word	0x00004ad0


	//   ....[64]....
        /*0318*/ 	.word	0x00004be0


	//   ....[65]....
        /*031c*/ 	.word	0x00004d00


	//   ....[66]....
        /*0320*/ 	.word	0x00004e10


	//   ....[67]....
        /*0324*/ 	.word	0x00004f20


	//   ....[68]....
        /*0328*/ 	.word	0x00005150


	//   ....[69]....
        /*032c*/ 	.word	0x000052c0


	//   ....[70]....
        /*0330*/ 	.word	0x00005440


	//   ....[71]....
        /*0334*/ 	.word	0x000055b0


	//   ....[72]....
        /*0338*/ 	.word	0x00005730


	//   ....[73]....
        /*033c*/ 	.word	0x000057a0


	//   ....[74]....
        /*0340*/ 	.word	0x00005810


	//   ....[75]....
        /*0344*/ 	.word	0x00005880


	//   ....[76]....
        /*0348*/ 	.word	0x000058f0


	//   ....[77]....
        /*034c*/ 	.word	0x00005960


	//----- nvinfo : EIATTR_VRC_CTA_INIT_COUNT
	.align		4
.L_399:
        /*0350*/ 	.byte	0x02, 0x4a
	.zero		1
	.zero		1


	//----- nvinfo : EIATTR_EXIT_INSTR_OFFSETS
	.align		4
        /*0354*/ 	.byte	0x04, 0x1c
        /*0356*/ 	.short	(.L_401 - .L_400)


	//   ....[0]....
.L_400:
        /*0358*/ 	.word	0x00001bf0


	//   ....[1]....
        /*035c*/ 	.word	0x00001e20


	//   ....[2]....
        /*0360*/ 	.word	0x00001e80


	//   ....[3]....
        /*0364*/ 	.word	0x00004f30


	//   ....[4]....
        /*0368*/ 	.word	0x00005740


	//----- nvinfo : EIATTR_MAX_THREADS
	.align		4
.L_401:
        /*036c*/ 	.byte	0x04, 0x05
        /*036e*/ 	.short	(.L_403 - .L_402)
.L_402:
        /*0370*/ 	.word	0x00000180
        /*0374*/ 	.word	0x00000001
        /*0378*/ 	.word	0x00000001


	//----- nvinfo : EIATTR_CRS_STACK_SIZE
	.align		4
.L_403:
        /*037c*/ 	.byte	0x04, 0x1e
        /*037e*/ 	.short	(.L_405 - .L_404)
.L_404:
        /*0380*/ 	.word	0x00000000


	//----- nvinfo : EIATTR_CBANK_PARAM_SIZE
	.align		4
.L_405:
        /*0384*/ 	.byte	0x03, 0x19
        /*0386*/ 	.short	0x004d


	//----- nvinfo : EIATTR_PARAM_CBANK
	.align		4
        /*0388*/ 	.byte	0x04, 0x0a
        /*038a*/ 	.short	(.L_407 - .L_406)
	.align		4
.L_406:
        /*038c*/ 	.word	index@(.nv.constant0._ZN3cub18CUB_300001_SM_10006detail10radix_sort29DeviceRadixSortOnesweepKernelINS1_5radix10policy_hubIiN4cuda3std3__45tupleIJiifiiEEEyE10Policy1000ELNS0_9SortOrderE0EiSA_yiiNS1_21identity_decomposer_tEEEvPT5_SG_PT3_PKSH_PT1_PKSL_PT2_PKSP_T4_iiT6_)
        /*0390*/ 	.short	0x0380
        /*0392*/ 	.short	0x004d


	//----- nvinfo : EIATTR_SW_WAR
	.align		4
.L_407:
        /*0394*/ 	.byte	0x04, 0x36
        /*0396*/ 	.short	(.L_409 - .L_408)
.L_408:
        /*0398*/ 	.word	0x00000008
.L_409:


//--------------------- .nv.info._ZN3cub18CUB_300001_SM_10006detail10radix_sort33DeviceRadixSortExclusiveSumKernelINS1_5radix10policy_hubIiN4cuda3std3__45tupleIJiifiiEEEyE10Policy1000EyEEvPT0_ --------------------------
	.section	.nv.info._ZN3cub18CUB_300001_SM_10006detail10radix_sort33DeviceRadixSortExclusiveSumKernelINS1_5radix10policy_hubIiN4cuda3std3__45tupleIJiifiiEEEyE10Policy1000EyEEvPT0_,"",@"SHT_CUDA_INFO"
	.sectionflags	@""
	.align	4


	//----- nvinfo : EIATTR_CUDA_API_VERSION
	.align		4
        /*0000*/ 	.byte	0x04, 0x37
        /*0002*/ 	.short	(.L_411 - .L_410)
.L_410:
        /*0004*/ 	.word	0x00000082


	//----- nvinfo : EIATTR_KPARAM_INFO
	.align		4
.L_411:
        /*0008*/ 	.byte	0x04, 0x17
        /*000a*/ 	.short	(.L_413 - .L_412)
.L_412:
        /*000c*/ 	.word	0x00000000
        /*0010*/ 	.short	0x0000
        /*0012*/ 	.short	0x0000
        /*0014*/ 	.byte	0x00, 0xf5, 0x21, 0x00


	//----- nvinfo : EIATTR_SPARSE_MMA_MASK
	.align		4
.L_413:
        /*0018*/ 	.byte	0x03, 0x50
        /*001a*/ 	.short	0x0000


	//----- nvinfo : EIATTR_MAXREG_COUNT
	.align		4
        /*001c*/ 	.byte	0x03, 0x1b
        /*001e*/ 	.short	0x00ff


	//----- nvinfo : EIATTR_NUM_BARRIERS
	.align		4
        /*0020*/ 	.byte	0x02, 0x4c
        /*0022*/ 	.byte	0x01
	.zero		1


	//----- nvinfo : EIATTR_MERCURY_ISA_VERSION
	.align		4
        /*0024*/ 	.byte	0x03, 0x5f
        /*0026*/ 	.short	0x0101


	//----- nvinfo : EIATTR_COOP_GROUP_MASK_REGIDS
	.align		4
        /*0028*/ 	.byte	0x04, 0x29
        /*002a*/ 	.short	(.L_415 - .L_414)


	//   ....[0]....
.L_414:
        /*002c*/ 	.word	0xffffffff


	//   ....[1]....
        /*0030*/ 	.word	0xffffffff


	//   ....[2]....
        /*0034*/ 	.word	0xffffffff


	//   ....[3]....
        /*0038*/ 	.word	0xffffffff


	//   ....[4]....
        /*003c*/ 	.word	0xffffffff


	//   ....[5]....
        /*0040*/ 	.word	0xffffffff


	//   ....[6]....
        /*0044*/ 	.word	0xffffffff


	//   ....[7]....
        /*0048*/ 	.word	0xffffffff


	//   ....[8]....
        /*004c*/ 	.word	0xffffffff


	//   ....[9]....
        /*0050*/ 	.word	0xffffffff


	//   ....[10]....
        /*0054*/ 	.word	0x05000015


	//   ....[11]....
        /*0058*/ 	.word	0x05000015


	//   ....[12]....
        /*005c*/ 	.word	0x05000015


	//   ....[13]....
        /*0060*/ 	.word	0x05000015


	//   ....[14]....
        /*0064*/ 	.word	0x05000015


	//   ....[15]....
        /*0068*/ 	.word	0x05000015


	//   ....[16]....
        /*006c*/ 	.word	0x05000015


	//   ....[17]....
        /*0070*/ 	.word	0x05000015


	//   ....[18]....
        /*0074*/ 	.word	0x05000015


	//   ....[19]....
        /*0078*/ 	.word	0x05000015


	//----- nvinfo : EIATTR_COOP_GROUP_INSTR_OFFSETS
	.align		4
.L_415:
        /*007c*/ 	.byte	0x04, 0x28
        /*007e*/ 	.short	(.L_417 - .L_416)


	//   ....[0]....
.L_416:
        /*0080*/ 	.word	0x00000250


	//   ....[1]....
        /*0084*/ 	.word	0x00000260


	//   ....[2]....
        /*0088*/ 	.word	0x000002a0


	//   ....[3]....
        /*008c*/ 	.word	0x000002c0


	//   ....[4]....
        /*0090*/ 	.word	0x00000310


	//   ....[5]....
        /*0094*/ 	.word	0x00000320


	//   ....[6]....
        /*0098*/ 	.word	0x00000360


	//   ....[7]....
        /*009c*/ 	.word	0x00000380


	//   ....[8]....
        /*00a0*/ 	.word	0x000003d0


	//   ....[9]....
        /*00a4*/ 	.word	0x000003e0


	//   ....[10]....
        /*00a8*/ 	.word	0x00000660


	//   ....[11]....
        /*00ac*/ 	.word	0x000006b0


	//   ....[12]....
        /*00b0*/ 	.word	0x00000740


	//   ....[13]....
        /*00b4*/ 	.word	0x00000790


	//   ....[14]....
        /*00b8*/ 	.word	0x00000820


	//   ....[15]....
        /*00bc*/ 	.word	0x00000870


	//   ....[16]....
        /*00c0*/ 	.word	0x00000900


	//   ....[17]....
        /*00c4*/ 	.word	0x00000950


	//   ....[18]....
        /*00c8*/ 	.word	0x000009e0


	//   ....[19]....
        /*00cc*/ 	.word	0x00000a30


	//----- nvinfo : EIATTR_VRC_CTA_INIT_COUNT
	.align		4
.L_417:
        /*00d0*/ 	.byte	0x02, 0x4a
	.zero		1
	.zero		1


	//----- nvinfo : EIATTR_EXIT_INSTR_OFFSETS
	.align		4
        /*00d4*/ 	.byte	0x04, 0x1c
        /*00d6*/ 	.short	(.L_419 - .L_418)


	//   ....[0]....
.L_418:
        /*00d8*/ 	.word	0x000005d0


	//   ....[1]....
        /*00dc*/ 	.word	0x00000600


	//----- nvinfo : EIATTR_CRS_STACK_SIZE
	.align		4
.L_419:
        /*00e0*/ 	.byte	0x04, 0x1e
        /*00e2*/ 	.short	(.L_421 - .L_420)
.L_420:
        /*00e4*/ 	.word	0x00000000


	//----- nvinfo : EIATTR_CBANK_PARAM_SIZE
	.align		4
.L_421:
        /*00e8*/ 	.byte	0x03, 0x19
        /*00ea*/ 	.short	0x0008


	//----- nvinfo : EIATTR_PARAM_CBANK
	.align		4
        /*00ec*/ 	.byte	0x04, 0x0a
        /*00ee*/ 	.short	(.L_423 - .L_422)
	.align		4
.L_422:
        /*00f0*/ 	.word	index@(.nv.constant0._ZN3cub18CUB_300001_SM_10006detail10radix_sort33DeviceRadixSortExclusiveSumKernelINS1_5radix10policy_hubIiN4cuda3std3__45tupleIJiifiiEEEyE10Policy1000EyEEvPT0_)
        /*00f4*/ 	.short	0x0380
        /*00f6*/ 	.short	0x0008


	//----- nvinfo : EIATTR_SW_WAR
	.align		4
.L_423:
        /*00f8*/ 	.byte	0x04, 0x36
        /*00fa*/ 	.short	(.L_425 - .L_424)
.L_424:
        /*00fc*/ 	.word	0x00000008
.L_425:


//--------------------- .nv.info._ZN3cub18CUB_300001_SM_10006detail10radix_sort30DeviceRadixSortHistogramKernelINS1_5radix10policy_hubIiN4cuda3std3__45tupleIJiifiiEEEyE10Policy1000ELNS0_9SortOrderE0EiyNS1_21identity_decomposer_tEEEvPT2_PKT1_SF_iiT3_ --------------------------
	.section	.nv.info._ZN3cub18CUB_300001_SM_10006detail10radix_sort30DeviceRadixSortHistogramKernelINS1_5radix10policy_hubIiN4cuda3std3__45tupleIJiifiiEEEyE10Policy1000ELNS0_9SortOrderE0EiyNS1_21identity_decomposer_tEEEvPT2_PKT1_SF_iiT3_,"",@"SHT_CUDA_INFO"
	.sectionflags	@""
	.align	4


	//----- nvinfo : EIATTR_CUDA_API_VERSION
	.align		4
        /*0000*/ 	.byte	0x04, 0x37
        /*0002*/ 	.short	(.L_427 - .L_426)
.L_426:
        /*0004*/ 	.word	0x00000082


	//----- nvinfo : EIATTR_KPARAM_INFO
	.align		4
.L_427:
        /*0008*/ 	.byte	0x04, 0x17
        /*000a*/ 	.short	(.L_429 - .L_428)
.L_428:
        /*000c*/ 	.word	0x00000000
        /*0010*/ 	.short	0x0005
        /*0012*/ 	.short	0x0020
        /*0014*/ 	.byte	0x00, 0xf0, 0x05, 0x00


	//----- nvinfo : EIATTR_KPARAM_INFO
	.align		4
.L_429:
        /*0018*/ 	.byte	0x04, 0x17
        /*001a*/ 	.short	(.L_431 - .L_430)
.L_430:
        /*001c*/ 	.word	0x00000000
        /*0020*/ 	.short	0x0004
        /*0022*/ 	.short	0x001c
        /*0024*/ 	.byte	0x00, 0xf0, 0x11, 0x00


	//----- nvinfo : EIATTR_KPARAM_INFO
	.align		4
.L_431:
        /*0028*/ 	.byte	0x04, 0x17
        /*002a*/ 	.short	(.L_433 - .L_432)
.L_432:
        /*002c*/ 	.word	0x00000000
        /*0030*/ 	.short	0x0003
        /*0032*/ 	.short	0x0018
        /*0034*/ 	.byte	0x00, 0xf0, 0x11, 0x00


	//----- nvinfo : EIATTR_KPARAM_INFO
	.align		4
.L_433:
        /*0038*/ 	.byte	0x04, 0x17
        /*003a*/ 	.short	(.L_435 - .L_434)
.L_434:
        /*003c*/ 	.word	0x00000000
        /*0040*/ 	.short	0x0002
        /*0042*/ 	.short	0x0010
        /*0044*/ 	.byte	0x00, 0xf0, 0x21, 0x00


	//----- nvinfo : EIATTR_KPARAM_INFO
	.align		4
.L_435:
        /*0048*/ 	.byte	0x04, 0x17
        /*004a*/ 	.short	(.L_437 - .L_436)
.L_436:
        /*004c*/ 	.word	0x00000000
        /*0050*/ 	.short	0x0001
        /*0052*/ 	.short	0x0008
        /*0054*/ 	.byte	0x00, 0xf5, 0x21, 0x00


	//----- nvinfo : EIATTR_KPARAM_INFO
	.align		4
.L_437:
        /*0058*/ 	.byte	0x04, 0x17
        /*005a*/ 	.short	(.L_439 - .L_438)
.L_438:
        /*005c*/ 	.word	0x00000000
        /*0060*/ 	.short	0x0000
        /*0062*/ 	.short	0x0000
        /*0064*/ 	.byte	0x00, 0xf5, 0x21, 0x00


	//----- nvinfo : EIATTR_SPARSE_MMA_MASK
	.align		4
.L_439:
        /*0068*/ 	.byte	0x03, 0x50
        /*006a*/ 	.short	0x0000


	//----- nvinfo : EIATTR_MAXREG_COUNT
	.align		4
        /*006c*/ 	.byte	0x03, 0x1b
        /*006e*/ 	.short	0x00ff


	//----- nvinfo : EIATTR_NUM_BARRIERS
	.align		4
        /*0070*/ 	.byte	0x02, 0x4c
        /*0072*/ 	.byte	0x01
	.zero		1


	//----- nvinfo : EIATTR_MERCURY_ISA_VERSION
	.align		4
        /*0074*/ 	.byte	0x03, 0x5f
        /*0076*/ 	.short	0x0101


	//----- nvinfo : EIATTR_VRC_CTA_INIT_COUNT
	.align		4
        /*0078*/ 	.byte	0x02, 0x4a
	.zero		1
	.zero		1


	//----- nvinfo : EIATTR_EXIT_INSTR_OFFSETS
	.align		4
        /*007c*/ 	.byte	0x04, 0x1c
        /*007e*/ 	.short	(.L_441 - .L_440)


	//   ....[0]....
.L_440:
        /*0080*/ 	.word	0x00000040


	//   ....[1]....
        /*0084*/ 	.word	0x00002ee0


	//----- nvinfo : EIATTR_MAX_THREADS
	.align		4
.L_441:
        /*0088*/ 	.byte	0x04, 0x05
        /*008a*/ 	.short	(.L_443 - .L_442)
.L_442:
        /*008c*/ 	.word	0x00000080
        /*0090*/ 	.word	0x00000001
        /*0094*/ 	.word	0x00000001


	//----- nvinfo : EIATTR_CRS_STACK_SIZE
	.align		4
.L_443:
        /*0098*/ 	.byte	0x04, 0x1e
        /*009a*/ 	.short	(.L_445 - .L_444)
.L_444:
        /*009c*/ 	.word	0x00000000


	//----- nvinfo : EIATTR_CBANK_PARAM_SIZE
	.align		4
.L_445:
        /*00a0*/ 	.byte	0x03, 0x19
        /*00a2*/ 	.short	0x0021


	//----- nvinfo : EIATTR_PARAM_CBANK
	.align		4
        /*00a4*/ 	.byte	0x04, 0x0a
        /*00a6*/ 	.short	(.L_447 - .L_446)
	.align		4
.L_446:
        /*00a8*/ 	.word	index@(.nv.constant0._ZN3cub18CUB_300001_SM_10006detail10radix_sort30DeviceRadixSortHistogramKernelINS1_5radix10policy_hubIiN4cuda3std3__45tupleIJiifiiEEEyE10Policy1000ELNS0_9SortOrderE0EiyNS1_21identity_decomposer_tEEEvPT2_PKT1_SF_iiT3_)
        /*00ac*/ 	.short	0x0380
        /*00ae*/ 	.short	0x0021


	//----- nvinfo : EIATTR_SW_WAR
	.align		4
.L_447:
        /*00b0*/ 	.byte	0x04, 0x36
        /*00b2*/ 	.short	(.L_449 - .L_448)
.L_448:
        /*00b4*/ 	.word	0x00000008
.L_449:


//--------------------- .nv.info._ZN3cub18CUB_300001_SM_10006detail10radix_sort31DeviceRadixSortSingleTileKernelINS1_5radix10policy_hubIiN4cuda3std3__45tupleIJiifiiEEEyE10Policy1000ELNS0_9SortOrderE0EiSA_yNS1_21identity_decomposer_tEEEvPKT1_PSF_PKT2_PSJ_T3_iiT4_ --------------------------
	.section	.nv.info._ZN3cub18CUB_300001_SM_10006detail10radix_sort31DeviceRadixSortSingleTileKernelINS1_5radix10policy_hubIiN4cuda3std3__45tupleIJiifiiEEEyE10Policy1000ELNS0_9SortOrderE0EiSA_yNS1_21identity_decomposer_tEEEvPKT1_PSF_PKT2_PSJ_T3_iiT4_,"",@"SHT_CUDA_INFO"
	.sectionflags	@""
	.align	4


	//----- nvinfo : EIATTR_CUDA_API_VERSION
	.align		4
        /*0000*/ 	.byte	0x04, 0x37
        /*0002*/ 	.short	(.L_451 - .L_450)
.L_450:
        /*0004*/ 	.word	0x00000082


	//----- nvinfo : EIATTR_KPARAM_INFO
	.align		4
.L_451:
        /*0008*/ 	.byte	0x04, 0x17
        /*000a*/ 	.short	(.L_453 - .L_452)
.L_452:
        /*000c*/ 	.word	0x00000000
        /*0010*/ 	.short	0x0007
        /*0012*/ 	.short	0x0030
        /*0014*/ 	.byte	0x00, 0xf0, 0x05, 0x00


	//----- nvinfo : EIATTR_KPARAM_INFO
	.align		4
.L_453:
        /*0018*/ 	.byte	0x04, 0x17
        /*001a*/ 	.short	(.L_455 - .L_454)
.L_454:
        /*001c*/ 	.word	0x00000000
        /*0020*/ 	.short	0x0006
        /*0022*/ 	.short	0x002c
        /*0024*/ 	.byte	0x00, 0xf0, 0x11, 0x00


	//----- nvinfo : EIATTR_KPARAM_INFO
	.align		4
.L_455:
        /*0028*/ 	.byte	0x04, 0x17
        /*002a*/ 	.short	(.L_457 - .L_456)
.L_456:
        /*002c*/ 	.word	0x00000000
        /*0030*/ 	.short	0x0005
        /*0032*/ 	.short	0x0028
        /*0034*/ 	.byte	0x00, 0xf0, 0x11, 0x00


	//----- nvinfo : EIATTR_KPARAM_INFO
	.align		4
.L_457:
        /*0038*/ 	.byte	0x04, 0x17
        /*003a*/ 	.short	(.L_459 - .L_458)
.L_458:
        /*003c*/ 	.word	0x00000000
        /*0040*/ 	.short	0x0004
        /*0042*/ 	.short	0x0020
        /*0044*/ 	.byte	0x00, 0xf0, 0x21, 0x00


	//----- nvinfo : EIATTR_KPARAM_INFO
	.align		4
.L_459:
        /*0048*/ 	.byte	0x04, 0x17
        /*004a*/ 	.short	(.L_461 - .L_460)
.L_460:
        /*004c*/ 	.word	0x00000000
        /*0050*/ 	.short	0x0003
        /*0052*/ 	.short	0x0018
        /*0054*/ 	.byte	0x00, 0xf5, 0x21, 0x00


	//----- nvinfo : EIATTR_KPARAM_INFO
	.align		4
.L_461:
        /*0058*/ 	.byte	0x04, 0x17
        /*005a*/ 	.short	(.L_463 - .L_462)
.L_462:
        /*005c*/ 	.word	0x00000000
        /*0060*/ 	.short	0x0002
        /*0062*/ 	.short	0x0010
        /*0064*/ 	.byte	0x00, 0xf5, 0x21, 0x00


	//----- nvinfo : EIATTR_KPARAM_INFO
	.align		4
.L_463:
        /*0068*/ 	.byte	0x04, 0x17
        /*006a*/ 	.short	(.L_465 - .L_464)
.L_464:
        /*006c*/ 	.word	0x00000000
        /*0070*/ 	.short	0x0001
        /*0072*/ 	.short	0x0008
        /*0074*/ 	.byte	0x00, 0xf5, 0x21, 0x00


	//----- nvinfo : EIATTR_KPARAM_INFO
	.align		4
.L_465:
        /*0078*/ 	.byte	0x04, 0x17
        /*007a*/ 	.short	(.L_467 - .L_466)
.L_466:
        /*007c*/ 	.word	0x00000000
        /*0080*/ 	.short	0x0000
        /*0082*/ 	.short	0x0000
        /*0084*/ 	.byte	0x00, 0xf5, 0x21, 0x00


	//----- nvinfo : EIATTR_SPARSE_MMA_MASK
	.align		4
.L_467:
        /*0088*/ 	.byte	0x03, 0x50
        /*008a*/ 	.short	0x0000


	//----- nvinfo : EIATTR_MAXREG_COUNT
	.align		4
        /*008c*/ 	.byte	0x03, 0x1b
        /*008e*/ 	.short	0x00ff


	//----- nvinfo : EIATTR_NUM_BARRIERS
	.align		4
        /*0090*/ 	.byte	0x02, 0x4c
        /*0092*/ 	.byte	0x01
	.zero		1


	//----- nvinfo : EIATTR_MERCURY_ISA_VERSION
	.align		4
        /*0094*/ 	.byte	0x03, 0x5f
        /*0096*/ 	.short	0x0101


	//----- nvinfo : EIATTR_COOP_GROUP_MASK_REGIDS
	.align		4
        /*0098*/ 	.byte	0x04, 0x29
        /*009a*/ 	.short	(.L_469 - .L_468)


	//   ....[0]....
.L_468:
        /*009c*/ 	.word	0xffffffff


	//   ....[1]....
        /*00a0*/ 	.word	0xffffffff


	//   ....[2]....
        /*00a4*/ 	.word	0xffffffff


	//   ....[3]....
        /*00a8*/ 	.word	0xffffffff


	//   ....[4]....
        /*00ac*/ 	.word	0xffffffff


	//----- nvinfo : EIATTR_COOP_GROUP_INSTR_OFFSETS
	.align		4
.L_469:
        /*00b0*/ 	.byte	0x04, 0x28
        /*00b2*/ 	.short	(.L_471 - .L_470)


	//   ....[0]....
.L_470:
        /*00b4*/ 	.word	0x00000ca0


	//   ....[1]....
        /*00b8*/ 	.word	0x00000cc0


	//   ....[2]....
        /*00bc*/ 	.word	0x00000ce0


	//   ....[3]....
        /*00c0*/ 	.word	0x00000d00


	//   ....[4]....
        /*00c4*/ 	.word	0x00000d20


	//----- nvinfo : EIATTR_VRC_CTA_INIT_COUNT
	.align		4
.L_471:
        /*00c8*/ 	.byte	0x02, 0x4a
	.zero		1
	.zero		1


	//----- nvinfo : EIATTR_EXIT_INSTR_OFFSETS
	.align		4
        /*00cc*/ 	.byte	0x04, 0x1c
        /*00ce*/ 	.short	(.L_473 - .L_472)


	//   ....[0]....
.L_472:
        /*00d0*/ 	.word	0x00001c20


	//   ....[1]....
        /*00d4*/ 	.word	0x00001ca0


	//----- nvinfo : EIATTR_MAX_THREADS
	.align		4
.L_473:
        /*00d8*/ 	.byte	0x04, 0x05
        /*00da*/ 	.short	(.L_475 - .L_474)
.L_474:
        /*00dc*/ 	.word	0x00000100
        /*00e0*/ 	.word	0x00000001
        /*00e4*/ 	.word	0x00000001


	//----- nvinfo : EIATTR_CRS_STACK_SIZE
	.align		4
.L_475:
        /*00e8*/ 	.byte	0x04, 0x1e
        /*00ea*/ 	.short	(.L_477 - .L_476)
.L_476:
        /*00ec*/ 	.word	0x00000000


	//----- nvinfo : EIATTR_CBANK_PARAM_SIZE
	.align		4
.L_477:
        /*00f0*/ 	.byte	0x03, 0x19
        /*00f2*/ 	.short	0x0031


	//----- nvinfo : EIATTR_PARAM_CBANK
	.align		4
        /*00f4*/ 	.byte	0x04, 0x0a
        /*00f6*/ 	.short	(.L_479 - .L_478)
	.align		4
.L_478:
        /*00f8*/ 	.word	index@(.nv.constant0._ZN3cub18CUB_300001_SM_10006detail10radix_sort31DeviceRadixSortSingleTileKernelINS1_5radix10policy_hubIiN4cuda3std3__45tupleIJiifiiEEEyE10Policy1000ELNS0_9SortOrderE0EiSA_yNS1_21identity_decomposer_tEEEvPKT1_PSF_PKT2_PSJ_T3_iiT4_)
        /*00fc*/ 	.short	0x0380
        /*00fe*/ 	.short	0x0031


	//----- nvinfo : EIATTR_SW_WAR
	.align		4
.L_479:
        /*0100*/ 	.byte	0x04, 0x36
        /*0102*/ 	.short	(.L_481 - .L_480)
.L_480:
        /*0104*/ 	.word	0x00000008
.L_481:


//--------------------- .nv.info._ZN3cub18CUB_300001_SM_10006detail6select23DeviceSelectSweepKernelINS2_10policy_hubIN4cuda3std3__45tupleIJiiifiiEEENS0_8NullTypeElLb0ELNS0_10SelectImplE2EE10Policy1000EPS9_PSA_N6thrust24THRUST_300001_SM_1000_NS12zip_iteratorINS8_IJNSH_10device_ptrIiEESK_SK_NSJ_IfEESK_SK_EEEEEPlNS0_13ScanTileStateIiLb1EEE6IsLiveSA_iNS2_19streaming_context_tIlLb1EEELSB_2EEEvT0_T1_T2_T3_T4_T5_T6_T7_iT8_NS1_7vsmem_tE --------------------------
	.section	.nv.info._ZN3cub18CUB_300001_SM_10006detail6select23DeviceSelectSweepKernelINS2_10policy_hubIN4cuda3std3__45tupleIJiiifiiEEENS0_8NullTypeElLb0ELNS0_10SelectImplE2EE10Policy1000EPS9_PSA_N6thrust24THRUST_300001_SM_1000_NS12zip_iteratorINS8_IJNSH_10device_ptrIiEESK_SK_NSJ_IfEESK_SK_EEEEEPlNS0_13ScanTileStateIiLb1EEE6IsLiveSA_iNS2_19streaming_context_tIlLb1EEELSB_2EEEvT0_T1_T2_T3_T4_T5_T6_T7_iT8_NS1_7vsmem_tE,"",@"SHT_CUDA_INFO"
	.sectionflags	@""
	.align	4


	//----- nvinfo : EIATTR_CUDA_API_VERSION
	.align		4
        /*0000*/ 	.byte	0x04, 0x37
        /*0002*/ 	.short	(.L_483 - .L_482)
.L_482:
        /*0004*/ 	.word	0x00000082


	//----- nvinfo : EIATTR_KPARAM_INFO
	.align		4
.L_483:
        /*0008*/ 	.byte	0x04, 0x17
        /*000a*/ 	.short	(.L_485 - .L_484)
.L_484:
        /*000c*/ 	.word	0x00000000
        /*0010*/ 	.short	0x000a
        /*0012*/ 	.short	0x0088
        /*0014*/ 	.byte	0x00, 0xf0, 0x21, 0x00


	//----- nvinfo : EIATTR_KPARAM_INFO
	.align		4
.L_485:
        /*0018*/ 	.byte	0x04, 0x17
        /*001a*/ 	.short	(.L_487 - .L_486)
.L_486:
        /*001c*/ 	.word	0x00000000
        /*0020*/ 	.short	0x0009
        /*0022*/ 	.short	0x0060
        /*0024*/ 	.byte	0x00, 0xf0, 0xa1, 0x00


	//----- nvinfo : EIATTR_KPARAM_INFO
	.align		4
.L_487:
        /*0028*/ 	.byte	0x04, 0x17
        /*002a*/ 	.short	(.L_489 - .L_488)
.L_488:
        /*002c*/ 	.word	0x00000000
        /*0030*/ 	.short	0x0008
        /*0032*/ 	.short	0x0058
        /*0034*/ 	.byte	0x00, 0xf0, 0x11, 0x00


	//----- nvinfo : EIATTR_KPARAM_INFO
	.align		4
.L_489:
        /*0038*/ 	.byte	0x04, 0x17
        /*003a*/ 	.short	(.L_491 - .L_490)
.L_490:
        /*003c*/ 	.word	0x00000000
        /*0040*/ 	.short	0x0007
        /*0042*/ 	.short	0x0054
        /*0044*/ 	.byte	0x00, 0xf0, 0x11, 0x00


	//----- nvinfo : EIATTR_KPARAM_INFO
	.align		4
.L_491:
        /*0048*/ 	.byte	0x04, 0x17
        /*004a*/ 	.short	(.L_493 - .L_492)
.L_492:
        /*004c*/ 	.word	0x00000000
        /*0050*/ 	.short	0x0006
        /*0052*/ 	.short	0x0051
        /*0054*/ 	.byte	0x00, 0xf0, 0x05, 0x00


	//----- nvinfo : EIATTR_KPARAM_INFO
	.align		4
.L_493:
        /*0058*/ 	.byte	0x04, 0x17
        /*005a*/ 	.short	(.L_495 - .L_494)
.L_494:
        /*005c*/ 	.word	0x00000000
        /*0060*/ 	.short	0x0005
        /*0062*/ 	.short	0x0050
        /*0064*/ 	.byte	0x00, 0xf0, 0x05, 0x00


	//----- nvinfo : EIATTR_KPARAM_INFO
	.align		4
.L_495:
        /*0068*/ 	.byte	0x04, 0x17
        /*006a*/ 	.short	(.L_497 - .L_496)
.L_496:
        /*006c*/ 	.word	0x00000000
        /*0070*/ 	.short	0x0004
        /*0072*/ 	.short	0x0048
        /*0074*/ 	.byte	0x00, 0xf0, 0x21, 0x00


	//----- nvinfo : EIATTR_KPARAM_INFO
	.align		4
.L_497:
        /*0078*/ 	.byte	0x04, 0x17
        /*007a*/ 	.short	(.L_499 - .L_498)
.L_498:
        /*007c*/ 	.word	0x00000000
        /*0080*/ 	.short	0x0003
        /*0082*/ 	.short	0x0040
        /*0084*/ 	.byte	0x00, 0xf5, 0x21, 0x00


	//----- nvinfo : EIATTR_KPARAM_INFO
	.align		4
.L_499:
        /*0088*/ 	.byte	0x04, 0x17
        /*008a*/ 	.short	(.L_501 - .L_500)
.L_500:
        /*008c*/ 	.word	0x00000000
        /*0090*/ 	.short	0x0002
        /*0092*/ 	.short	0x0010
        /*0094*/ 	.byte	0x00, 0xf0, 0xc1, 0x00


	//----- nvinfo : EIATTR_KPARAM_INFO
	.align		4
.L_501:
        /*0098*/ 	.byte	0x04, 0x17
        /*009a*/ 	.short	(.L_503 - .L_502)
.L_502:
        /*009c*/ 	.word	0x00000000
        /*00a0*/ 	.short	0x0001
        /*00a2*/ 	.short	0x0008
        /*00a4*/ 	.byte	0x00, 0xf5, 0x21, 0x00


	//----- nvinfo : EIATTR_KPARAM_INFO
	.align		4
.L_503:
        /*00a8*/ 	.byte	0x04, 0x17
        /*00aa*/ 	.short	(.L_505 - .L_504)
.L_504:
        /*00ac*/ 	.word	0x00000000
        /*00b0*/ 	.short	0x0000
        /*00b2*/ 	.short	0x0000
        /*00b4*/ 	.byte	0x00, 0xf5, 0x21, 0x00


	//----- nvinfo : EIATTR_SPARSE_MMA_MASK
	.align		4
.L_505:
        /*00b8*/ 	.byte	0x03, 0x50
        /*00ba*/ 	.short	0x0000


	//----- nvinfo : EIATTR_MAXREG_COUNT
	.align		4
        /*00bc*/ 	.byte	0x03, 0x1b
        /*00be*/ 	.short	0x00ff


	//----- nvinfo : EIATTR_NUM_BARRIERS
	.align		4
        /*00c0*/ 	.byte	0x02, 0x4c
        /*00c2*/ 	.byte	0x01
	.zero		1


	//----- nvinfo : EIATTR_MERCURY_ISA_VERSION
	.align		4
        /*00c4*/ 	.byte	0x03, 0x5f
        /*00c6*/ 	.short	0x0101


	//----- nvinfo : EIATTR_UNUSED_LOAD_BYTE_OFFSET
	.align		4
        /*00c8*/ 	.byte	0x04, 0x44
        /*00ca*/ 	.short	(.L_507 - .L_506)


	//   ....[0]....
.L_506:
        /*00cc*/ 	.word	0x000030f0
        /*00d0*/ 	.word	0x0000fff0


	//----- nvinfo : EIATTR_COOP_GROUP_MASK_REGIDS
	.align		4
.L_507:
        /*00d4*/ 	.byte	0x04, 0x29
        /*00d6*/ 	.short	(.L_509 - .L_508)


	//   ....[0]....
.L_508:
        /*00d8*/ 	.word	0xffffffff


	//   ....[1]....
        /*00dc*/ 	.word	0xffffffff


	//   ....[2]....
        /*00e0*/ 	.word	0xffffffff


	//   ....[3]....
        /*00e4*/ 	.word	0xffffffff


	//   ....[4]....
        /*00e8*/ 	.word	0xffffffff


	//   ....[5]....
        /*00ec*/ 	.word	0xffffffff


	//   ....[6]....
        /*00f0*/ 	.word	0xffffffff


	//   ....[7]....
        /*00f4*/ 	.word	0xffffffff


	//   ....[8]....
        /*00f8*/ 	.word	0xffffffff


	//   ....[9]....
        /*00fc*/ 	.word	0xffffffff


	//   ....[10]....
        /*0100*/ 	.word	0xffffffff


	//   ....[11]....
        /*0104*/ 	.word	0xffffffff


	//   ....[12]....
        /*0108*/ 	.word	0xffffffff


	//   ....[13]....
        /*010c*/ 	.word	0xffffffff


	//   ....[14]....
        /*0110*/ 	.word	0xffffffff


	//   ....[15]....
        /*0114*/ 	.word	0xffffffff


	//   ....[16]....
        /*0118*/ 	.word	0xffffffff


	//   ....[17]....
        /*011c*/ 	.word	0xffffffff


	//   ....[18]....
        /*0120*/ 	.word	0xffffffff


	//   ....[19]....
        /*0124*/ 	.word	0xffffffff


	//   ....[20]....
        /*0128*/ 	.word	0xffffffff


	//   ....[21]....
        /*012c*/ 	.word	0xffffffff


	//   ....[22]....
        /*0130*/ 	.word	0xffffffff


	//   ....[23]....
        /*0134*/ 	.word	0xffffffff


	//   ....[24]....
        /*0138*/ 	.word	0xffffffff


	//   ....[25]....
        /*013c*/ 	.word	0xffffffff


	//   ....[26]....
        /*0140*/ 	.word	0xffffffff


	//   ....[27]....
        /*0144*/ 	.word	0xffffffff


	//   ....[28]....
        /*0148*/ 	.word	0xffffffff


	//   ....[29]....
        /*014c*/ 	.word	0xffffffff


	//   ....[30]....
        /*0150*/ 	.word	0xffffffff


	//   ....[31]....
        /*0154*/ 	.word	0xffffffff


	//   ....[32]....
        /*0158*/ 	.word	0xffffffff


	//   ....[33]....
        /*015c*/ 	.word	0xffffffff


	//   ....[34]....
        /*0160*/ 	.word	0xffffffff


	//   ....[35]....
        /*0164*/ 	.word	0xffffffff


	//   ....[36]....
        /*0168*/ 	.word	0xffffffff


	//   ....[37]....
        /*016c*/ 	.word	0xffffffff


	//   ....[38]....
        /*0170*/ 	.word	0xffffffff


	//   ....[39]....
        /*0174*/ 	.word	0xffffffff


	//   ....[40]....
        /*0178*/ 	.word	0xffffffff


	//   ....[41]....
        /*017c*/ 	.word	0xffffffff


	//   ....[42]....
        /*0180*/ 	.word	0xffffffff


	//   ....[43]....
        /*0184*/ 	.word	0xffffffff


	//   ....[44]....
        /*0188*/ 	.word	0xffffffff


	//   ....[45]....
        /*018c*/ 	.word	0xffffffff


	//   ....[46]....
        /*0190*/ 	.word	0xffffffff


	//   ....[47]....
        /*0194*/ 	.word	0xffffffff


	//   ....[48]....
        /*0198*/ 	.word	0xffffffff


	//   ....[49]....
        /*019c*/ 	.word	0xffffffff


	//   ....[50]....
        /*01a0*/ 	.word	0xffffffff


	//   ....[51]....
        /*01a4*/ 	.word	0xffffffff


	//   ....[52]....
        /*01a8*/ 	.word	0xffffffff


	//   ....[53]....
        /*01ac*/ 	.word	0xffffffff


	//   ....[54]....
        /*01b0*/ 	.word	0xffffffff


	//   ....[55]....
        /*01b4*/ 	.word	0xffffffff


	//   ....[56]....
        /*01b8*/ 	.word	0x05000017


	//   ....[57]....
        /*01bc*/ 	.word	0x05000017


	//   ....[58]....
        /*01c0*/ 	.word	0x05000017


	//   ....[59]....
        /*01c4*/ 	.word	0x05000017


	//   ....[60]....
        /*01c8*/ 	.word	0x05000017


	//   ....[61]....
        /*01cc*/ 	.word	0x05000017


	//   ....[62]....
        /*01d0*/ 	.word	0x05000017


	//   ....[63]....
        /*01d4*/ 	.word	0x05000017


	//   ....[64]....
        /*01d8*/ 	.word	0x05000017


	//   ....[65]....
        /*01dc*/ 	.word	0x05000017


	//   ....[66]....
        /*01e0*/ 	.word	0x05000017


	//   ....[67]....
        /*01e4*/ 	.word	0x05000017


	//   ....[68]....
        /*01e8*/ 	.word	0x05000017


	//   ....[69]....
        /*01ec*/ 	.word	0x05000017


	//   ....[70]....
        /*01f0*/ 	.word	0x05000017


	//   ....[71]....
        /*01f4*/ 	.word	0x05000017


	//   ....[72]....
        /*01f8*/ 	.word	0x05000017


	//   ....[73]....
        /*01fc*/ 	.word	0x05000017


	//   ....[74]....
        /*0200*/ 	.word	0x05000017


	//   ....[75]....
        /*0204*/ 	.word	0x05000017


	//   ....[76]....
        /*0208*/ 	.word	0x05000017


	//   ....[77]....
        /*020c*/ 	.word	0x05000017


	//   ....[78]....
        /*0210*/ 	.word	0x05000017


	//   ....[79]....
        /*0214*/ 	.word	0x05000017


	//   ....[80]....
        /*0218*/ 	.word	0x05000017


	//   ....[81]....
        /*021c*/ 	.word	0x05000017


	//   ....[82]....
        /*0220*/ 	.word	0x05000017


	//   ....[83]....
        /*0224*/ 	.word	0x05000017


	//   ....[84]....
        /*0228*/ 	.word	0x05000017


	//   ....[85]....
        /*022c*/ 	.word	0x05000017


	//   ....[86]....
        /*0230*/ 	.word	0x05000017


	//   ....[87]....
        /*0234*/ 	.word	0x05000017


	//   ....[88]....
        /*0238*/ 	.word	0x05000017


	//   ....[89]....
        /*023c*/ 	.word	0x05000017


	//   ....[90]....
        /*0240*/ 	.word	0x05000017


	//   ....[91]....
        /*0244*/ 	.word	0x05000017


	//----- nvinfo : EIATTR_COOP_GROUP_INSTR_OFFSETS
	.align		4
.L_509:
        /*0248*/ 	.byte	0x04, 0x28
        /*024a*/ 	.short	(.L_511 - .L_510)


	//   ....[0]....
.L_510:
        /*024c*/ 	.word	0x000002e0


	//   ....[1]....
        /*0250*/ 	.word	0x00000300


	//   ....[2]....
        /*0254*/ 	.word	0x00000320


	//   ....[3]....
        /*0258*/ 	.word	0x00000340


	//   ....[4]....
        /*025c*/ 	.word	0x00000360


	//   ....[5]....
        /*0260*/ 	.word	0x00000a60


	//   ....[6]....
        /*0264*/ 	.word	0x00000a80


	//   ....[7]....
        /*0268*/ 	.word	0x00000aa0


	//   ....[8]....
        /*026c*/ 	.word	0x00000ad0


	//   ....[9]....
        /*0270*/ 	.word	0x00000af0


	//   ....[10]....
        /*0274*/ 	.word	0x00000d60


	//   ....[11]....
        /*0278*/ 	.word	0x00000e20


	//   ....[12]....
        /*027c*/ 	.word	0x00000e80


	//   ....[13]....
        /*0280*/ 	.word	0x00000f00


	//   ....[14]....
        /*0284*/ 	.word	0x00000f60


	//   ....[15]....
        /*0288*/ 	.word	0x00000fc0


	//   ....[16]....
        /*028c*/ 	.word	0x00001000


	//   ....[17]....
        /*0290*/ 	.word	0x00001040


	//   ....[18]....
        /*0294*/ 	.word	0x00001050


	//   ....[19]....
        /*0298*/ 	.word	0x00001130


	//   ....[20]....
        /*029c*/ 	.word	0x000011f0


	//   ....[21]....
        /*02a0*/ 	.word	0x00001240


	//   ....[22]....
        /*02a4*/ 	.word	0x000012a0


	//   ....[23]....
        /*02a8*/ 	.word	0x00001300


	//   ....[24]....
        /*02ac*/ 	.word	0x00001340


	//   ....[25]....
        /*02b0*/ 	.word	0x00001380


	//   ....[26]....
        /*02b4*/ 	.word	0x000013c0


	//   ....[27]....
        /*02b8*/ 	.word	0x000013d0


	//   ....[28]....
        /*02bc*/ 	.word	0x00001cb0


	//   ....[29]....
        /*02c0*/ 	.word	0x00001cf0


	//   ....[30]....
        /*02c4*/ 	.word	0x00001d50


	//   ....[31]....
        /*02c8*/ 	.word	0x00001d70


	//   ....[32]....
        /*02cc*/ 	.word	0x00001d90


	//   ....[33]....
        /*02d0*/ 	.word	0x00002530


	//   ....[34]....
        /*02d4*/ 	.word	0x00002570


	//   ....[35]....
        /*02d8*/ 	.word	0x000025c0


	//   ....[36]....
        /*02dc*/ 	.word	0x000025e0


	//   ....[37]....
        /*02e0*/ 	.word	0x00002600


	//   ....[38]....
        /*02e4*/ 	.word	0x00002870


	//   ....[39]....
        /*02e8*/ 	.word	0x00002930


	//   ....[40]....
        /*02ec*/ 	.word	0x00002990


	//   ....[41]....
        /*02f0*/ 	.word	0x00002a10


	//   ....[42]....
        /*02f4*/ 	.word	0x00002a70


	//   ....[43]....
        /*02f8*/ 	.word	0x00002ad0


	//   ....[44]....
        /*02fc*/ 	.word	0x00002b10


	//   ....[45]....
        /*0300*/ 	.word	0x00002b50


	//   ....[46]....
        /*0304*/ 	.word	0x00002b60


	//   ....[47]....
        /*0308*/ 	.word	0x00002c40


	//   ....[48]....
        /*030c*/ 	.word	0x00002d00


	//   ....[49]....
        /*0310*/ 	.word	0x00002d60


	//   ....[50]....
        /*0314*/ 	.word	0x00002dc0


	//   ....[51]....
        /*0318*/ 	.word	0x00002e20


	//   ....[52]....
        /*031c*/ 	.word	0x00002e60


	//   ....[53]....
        /*0320*/ 	.word	0x00002ea0


	//   ....[54]....
        /*0324*/ 	.word	0x00002ee0


	//   ....[55]....
        /*0328*/ 	.word	0x00002ef0


	//   ....[56]....
        /*032c*/ 	.word	0x000037d0


	//   ....[57]....
        /*0330*/ 	.word	0x00003850


	//   ....[58]....
        /*0334*/ 	.word	0x000038e0


	//   ....[59]....
        /*0338*/ 	.word	0x000039e0


	//   ....[60]....
        /*033c*/ 	.word	0x00003a60


	//   ....[61]....
        /*0340*/ 	.word	0x00003af0


	//   ....[62]....
        /*0344*/ 	.word	0x00003b70


	//   ....[63]....
        /*0348*/ 	.word	0x00003bf0


	//   ....[64]....
        /*034c*/ 	.word	0x00003c20


	//   ....[65]....
        /*0350*/ 	.word	0x00003cf0


	//   ....[66]....
        /*0354*/ 	.word	0x00003d70


	//   ....[67]....
        /*0358*/ 	.word	0x00003df0


	//   ....[68]....
        /*035c*/ 	.word	0x00003ec0


	//   ....[69]....
        /*0360*/ 	.word	0x00003f30


	//   ....[70]....
        /*0364*/ 	.word	0x00003fb0


	//   ....[71]....
        /*0368*/ 	.word	0x00004030


	//   ....[72]....
        /*036c*/ 	.word	0x000040a0


	//   ....[73]....
        /*0370*/ 	.word	0x00004100


	//   ....[74]....
        /*0374*/ 	.word	0x00004170


	//   ....[75]....
        /*0378*/ 	.word	0x000041f0


	//   ....[76]....
        /*037c*/ 	.word	0x00004280


	//   ....[77]....
        /*0380*/ 	.word	0x00004380


	//   ....[78]....
        /*0384*/ 	.word	0x00004400


	//   ....[79]....
        /*0388*/ 	.word	0x00004490


	//   ....[80]....
        /*038c*/ 	.word	0x00004510


	//   ....[81]....
        /*0390*/ 	.word	0x00004590


	//   ....[82]....
        /*0394*/ 	.word	0x000045c0


	//   ....[83]....
        /*0398*/ 	.word	0x00004690


	//   ....[84]....
        /*039c*/ 	.word	0x00004710


	//   ....[85]....
        /*03a0*/ 	.word	0x00004790


	//   ....[86]....
        /*03a4*/ 	.word	0x00004870


	//   ....[87]....
        /*03a8*/ 	.word	0x000048f0


	//   ....[88]....
        /*03ac*/ 	.word	0x00004970


	//   ....[89]....
        /*03b0*/ 	.word	0x000049f0


	//   ....[90]....
        /*03b4*/ 	.word	0x00004a70


	//   ....[91]....
        /*03b8*/ 	.word	0x00004ad0


	//----- nvinfo : EIATTR_VRC_CTA_INIT_COUNT
	.align		4
.L_511:
        /*03bc*/ 	.byte	0x02, 0x4a
	.zero		1
	.zero		1


	//----- nvinfo : EIATTR_EXIT_INSTR_OFFSETS
	.align		4
        /*03c0*/ 	.byte	0x04, 0x1c
        /*03c2*/ 	.short	(.L_513 - .L_512)


	//   ....[0]....
.L_512:
        /*03c4*/ 	.word	0x00000880


	//   ....[1]....
        /*03c8*/ 	.word	0x00001a30


	//   ....[2]....
        /*03cc*/ 	.word	0x000035f0


	//   ....[3]....
        /*03d0*/ 	.word	0x000036d0


	//   ....[4]....
        /*03d4*/ 	.word	0x00003780


	//----- nvinfo : EIATTR_MAX_THREADS
	.align		4
.L_513:
        /*03d8*/ 	.byte	0x04, 0x05
        /*03da*/ 	.short	(.L_515 - .L_514)
.L_514:
        /*03dc*/ 	.word	0x00000080
        /*03e0*/ 	.word	0x00000001
        /*03e4*/ 	.word	0x00000001


	//----- nvinfo : EIATTR_CRS_STACK_SIZE
	.align		4
.L_515:
        /*03e8*/ 	.byte	0x04, 0x1e
        /*03ea*/ 	.short	(.L_517 - .L_516)
.L_516:
        /*03ec*/ 	.word	0x00000000


	//----- nvinfo : EIATTR_CBANK_PARAM_SIZE
	.align		4
.L_517:
        /*03f0*/ 	.byte	0x03, 0x19
        /*03f2*/ 	.short	0x0090


	//----- nvinfo : EIATTR_PARAM_CBANK
	.align		4
        /*03f4*/ 	.byte	0x04, 0x0a
        /*03f6*/ 	.short	(.L_519 - .L_518)
	.align		4
.L_518:
        /*03f8*/ 	.word	index@(.nv.constant0._ZN3cub18CUB_300001_SM_10006detail6select23DeviceSelectSweepKernelINS2_10policy_hubIN4cuda3std3__45tupleIJiiifiiEEENS0_8NullTypeElLb0ELNS0_10SelectImplE2EE10Policy1000EPS9_PSA_N6thrust24THRUST_300001_SM_1000_NS12zip_iteratorINS8_IJNSH_10device_ptrIiEESK_SK_NSJ_IfEESK_SK_EEEEEPlNS0_13ScanTileStateIiLb1EEE6IsLiveSA_iNS2_19streaming_context_tIlLb1EEELSB_2EEEvT0_T1_T2_T3_T4_T5_T6_T7_iT8_NS1_7vsmem_tE)
        /*03fc*/ 	.short	0x0380
        /*03fe*/ 	.short	0x0090


	//----- nvinfo : EIATTR_SW_WAR
	.align		4
.L_519:
        /*0400*/ 	.byte	0x04, 0x36
        /*0402*/ 	.short	(.L_521 - .L_520)
.L_520:
        /*0404*/ 	.word	0x00000008
.L_521:


//--------------------- .nv.info._ZN3cub18CUB_300001_SM_10006detail6select23DeviceSelectSweepKernelINS2_10policy_hubIN4cuda3std3__45tupleIJiiifiiEEENS0_8NullTypeEiLb0ELNS0_10SelectImplE2EE10Policy1000EPS9_PSA_N6thrust24THRUST_300001_SM_1000_NS12zip_iteratorINS8_IJNSH_10device_ptrIiEESK_SK_NSJ_IfEESK_SK_EEEEEPiNS0_13ScanTileStateIiLb1EEE6IsLiveSA_iNS2_19streaming_context_tIiLb0EEELSB_2EEEvT0_T1_T2_T3_T4_T5_T6_T7_iT8_NS1_7vsmem_tE --------------------------
	.section	.nv.info._ZN3cub18CUB_300001_SM_10006detail6select23DeviceSelectSweepKernelINS2_10policy_hubIN4cuda3std3__45tupleIJiiifiiEEENS0_8NullTypeEiLb0ELNS0_10SelectImplE2EE10Policy1000EPS9_PSA_N6thrust24THRUST_300001_SM_1000_NS12zip_iteratorINS8_IJNSH_10device_ptrIiEESK_SK_NSJ_IfEESK_SK_EEEEEPiNS0_13ScanTileStateIiLb1EEE6IsLiveSA_iNS2_19streaming_context_tIiLb0EEELSB_2EEEvT0_T1_T2_T3_T4_T5_T6_T7_iT8_NS1_7vsmem_tE,"",@"SHT_CUDA_INFO"
	.sectionflags	@""
	.align	4


	//----- nvinfo : EIATTR_CUDA_API_VERSION
	.align		4
        /*0000*/ 	.byte	0x04, 0x37
        /*0002*/ 	.short	(.L_523 - .L_522)
.L_522:
        /*0004*/ 	.word	0x00000082


	//----- nvinfo : EIATTR_KPARAM_INFO
	.align		4
.L_523:
        /*0008*/ 	.byte	0x04, 0x17
        /*000a*/ 	.short	(.L_525 - .L_524)
.L_524:
        /*000c*/ 	.word	0x00000000
        /*0010*/ 	.short	0x000a
        /*0012*/ 	.short	0x0060
        /*0014*/ 	.byte	0x00, 0xf0, 0x21, 0x00


	//----- nvinfo : EIATTR_KPARAM_INFO
	.align		4
.L_525:
        /*0018*/ 	.byte	0x04, 0x17
        /*001a*/ 	.short	(.L_527 - .L_526)
.L_526:
        /*001c*/ 	.word	0x00000000
        /*0020*/ 	.short	0x0009
        /*0022*/ 	.short	0x005c
        /*0024*/ 	.byte	0x00, 0xf0, 0x05, 0x00


	//----- nvinfo : EIATTR_KPARAM_INFO
	.align		4
.L_527:
        /*0028*/ 	.byte	0x04, 0x17
        /*002a*/ 	.short	(.L_529 - .L_528)
.L_528:
        /*002c*/ 	.word	0x00000000
        /*0030*/ 	.short	0x0008
        /*0032*/ 	.short	0x0058
        /*0034*/ 	.byte	0x00, 0xf0, 0x11, 0x00


	//----- nvinfo : EIATTR_KPARAM_INFO
	.align		4
.L_529:
        /*0038*/ 	.byte	0x04, 0x17
        /*003a*/ 	.short	(.L_531 - .L_530)
.L_530:
        /*003c*/ 	.word	0x00000000
        /*0040*/ 	.short	0x0007
        /*0042*/ 	.short	0x0054
        /*0044*/ 	.byte	0x00, 0xf0, 0x11, 0x00


	//----- nvinfo : EIATTR_KPARAM_INFO
	.align		4
.L_531:
        /*0048*/ 	.byte	0x04, 0x17
        /*004a*/ 	.short	(.L_533 - .L_532)
.L_532:
        /*004c*/ 	.word	0x00000000
        /*0050*/ 	.short	0x0006
        /*0052*/ 	.short	0x0051
        /*0054*/ 	.byte	0x00, 0xf0, 0x05, 0x00


	//----- nvinfo : EIATTR_KPARAM_INFO
	.align		4
.L_533:
        /*0058*/ 	.byte	0x04, 0x17
        /*005a*/ 	.short	(.L_535 - .L_534)
.L_534:
        /*005c*/ 	.word	0x00000000
        /*0060*/ 	.short	0x0005
        /*0062*/ 	.short	0x0050
        /*0064*/ 	.byte	0x00, 0xf0, 0x05, 0x00


	//----- nvinfo : EIATTR_KPARAM_INFO
	.align		4
.L_535:
        /*0068*/ 	.byte	0x04, 0x17
        /*006a*/ 	.short	(.L_537 - .L_536)
.L_536:
        /*006c*/ 	.word	0x00000000
        /*0070*/ 	.short	0x0004
        /*0072*/ 	.short	0x0048
        /*0074*/ 	.byte	0x00, 0xf0, 0x21, 0x00


	//----- nvinfo : EIATTR_KPARAM_INFO
	.align		4
.L_537:
        /*0078*/ 	.byte	0x04, 0x17
        /*007a*/ 	.short	(.L_539 - .L_538)
.L_538:
        /*007c*/ 	.word	0x00000000
        /*0080*/ 	.short	0x0003
        /*0082*/ 	.short	0x0040
        /*0084*/ 	.byte	0x00, 0xf5, 0x21, 0x00


	//----- nvinfo : EIATTR_KPARAM_INFO
	.align		4
.L_539:
        /*0088*/ 	.byte	0x04, 0x17
        /*008a*/ 	.short	(.L_541 - .L_540)
.L_540:
        /*008c*/ 	.word	0x00000000
        /*0090*/ 	.short	0x0002
        /*0092*/ 	.short	0x0010
        /*0094*/ 	.byte	0x00, 0xf0, 0xc1, 0x00


	//----- nvinfo : EIATTR_KPARAM_INFO
	.align		4
.L_541:
        /*0098*/ 	.byte	0x04, 0x17
        /*009a*/ 	.short	(.L_543 - .L_542)
.L_542:
        /*009c*/ 	.word	0x00000000
        /*00a0*/ 	.short	0x0001
        /*00a2*/ 	.short	0x0008
        /*00a4*/ 	.byte	0x00, 0xf5, 0x21, 0x00


	//----- nvinfo : EIATTR_KPARAM_INFO
	.align		4
.L_543:
        /*00a8*/ 	.byte	0x04, 0x17
        /*00aa*/ 	.short	(.L_545 - .L_544)
.L_544:
        /*00ac*/ 	.word	0x00000000
        /*00b0*/ 	.short	0x0000
        /*00b2*/ 	.short	0x0000
        /*00b4*/ 	.byte	0x00, 0xf5, 0x21, 0x00


	//----- nvinfo : EIATTR_SPARSE_MMA_MASK
	.align		4
.L_545:
        /*00b8*/ 	.byte	0x03, 0x50
        /*00ba*/ 	.short	0x0000


	//----- nvinfo : EIATTR_MAXREG_COUNT
	.align		4
        /*00bc*/ 	.byte	0x03, 0x1b
        /*00be*/ 	.short	0x00ff


	//----- nvinfo : EIATTR_NUM_BARRIERS
	.align		4
        /*00c0*/ 	.byte	0x02, 0x4c
        /*00c2*/ 	.byte	0x01
	.zero		1


	//----- nvinfo : EIATTR_MERCURY_ISA_VERSION
	.align		4
        /*00c4*/ 	.byte	0x03, 0x5f
        /*00c6*/ 	.short	0x0101


	//----- nvinfo : EIATTR_UNUSED_LOAD_BYTE_OFFSET
	.align		4
        /*00c8*/ 	.byte	0x04, 0x44
        /*00ca*/ 	.short	(.L_547 - .L_546)


	//   ....[0]....
.L_546:
        /*00cc*/ 	.word	0x00002920
        /*00d0*/ 	.word	0x0000fff0


	//----- nvinfo : EIATTR_COOP_GROUP_MASK_REGIDS
	.align		4
.L_547:
        /*00d4*/ 	.byte	0x04, 0x29
        /*00d6*/ 	.short	(.L_549 - .L_548)


	//   ....[0]....
.L_548:
        /*00d8*/ 	.word	0xffffffff


	//   ....[1]....
        /*00dc*/ 	.word	0xffffffff


	//   ....[2]....
        /*00e0*/ 	.word	0xffffffff


	//   ....[3]....
        /*00e4*/ 	.word	0xffffffff


	//   ....[4]....
        /*00e8*/ 	.word	0xffffffff


	//   ....[5]....
        /*00ec*/ 	.word	0xffffffff


	//   ....[6]....
        /*00f0*/ 	.word	0xffffffff


	//   ....[7]....
        /*00f4*/ 	.word	0xffffffff


	//   ....[8]....
        /*00f8*/ 	.word	0xffffffff


	//   ....[9]....
        /*00fc*/ 	.word	0xffffffff


	//   ....[10]....
        /*0100*/ 	.word	0xffffffff


	//   ....[11]....
        /*0104*/ 	.word	0xffffffff


	//   ....[12]....
        /*0108*/ 	.word	0xffffffff


	//   ....[13]....
        /*010c*/ 	.word	0xffffffff


	//   ....[14]....
        /*0110*/ 	.word	0xffffffff


	//   ....[15]....
        /*0114*/ 	.word	0xffffffff


	//   ....[16]....
        /*0118*/ 	.word	0xffffffff


	//   ....[17]....
        /*011c*/ 	.word	0xffffffff


	//   ....[18]....
        /*0120*/ 	.word	0xffffffff


	//   ....[19]....
        /*0124*/ 	.word	0xffffffff


	//   ....[20]....
        /*0128*/ 	.word	0xffffffff


	//   ....[21]....
        /*012c*/ 	.word	0xffffffff


	//   ....[22]....
        /*0130*/ 	.word	0xffffffff


	//   ....[23]....
        /*0134*/ 	.word	0xffffffff


	//   ....[24]....
        /*0138*/ 	.word	0xffffffff


	//   ....[25]....
        /*013c*/ 	.word	0xffffffff


	//   ....[26]....
        /*0140*/ 	.word	0xffffffff


	//   ....[27]....
        /*0144*/ 	.word	0xffffffff


	//   ....[28]....
        /*0148*/ 	.word	0xffffffff


	//   ....[29]....
        /*014c*/ 	.word	0xffffffff


	//   ....[30]....
        /*0150*/ 	.word	0xffffffff


	//   ....[31]....
        /*0154*/ 	.word	0xffffffff


	//   ....[32]....
        /*0158*/ 	.word	0xffffffff


	//   ....[33]....
        /*015c*/ 	.word	0xffffffff


	//   ....[34]....
        /*0160*/ 	.word	0xffffffff


	//   ....[35]....
        /*0164*/ 	.word	0xffffffff


	//   ....[36]....
        /*0168*/ 	.word	0xffffffff


	//   ....[37]....
        /*016c*/ 	.word	0xffffffff


	//   ....[38]....
        /*0170*/ 	.word	0xffffffff


	//   ....[39]....
        /*0174*/ 	.word	0xffffffff


	//   ....[40]....
        /*0178*/ 	.word	0xffffffff


	//   ....[41]....
        /*017c*/ 	.word	0xffffffff


	//   ....[42]....
        /*0180*/ 	.word	0xffffffff


	//   ....[43]....
        /*0184*/ 	.word	0xffffffff


	//   ....[44]....
        /*0188*/ 	.word	0xffffffff


	//   ....[45]....
        /*018c*/ 	.word	0xffffffff


	//   ....[46]....
        /*0190*/ 	.word	0xffffffff


	//   ....[47]....
        /*0194*/ 	.word	0xffffffff


	//   ....[48]....
        /*0198*/ 	.word	0xffffffff


	//   ....[49]....
        /*019c*/ 	.word	0xffffffff


	//   ....[50]....
        /*01a0*/ 	.word	0xffffffff


	//   ....[51]....
        /*01a4*/ 	.word	0xffffffff


	//   ....[52]....
        /*01a8*/ 	.word	0xffffffff


	//   ....[53]....
        /*01ac*/ 	.word	0xffffffff


	//   ....[54]....
        /*01b0*/ 	.word	0xffffffff


	//   ....[55]....
        /*01b4*/ 	.word	0xffffffff


	//   ....[56]....
        /*01b8*/ 	.word	0x05000016


	//   ....[57]....
        /*01bc*/ 	.word	0x05000016


	//   ....[58]....
        /*01c0*/ 	.word	0x05000016


	//   ....[59]....
        /*01c4*/ 	.word	0x05000016


	//   ....[60]....
        /*01c8*/ 	.word	0x05000016


	//   ....[61]....
        /*01cc*/ 	.word	0x05000016


	//   ....[62]....
        /*01d0*/ 	.word	0x05000016


	//   ....[63]....
        /*01d4*/ 	.word	0x05000016


	//   ....[64]....
        /*01d8*/ 	.word	0x05000016


	//   ....[65]....
        /*01dc*/ 	.word	0x05000016


	//   ....[66]....
        /*01e0*/ 	.word	0x05000016


	//   ....[67]....
        /*01e4*/ 	.word	0x05000016


	//   ....[68]....
        /*01e8*/ 	.word	0x05000016


	//   ....[69]....
        /*01ec*/ 	.word	0x05000016


	//   ....[70]....
        /*01f0*/ 	.word	0x05000016


	//   ....[71]....
        /*01f4*/ 	.word	0x05000016


	//   ....[72]....
        /*01f8*/ 	.word	0x05000016


	//   ....[73]....
        /*01fc*/ 	.word	0x05000016


	//   ....[74]....
        /*0200*/ 	.word	0x05000016


	//   ....[75]....
        /*0204*/ 	.word	0x05000016


	//   ....[76]....
        /*0208*/ 	.word	0x05000016


	//   ....[77]....
        /*020c*/ 	.word	0x05000016


	//   ....[78]....
        /*0210*/ 	.word	0x05000016


	//   ....[79]....
        /*0214*/ 	.word	0x05000016


	//   ....[80]....
        /*0218*/ 	.word	0x05000016


	//   ....[81]....
        /*021c*/ 	.word	0x05000016


	//   ....[82]....
        /*0220*/ 	.word	0x05000016


	//   ....[83]....
        /*0224*/ 	.word	0x05000016


	//   ....[84]....
        /*0228*/ 	.word	0x05000016


	//   ....[85]....
        /*022c*/ 	.word	0x05000016


	//   ....[86]....
        /*0230*/ 	.word	0x05000016


	//   ....[87]....
        /*0234*/ 	.word	0x05000016


	//   ....[88]....
        /*0238*/ 	.word	0x05000016


	//   ....[89]....
        /*023c*/ 	.word	0x05000016


	//   ....[90]....
        /*0240*/ 	.word	0x05000016


	//   ....[91]....
        /*0244*/ 	.word	0x05000016


	//----- nvinfo : EIATTR_COOP_GROUP_INSTR_OFFSETS
	.align		4
.L_549:
        /*0248*/ 	.byte	0x04, 0x28
        /*024a*/ 	.short	(.L_551 - .L_550)


	//   ....[0]....
.L_550:
        /*024c*/ 	.word	0x00000260


	//   ....[1]....
        /*0250*/ 	.word	0x00000280


	//   ....[2]....
        /*0254*/ 	.word	0x000002a0


	//   ....[3]....
        /*0258*/ 	.word	0x000002c0


	//   ....[4]....
        /*025c*/ 	.word	0x000002e0


	//   ....[5]....
        /*0260*/ 	.word	0x000007c0


	//   ....[6]....
        /*0264*/ 	.word	0x000007e0


	//   ....[7]....
        /*0268*/ 	.word	0x00000800


	//   ....[8]....
        /*026c*/ 	.word	0x00000830


	//   ....[9]....
        /*0270*/ 	.word	0x00000850


	//   ....[10]....
        /*0274*/ 	.word	0x00000ac0


	//   ....[11]....
        /*0278*/ 	.word	0x00000b80


	//   ....[12]....
        /*027c*/ 	.word	0x00000be0


	//   ....[13]....
        /*0280*/ 	.word	0x00000c70


	//   ....[14]....
        /*0284*/ 	.word	0x00000cc0


	//   ....[15]....
        /*0288*/ 	.word	0x00000d20


	//   ....[16]....
        /*028c*/ 	.word	0x00000d70


	//   ....[17]....
        /*0290*/ 	.word	0x00000dc0


	//   ....[18]....
        /*0294*/ 	.word	0x00000dd0


	//   ....[19]....
        /*0298*/ 	.word	0x00000e90


	//   ....[20]....
        /*029c*/ 	.word	0x00000f60


	//   ....[21]....
        /*02a0*/ 	.word	0x00000fb0


	//   ....[22]....
        /*02a4*/ 	.word	0x00001010


	//   ....[23]....
        /*02a8*/ 	.word	0x00001070


	//   ....[24]....
        /*02ac*/ 	.word	0x000010b0


	//   ....[25]....
        /*02b0*/ 	.word	0x000010f0


	//   ....[26]....
        /*02b4*/ 	.word	0x00001130


	//   ....[27]....
        /*02b8*/ 	.word	0x00001140


	//   ....[28]....
        /*02bc*/ 	.word	0x00001790


	//   ....[29]....
        /*02c0*/ 	.word	0x000017b0


	//   ....[30]....
        /*02c4*/ 	.word	0x000017e0


	//   ....[31]....
        /*02c8*/ 	.word	0x00001810


	//   ....[32]....
        /*02cc*/ 	.word	0x00001830


	//   ....[33]....
        /*02d0*/ 	.word	0x00001db0


	//   ....[34]....
        /*02d4*/ 	.word	0x00001dd0


	//   ....[35]....
        /*02d8*/ 	.word	0x00001df0


	//   ....[36]....
        /*02dc*/ 	.word	0x00001e10


	//   ....[37]....
        /*02e0*/ 	.word	0x00001e30


	//   ....[38]....
        /*02e4*/ 	.word	0x000020a0


	//   ....[39]....
        /*02e8*/ 	.word	0x00002160


	//   ....[40]....
        /*02ec*/ 	.word	0x000021c0


	//   ....[41]....
        /*02f0*/ 	.word	0x00002260


	//   ....[42]....
        /*02f4*/ 	.word	0x000022b0


	//   ....[43]....
        /*02f8*/ 	.word	0x00002300


	//   ....[44]....
        /*02fc*/ 	.word	0x00002340


	//   ....[45]....
        /*0300*/ 	.word	0x000023a0


	//   ....[46]....
        /*0304*/ 	.word	0x000023b0


	//   ....[47]....
        /*0308*/ 	.word	0x00002470


	//   ....[48]....
        /*030c*/ 	.word	0x00002530


	//   ....[49]....
        /*0310*/ 	.word	0x00002580


	//   ....[50]....
        /*0314*/ 	.word	0x000025e0


	//   ....[51]....
        /*0318*/ 	.word	0x00002640


	//   ....[52]....
        /*031c*/ 	.word	0x00002680


	//   ....[53]....
        /*0320*/ 	.word	0x000026c0


	//   ....[54]....
        /*0324*/ 	.word	0x00002700


	//   ....[55]....
        /*0328*/ 	.word	0x00002710


	//   ....[56]....
        /*032c*/ 	.word	0x00002c90


	//   ....[57]....
        /*0330*/ 	.word	0x00002d10


	//   ....[58]....
        /*0334*/ 	.word	0x00002da0


	//   ....[59]....
        /*0338*/ 	.word	0x00002e90


	//   ....[60]....
        /*033c*/ 	.word	0x00002f20


	//   ....[61]....
        /*0340*/ 	.word	0x00002fb0


	//   ....[62]....
        /*0344*/ 	.word	0x00003040


	//   ....[63]....
        /*0348*/ 	.word	0x000030c0


	//   ....[64]....
        /*034c*/ 	.word	0x000030f0


	//   ....[65]....
        /*0350*/ 	.word	0x000031a0


	//   ....[66]....
        /*0354*/ 	.word	0x00003220


	//   ....[67]....
        /*0358*/ 	.word	0x000032a0


	//   ....[68]....
        /*035c*/ 	.word	0x00003360


	//   ....[69]....
        /*0360*/ 	.word	0x000033f0


	//   ....[70]....
        /*0364*/ 	.word	0x00003470


	//   ....[71]....
        /*0368*/ 	.word	0x000034f0


	//   ....[72]....
        /*036c*/ 	.word	0x00003570


	//   ....[73]....
        /*0370*/ 	.word	0x000035d0


	//   ....[74]....
        /*0374*/ 	.word	0x00003640


	//   ....[75]....
        /*0378*/ 	.word	0x000036c0


	//   ....[76]....
        /*037c*/ 	.word	0x00003750


	//   ....[77]....
        /*0380*/ 	.word	0x00003860


	//   ....[78]....
        /*0384*/ 	.word	0x000038e0


	//   ....[79]....
        /*0388*/ 	.word	0x00003950


	//   ....[80]....
        /*038c*/ 	.word	0x000039d0


	//   ....[81]....
        /*0390*/ 	.word	0x00003a50


	//   ....[82]....
        /*0394*/ 	.word	0x00003a80


	//   ....[83]....
        /*0398*/ 	.word	0x00003b40


	//   ....[84]....
        /*039c*/ 	.word	0x00003bc0


	//   ....[85]....
        /*03a0*/ 	.word	0x00003c40


	//   ....[86]....
        /*03a4*/ 	.word	0x00003cf0


	//   ....[87]....
        /*03a8*/ 	.word	0x00003d70


	//   ....[88]....
        /*03ac*/ 	.word	0x00003de0


	//   ....[89]....
        /*03b0*/ 	.word	0x00003e50


	//   ....[90]....
        /*03b4*/ 	.word	0x00003ec0


	//   ....[91]....
        /*03b8*/ 	.word	0x00003f20


	//----- nvinfo : EIATTR_VRC_CTA_INIT_COUNT
	.align		4
.L_551:
        /*03bc*/ 	.byte	0x02, 0x4a
	.zero		1
	.zero		1


	//----- nvinfo : EIATTR_EXIT_INSTR_OFFSETS
	.align		4
        /*03c0*/ 	.byte	0x04, 0x1c
        /*03c2*/ 	.short	(.L_553 - .L_552)


	//   ....[0]....
.L_552:
        /*03c4*/ 	.word	0x00000640


	//   ....[1]....
        /*03c8*/ 	.word	0x000015c0


	//   ....[2]....
        /*03cc*/ 	.word	0x00002c10


	//   ....[3]....
        /*03d0*/ 	.word	0x00002c40


	//----- nvinfo : EIATTR_MAX_THREADS
	.align		4
.L_553:
        /*03d4*/ 	.byte	0x04, 0x05
        /*03d6*/ 	.short	(.L_555 - .L_554)
.L_554:
        /*03d8*/ 	.word	0x00000080
        /*03dc*/ 	.word	0x00000001
        /*03e0*/ 	.word	0x00000001


	//----- nvinfo : EIATTR_CRS_STACK_SIZE
	.align		4
.L_555:
        /*03e4*/ 	.byte	0x04, 0x1e
        /*03e6*/ 	.short	(.L_557 - .L_556)
.L_556:
        /*03e8*/ 	.word	0x00000000


	//----- nvinfo : EIATTR_CBANK_PARAM_SIZE
	.align		4
.L_557:
        /*03ec*/ 	.byte	0x03, 0x19
        /*03ee*/ 	.short	0x0068


	//----- nvinfo : EIATTR_PARAM_CBANK
	.align		4
        /*03f0*/ 	.byte	0x04, 0x0a
        /*03f2*/ 	.short	(.L_559 - .L_558)
	.align		4
.L_558:
        /*03f4*/ 	.word	index@(.nv.constant0._ZN3cub18CUB_300001_SM_10006detail6select23DeviceSelectSweepKernelINS2_10policy_hubIN4cuda3std3__45tupleIJiiifiiEEENS0_8NullTypeEiLb0ELNS0_10SelectImplE2EE10Policy1000EPS9_PSA_N6thrust24THRUST_300001_SM_1000_NS12zip_iteratorINS8_IJNSH_10device_ptrIiEESK_SK_NSJ_IfEESK_SK_EEEEEPiNS0_13ScanTileStateIiLb1EEE6IsLiveSA_iNS2_19streaming_context_tIiLb0EEELSB_2EEEvT0_T1_T2_T3_T4_T5_T6_T7_iT8_NS1_7vsmem_tE)
        /*03f8*/ 	.short	0x0380
        /*03fa*/ 	.short	0x0068


	//----- nvinfo : EIATTR_SW_WAR
	.align		4
.L_559:
        /*03fc*/ 	.byte	0x04, 0x36
        /*03fe*/ 	.short	(.L_561 - .L_560)
.L_560:
        /*0400*/ 	.word	0x00000008
.L_561:


//--------------------- .nv.info._ZN3cub18CUB_300001_SM_10006detail4scan16DeviceScanKernelINS2_10policy_hubIiiimN4cuda3std3__44plusIvEEE10Policy1000EN6thrust24THRUST_300001_SM_1000_NS6detail15normal_iteratorINSD_10device_ptrIiEEEESI_NS0_13ScanTileStateIiLb1EEES9_NS1_10InputValueIiPiEEmiLb0EiEEvT0_T1_T2_iT3_T4_T5_ --------------------------
	.section	.nv.info._ZN3cub18CUB_300001_SM_10006detail4scan16DeviceScanKernelINS2_10policy_hubIiiimN4cuda3std3__44plusIvEEE10Policy1000EN6thrust24THRUST_300001_SM_1000_NS6detail15normal_iteratorINSD_10device_ptrIiEEEESI_NS0_13ScanTileStateIiLb1EEES9_NS1_10InputValueIiPiEEmiLb0EiEEvT0_T1_T2_iT3_T4_T5_,"",@"SHT_CUDA_INFO"
	.sectionflags	@""
	.align	4


	//----- nvinfo : EIATTR_CUDA_API_VERSION
	.align		4
        /*0000*/ 	.byte	0x04, 0x37
        /*0002*/ 	.short	(.L_563 - .L_562)
.L_562:
        /*0004*/ 	.word	0x00000082


	//----- nvinfo : EIATTR_KPARAM_INFO
	.align		4
.L_563:
        /*0008*/ 	.byte	0x04, 0x17
        /*000a*/ 	.short	(.L_565 - .L_564)
.L_564:
        /*000c*/ 	.word	0x00000000
        /*0010*/ 	.short	0x0006
        /*0012*/ 	.short	0x0030
        /*0014*/ 	.byte	0x00, 0xf0, 0x21, 0x00


	//----- nvinfo : EIATTR_KPARAM_INFO
	.align		4
.L_565:
        /*0018*/ 	.byte	0x04, 0x17
        /*001a*/ 	.short	(.L_567 - .L_566)
.L_566:
        /*001c*/ 	.word	0x00000000
        /*0020*/ 	.short	0x0005
        /*0022*/ 	.short	0x0020
        /*0024*/ 	.byte	0x00, 0xf0, 0x41, 0x00


	//----- nvinfo : EIATTR_KPARAM_INFO
	.align		4
.L_567:
        /*0028*/ 	.byte	0x04, 0x17
        /*002a*/ 	.short	(.L_569 - .L_568)
.L_568:
        /*002c*/ 	.word	0x00000000
        /*0030*/ 	.short	0x0004
        /*0032*/ 	.short	0x001c
        /*0034*/ 	.byte	0x00, 0xf0, 0x05, 0x00


	//----- nvinfo : EIATTR_KPARAM_INFO
	.align		4
.L_569:
        /*0038*/ 	.byte	0x04, 0x17
        /*003a*/ 	.short	(.L_571 - .L_570)
.L_570:
        /*003c*/ 	.word	0x00000000
        /*0040*/ 	.short	0x0003
        /*0042*/ 	.short	0x0018
        /*0044*/ 	.byte	0x00, 0xf0, 0x11, 0x00


	//----- nvinfo : EIATTR_KPARAM_INFO
	.align		4
.L_571:
        /*0048*/ 	.byte	0x04, 0x17
        /*004a*/ 	.short	(.L_573 - .L_572)
.L_572:
        /*004c*/ 	.word	0x00000000
        /*0050*/ 	.short	0x0002
        /*0052*/ 	.short	0x0010
        /*0054*/ 	.byte	0x00, 0xf0, 0x21, 0x00


	//----- nvinfo : EIATTR_KPARAM_INFO
	.align		4
.L_573:
        /*0058*/ 	.byte	0x04, 0x17
        /*005a*/ 	.short	(.L_575 - .L_574)
.L_574:
        /*005c*/ 	.word	0x00000000
        /*0060*/ 	.short	0x0001
        /*0062*/ 	.short	0x0008
        /*0064*/ 	.byte	0x00, 0xf0, 0x21, 0x00


	//----- nvinfo : EIATTR_KPARAM_INFO
	.align		4
.L_575:
        /*0068*/ 	.byte	0x04, 0x17
        /*006a*/ 	.short	(.L_577 - .L_576)
.L_576:
        /*006c*/ 	.word	0x00000000
        /*0070*/ 	.short	0x0000
        /*0072*/ 	.short	0x0000
        /*0074*/ 	.byte	0x00, 0xf0, 0x21, 0x00


	//----- nvinfo : EIATTR_SPARSE_MMA_MASK
	.align		4
.L_577:
        /*0078*/ 	.byte	0x03, 0x50
        /*007a*/ 	.short	0x0000


	//----- nvinfo : EIATTR_MAXREG_COUNT
	.align		4
        /*007c*/ 	.byte	0x03, 0x1b
        /*007e*/ 	.short	0x0080


	//----- nvinfo : EIATTR_NUM_BARRIERS
	.align		4
        /*0080*/ 	.byte	0x02, 0x4c
        /*0082*/ 	.byte	0x01
	.zero		1


	//----- nvinfo : EIATTR_MERCURY_ISA_VERSION
	.align		4
        /*0084*/ 	.byte	0x03, 0x5f
        /*0086*/ 	.short	0x0101


	//----- nvinfo : EIATTR_COOP_GROUP_MASK_REGIDS
	.align		4
        /*0088*/ 	.byte	0x04, 0x29
        /*008a*/ 	.short	(.L_579 - .L_578)


	//   ....[0]....
.L_578:
        /*008c*/ 	.word	0xffffffff


	//   ....[1]....
        /*0090*/ 	.word	0xffffffff


	//   ....[2]....
        /*0094*/ 	.word	0xffffffff


	//   ....[3]....
        /*0098*/ 	.word	0xffffffff


	//   ....[4]....
        /*009c*/ 	.word	0xffffffff


	//   ....[5]....
        /*00a0*/ 	.word	0xffffffff


	//   ....[6]....
        /*00a4*/ 	.word	0xffffffff


	//   ....[7]....
        /*00a8*/ 	.word	0xffffffff


	//   ....[8]....
        /*00ac*/ 	.word	0xffffffff


	//   ....[9]....
        /*00b0*/ 	.word	0xffffffff


	//   ....[10]....
        /*00b4*/ 	.word	0xffffffff


	//   ....[11]....
        /*00b8*/ 	.word	0xffffffff


	//   ....[12]....
        /*00bc*/ 	.word	0xffffffff


	//   ....[13]....
        /*00c0*/ 	.word	0xffffffff


	//   ....[14]....
        /*00c4*/ 	.word	0xffffffff


	//   ....[15]....
        /*00c8*/ 	.word	0xffffffff


	//   ....[16]....
        /*00cc*/ 	.word	0xffffffff


	//   ....[17]....
        /*00d0*/ 	.word	0xffffffff


	//   ....[18]....
        /*00d4*/ 	.word	0xffffffff


	//   ....[19]....
        /*00d8*/ 	.word	0xffffffff


	//   ....[20]....
        /*00dc*/ 	.word	0xffffffff


	//   ....[21]....
        /*00e0*/ 	.word	0xffffffff


	//   ....[22]....
        /*00e4*/ 	.word	0xffffffff


	//   ....[23]....
        /*00e8*/ 	.word	0xffffffff


	//   ....[24]....
        /*00ec*/ 	.word	0xffffffff


	//   ....[25]....
        /*00f0*/ 	.word	0xffffffff


	//   ....[26]....
        /*00f4*/ 	.word	0xffffffff


	//   ....[27]....
        /*00f8*/ 	.word	0xffffffff


	//   ....[28]....
        /*00fc*/ 	.word	0xffffffff


	//   ....[29]....
        /*0100*/ 	.word	0xffffffff


	//   ....[30]....
        /*0104*/ 	.word	0xffffffff


	//   ....[31]....
        /*0108*/ 	.word	0xffffffff


	//   ....[32]....
        /*010c*/ 	.word	0xffffffff


	//   ....[33]....
        /*0110*/ 	.word	0xffffffff


	//   ....[34]....
        /*0114*/ 	.word	0xffffffff


	//   ....[35]....
        /*0118*/ 	.word	0xffffffff


	//   ....[36]....
        /*011c*/ 	.word	0xffffffff


	//   ....[37]....
        /*0120*/ 	.word	0xffffffff


	//   ....[38]....
        /*0124*/ 	.word	0xffffffff


	//   ....[39]....
        /*0128*/ 	.word	0xffffffff


	//   ....[40]....
        /*012c*/ 	.word	0xffffffff


	//   ....[41]....
        /*0130*/ 	.word	0xffffffff


	//   ....[42]....
        /*0134*/ 	.word	0xffffffff


	//   ....[43]....
        /*0138*/ 	.word	0xffffffff


	//   ....[44]....
        /*013c*/ 	.word	0xffffffff


	//   ....[45]....
        /*0140*/ 	.word	0xffffffff


	//   ....[46]....
        /*0144*/ 	.word	0xffffffff


	//   ....[47]....
        /*0148*/ 	.word	0xffffffff


	//   ....[48]....
        /*014c*/ 	.word	0xffffffff


	//   ....[49]....
        /*0150*/ 	.word	0xffffffff


	//   ....[50]....
        /*0154*/ 	.word	0xffffffff


	//   ....[51]....
        /*0158*/ 	.word	0xffffffff


	//   ....[52]....
        /*015c*/ 	.word	0xffffffff


	//   ....[53]....
        /*0160*/ 	.word	0xffffffff


	//   ....[54]....
        /*0164*/ 	.word	0xffffffff


	//   ....[55]....
        /*0168*/ 	.word	0xffffffff


	//   ....[56]....
        /*016c*/ 	.word	0xffffffff


	//   ....[57]....
        /*0170*/ 	.word	0xffffffff


	//   ....[58]....
        /*0174*/ 	.word	0xffffffff


	//   ....[59]....
        /*0178*/ 	.word	0xffffffff


	//   ....[60]....
        /*017c*/ 	.word	0x0500000a


	//   ....[61]....
        /*0180*/ 	.word	0x0500000a


	//   ....[62]....
        /*0184*/ 	.word	0x0500000a


	//   ....[63]....
        /*0188*/ 	.word	0x0500000a


	//   ....[64]....
        /*018c*/ 	.word	0x0500000a


	//   ....[65]....
        /*0190*/ 	.word	0x0500000a


	//   ....[66]....
        /*0194*/ 	.word	0x0500000a


	//   ....[67]....
        /*0198*/ 	.word	0x0500000a


	//   ....[68]....
        /*019c*/ 	.word	0x0500000a


	//   ....[69]....
        /*01a0*/ 	.word	0x0500000a


	//   ....[70]....
        /*01a4*/ 	.word	0x0500000a


	//   ....[71]....
        /*01a8*/ 	.word	0x0500000a


	//   ....[72]....
        /*01ac*/ 	.word	0x0500000a


	//   ....[73]....
        /*01b0*/ 	.word	0x0500000a


	//   ....[74]....
        /*01b4*/ 	.word	0x0500000a


	//   ....[75]....
        /*01b8*/ 	.word	0x0500000a


	//   ....[76]....
        /*01bc*/ 	.word	0x0500000a


	//   ....[77]....
        /*01c0*/ 	.word	0x0500000a


	//   ....[78]....
        /*01c4*/ 	.word	0x0500000a


	//   ....[79]....
        /*01c8*/ 	.word	0x0500000a


	//   ....[80]....
        /*01cc*/ 	.word	0x0500000a


	//   ....[81]....
        /*01d0*/ 	.word	0x0500000a


	//   ....[82]....
        /*01d4*/ 	.word	0x0500000a


	//   ....[83]....
        /*01d8*/ 	.word	0x0500000a


	//   ....[84]....
        /*01dc*/ 	.word	0x0500000a


	//   ....[85]....
        /*01e0*/ 	.word	0x0500000a


	//   ....[86]....
        /*01e4*/ 	.word	0x0500000a


	//   ....[87]....
        /*01e8*/ 	.word	0x0500000a


	//   ....[88]....
        /*01ec*/ 	.word	0x0500000a


	//   ....[89]....
        /*01f0*/ 	.word	0x0500000a


	//   ....[90]....
        /*01f4*/ 	.word	0x0500000a


	//   ....[91]....
        /*01f8*/ 	.word	0x0500000a


	//   ....[92]....
        /*01fc*/ 	.word	0x0500000a


	//   ....[93]....
        /*0200*/ 	.word	0x0500000a


	//   ....[94]....
        /*0204*/ 	.word	0x0500000a


	//   ....[95]....
        /*0208*/ 	.word	0x0500000a


	//----- nvinfo : EIATTR_COOP_GROUP_INSTR_OFFSETS
	.align		4
.L_579:
        /*020c*/ 	.byte	0x04, 0x28
        /*020e*/ 	.short	(.L_581 - .L_580)


	//   ....[0]....
.L_580:
        /*0210*/ 	.word	0x000004d0


	//   ....[1]....
        /*0214*/ 	.word	0x000006f0


	//   ....[2]....
        /*0218*/ 	.word	0x00000710


	//   ....[3]....
        /*021c*/ 	.word	0x00000730


	//   ....[4]....
        /*0220*/ 	.word	0x00000750


	//   ....[5]....
        /*0224*/ 	.word	0x00000770


	//   ....[6]....
        /*0228*/ 	.word	0x00000b80


	//   ....[7]....
        /*022c*/ 	.word	0x00000ba0


	//   ....[8]....
        /*0230*/ 	.word	0x00000bc0


	//   ....[9]....
        /*0234*/ 	.word	0x00000be0


	//   ....[10]....
        /*0238*/ 	.word	0x00000c00


	//   ....[11]....
        /*023c*/ 	.word	0x00001000


	//   ....[12]....
        /*0240*/ 	.word	0x00001090


	//   ....[13]....
        /*0244*/ 	.word	0x000010f0


	//   ....[14]....
        /*0248*/ 	.word	0x00001160


	//   ....[15]....
        /*024c*/ 	.word	0x000011c0


	//   ....[16]....
        /*0250*/ 	.word	0x00001210


	//   ....[17]....
        /*0254*/ 	.word	0x00001270


	//   ....[18]....
        /*0258*/ 	.word	0x000012c0


	//   ....[19]....
        /*025c*/ 	.word	0x000012e0


	//   ....[20]....
        /*0260*/ 	.word	0x000013a0


	//   ....[21]....
        /*0264*/ 	.word	0x00001430


	//   ....[22]....
        /*0268*/ 	.word	0x00001480


	//   ....[23]....
        /*026c*/ 	.word	0x000014e0


	//   ....[24]....
        /*0270*/ 	.word	0x00001540


	//   ....[25]....
        /*0274*/ 	.word	0x00001580


	//   ....[26]....
        /*0278*/ 	.word	0x000015c0


	//   ....[27]....
        /*027c*/ 	.word	0x00001600


	//   ....[28]....
        /*0280*/ 	.word	0x00001610


	//   ....[29]....
        /*0284*/ 	.word	0x00001a50


	//   ....[30]....
        /*0288*/ 	.word	0x00002430


	//   ....[31]....
        /*028c*/ 	.word	0x00002650


	//   ....[32]....
        /*0290*/ 	.word	0x00002670


	//   ....[33]....
        /*0294*/ 	.word	0x00002690


	//   ....[34]....
        /*0298*/ 	.word	0x000026b0


	//   ....[35]....
        /*029c*/ 	.word	0x000026d0


	//   ....[36]....
        /*02a0*/ 	.word	0x00002a60


	//   ....[37]....
        /*02a4*/ 	.word	0x00002a80


	//   ....[38]....
        /*02a8*/ 	.word	0x00002aa0


	//   ....[39]....
        /*02ac*/ 	.word	0x00002ac0


	//   ....[40]....
        /*02b0*/ 	.word	0x00002ae0


	//   ....[41]....
        /*02b4*/ 	.word	0x00002ee0


	//   ....[42]....
        /*02b8*/ 	.word	0x00002f70


	//   ....[43]....
        /*02bc*/ 	.word	0x00002fd0


	//   ....[44]....
        /*02c0*/ 	.word	0x00003030


	//   ....[45]....
        /*02c4*/ 	.word	0x00003090


	//   ....[46]....
        /*02c8*/ 	.word	0x000030f0


	//   ....[47]....
        /*02cc*/ 	.word	0x00003140


	//   ....[48]....
        /*02d0*/ 	.word	0x000031b0


	//   ....[49]....
        /*02d4*/ 	.word	0x000031c0


	//   ....[50]....
        /*02d8*/ 	.word	0x00003280


	//   ....[51]....
        /*02dc*/ 	.word	0x00003310


	//   ....[52]....
        /*02e0*/ 	.word	0x00003360


	//   ....[53]....
        /*02e4*/ 	.word	0x000033d0


	//   ....[54]....
        /*02e8*/ 	.word	0x00003430


	//   ....[55]....
        /*02ec*/ 	.word	0x00003480


	//   ....[56]....
        /*02f0*/ 	.word	0x000034c0


	//   ....[57]....
        /*02f4*/ 	.word	0x00003520


	//   ....[58]....
        /*02f8*/ 	.word	0x00003530


	//   ....[59]....
        /*02fc*/ 	.word	0x000039a0


	//   ....[60]....
        /*0300*/ 	.word	0x00003f30


	//   ....[61]....
        /*0304*/ 	.word	0x00003fb0


	//   ....[62]....
        /*0308*/ 	.word	0x00004040


	//   ....[63]....
        /*030c*/ 	.word	0x00004120


	//   ....[64]....
        /*0310*/ 	.word	0x000041a0


	//   ....[65]....
        /*0314*/ 	.word	0x00004230


	//   ....[66]....
        /*0318*/ 	.word	0x000042b0


	//   ....[67]....
        /*031c*/ 	.word	0x00004330


	//   ....[68]....
        /*0320*/ 	.word	0x00004360


	//   ....[69]....
        /*0324*/ 	.word	0x00004430


	//   ....[70]....
        /*0328*/ 	.word	0x000044b0


	//   ....[71]....
        /*032c*/ 	.word	0x00004530


	//   ....[72]....
        /*0330*/ 	.word	0x000045e0


	//   ....[73]....
        /*0334*/ 	.word	0x00004670


	//   ....[74]....
        /*0338*/ 	.word	0x000046f0


	//   ....[75]....
        /*033c*/ 	.word	0x00004760


	//   ....[76]....
        /*0340*/ 	.word	0x000047e0


	//   ....[77]....
        /*0344*/ 	.word	0x00004840


	//   ....[78]....
        /*0348*/ 	.word	0x000048b0


	//   ....[79]....
        /*034c*/ 	.word	0x00004930


	//   ....[80]....
        /*0350*/ 	.word	0x000049d0


	//   ....[81]....
        /*0354*/ 	.word	0x00004a90


	//   ....[82]....
        /*0358*/ 	.word	0x00004b30


	//   ....[83]....
        /*035c*/ 	.word	0x00004bc0


	//   ....[84]....
        /*0360*/ 	.word	0x00004c50


	//   ....[85]....
        /*0364*/ 	.word	0x00004cc0


	//   ....[86]....
        /*0368*/ 	.word	0x00004cf0


	//   ....[87]....
        /*036c*/ 	.word	0x00004dc0


	//   ....[88]....
        /*0370*/ 	.word	0x00004e40


	//   ....[89]....
        /*0374*/ 	.word	0x00004ec0


	//   ....[90]....
        /*0378*/ 	.word	0x00004f80


	//   ....[91]....
        /*037c*/ 	.word	0x00005020


	//   ....[92]....
        /*0380*/ 	.word	0x000050b0


	//   ....[93]....
        /*0384*/ 	.word	0x00005140


	//   ....[94]....
        /*0388*/ 	.word	0x000051d0


	//   ....[95]....
        /*038c*/ 	.word	0x00005230


	//----- nvinfo : EIATTR_VRC_CTA_INIT_COUNT
	.align		4
.L_581:
        /*0390*/ 	.byte	0x02, 0x4a
	.zero		1
	.zero		1


	//----- nvinfo : EIATTR_EXIT_INSTR_OFFSETS
	.align		4
        /*0394*/ 	.byte	0x04, 0x1c
        /*0396*/ 	.short	(.L_583 - .L_582)


	//   ....[0]....
.L_582:
        /*0398*/ 	.word	0x00001ce0


	//   ....[1]....
        /*039c*/ 	.word	0x00001d10


	//   ....[2]....
        /*03a0*/ 	.word	0x00003ec0


	//   ....[3]....
        /*03a4*/ 	.word	0x00003ee0


	//----- nvinfo : EIATTR_MAX_THREADS
	.align		4
.L_583:
        /*03a8*/ 	.byte	0x04, 0x05
        /*03aa*/ 	.short	(.L_585 - .L_584)
.L_584:
        /*03ac*/ 	.word	0x000001a0
        /*03b0*/ 	.word	0x00000001
        /*03b4*/ 	.word	0x00000001


	//----- nvinfo : EIATTR_CRS_STACK_SIZE
	.align		4
.L_585:
        /*03b8*/ 	.byte	0x04, 0x1e
        /*03ba*/ 	.short	(.L_587 - .L_586)
.L_586:
        /*03bc*/ 	.word	0x00000000


	//----- nvinfo : EIATTR_CBANK_PARAM_SIZE
	.align		4
.L_587:
        /*03c0*/ 	.byte	0x03, 0x19
        /*03c2*/ 	.short	0x0038


	//----- nvinfo : EIATTR_PARAM_CBANK
	.align		4
        /*03c4*/ 	.byte	0x04, 0x0a
        /*03c6*/ 	.short	(.L_589 - .L_588)
	.align		4
.L_588:
        /*03c8*/ 	.word	index@(.nv.constant0._ZN3cub18CUB_300001_SM_10006detail4scan16DeviceScanKernelINS2_10policy_hubIiiimN4cuda3std3__44plusIvEEE10Policy1000EN6thrust24THRUST_300001_SM_1000_NS6detail15normal_iteratorINSD_10device_ptrIiEEEESI_NS0_13ScanTileStateIiLb1EEES9_NS1_10InputValueIiPiEEmiLb0EiEEvT0_T1_T2_iT3_T4_T5_)
        /*03cc*/ 	.short	0x0380
        /*03ce*/ 	.short	0x0038


	//----- nvinfo : EIATTR_SW_WAR
	.align		4
.L_589:
        /*03d0*/ 	.byte	0x04, 0x36
        /*03d2*/ 	.short	(.L_591 - .L_590)
.L_590:
        /*03d4*/ 	.word	0x00000008
.L_591:


//--------------------- .nv.info._ZN3cub18CUB_300001_SM_10006detail4scan16DeviceScanKernelINS2_10policy_hubIiiijN4cuda3std3__44plusIvEEE10Policy1000EN6thrust24THRUST_300001_SM_1000_NS6detail15normal_iteratorINSD_10device_ptrIiEEEESI_NS0_13ScanTileStateIiLb1EEES9_NS1_10InputValueIiPiEEjiLb0EiEEvT0_T1_T2_iT3_T4_T5_ --------------------------
	.section	.nv.info._ZN3cub18CUB_300001_SM_10006detail4scan16DeviceScanKernelINS2_10policy_hubIiiijN4cuda3std3__44plusIvEEE10Policy1000EN6thrust24THRUST_300001_SM_1000_NS6detail15normal_iteratorINSD_10device_ptrIiEEEESI_NS0_13ScanTileStateIiLb1EEES9_NS1_10InputValueIiPiEEjiLb0EiEEvT0_T1_T2_iT3_T4_T5_,"",@"SHT_CUDA_INFO"
	.sectionflags	@""
	.align	4


	//----- nvinfo : EIATTR_CUDA_API_VERSION
	.align		4
        /*0000*/ 	.byte	0x04, 0x37
        /*0002*/ 	.short	(.L_593 - .L_592)
.L_592:
        /*0004*/ 	.word	0x00000082


	//----- nvinfo : EIATTR_KPARAM_INFO
	.align		4
.L_593:
        /*0008*/ 	.byte	0x04, 0x17
        /*000a*/ 	.short	(.L_595 - .L_594)
.L_594:
        /*000c*/ 	.word	0x00000000
        /*0010*/ 	.short	0x0006
        /*0012*/ 	.short	0x0030
        /*0014*/ 	.byte	0x00, 0xf0, 0x11, 0x00


	//----- nvinfo : EIATTR_KPARAM_INFO
	.align		4
.L_595:
        /*0018*/ 	.byte	0x04, 0x17
        /*001a*/ 	.short	(.L_597 - .L_596)
.L_596:
        /*001c*/ 	.word	0x00000000
        /*0020*/ 	.short	0x0005
        /*0022*/ 	.short	0x0020
        /*0024*/ 	.byte	0x00, 0xf0, 0x41, 0x00


	//----- nvinfo : EIATTR_KPARAM_INFO
	.align		4
.L_597:
        /*0028*/ 	.byte	0x04, 0x17
        /*002a*/ 	.short	(.L_599 - .L_598)
.L_598:
        /*002c*/ 	.word	0x00000000
        /*0030*/ 	.short	0x0004
        /*0032*/ 	.short	0x001c
        /*0034*/ 	.byte	0x00, 0xf0, 0x05, 0x00


	//----- nvinfo : EIATTR_KPARAM_INFO
	.align		4
.L_599:
        /*0038*/ 	.byte	0x04, 0x17
        /*003a*/ 	.short	(.L_601 - .L_600)
.L_600:
        /*003c*/ 	.word	0x00000000
        /*0040*/ 	.short	0x0003
        /*0042*/ 	.short	0x0018
        /*0044*/ 	.byte	0x00, 0xf0, 0x11, 0x00


	//----- nvinfo : EIATTR_KPARAM_INFO
	.align		4
.L_601:
        /*0048*/ 	.byte	0x04, 0x17
        /*004a*/ 	.short	(.L_603 - .L_602)
.L_602:
        /*004c*/ 	.word	0x00000000
        /*0050*/ 	.short	0x0002
        /*0052*/ 	.short	0x0010
        /*0054*/ 	.byte	0x00, 0xf0, 0x21, 0x00


	//----- nvinfo : EIATTR_KPARAM_INFO
	.align		4
.L_603:
        /*0058*/ 	.byte	0x04, 0x17
        /*005a*/ 	.short	(.L_605 - .L_604)
.L_604:
        /*005c*/ 	.word	0x00000000
        /*0060*/ 	.short	0x0001
        /*0062*/ 	.short	0x0008
        /*0064*/ 	.byte	0x00, 0xf0, 0x21, 0x00


	//----- nvinfo : EIATTR_KPARAM_INFO
	.align		4
.L_605:
        /*0068*/ 	.byte	0x04, 0x17
        /*006a*/ 	.short	(.L_607 - .L_606)
.L_606:
        /*006c*/ 	.word	0x00000000
        /*0070*/ 	.short	0x0000
        /*0072*/ 	.short	0x0000
        /*0074*/ 	.byte	0x00, 0xf0, 0x21, 0x00


	//----- nvinfo : EIATTR_SPARSE_MMA_MASK
	.align		4
.L_607:
        /*0078*/ 	.byte	0x03, 0x50
        /*007a*/ 	.short	0x0000


	//----- nvinfo : EIATTR_MAXREG_COUNT
	.align		4
        /*007c*/ 	.byte	0x03, 0x1b
        /*007e*/ 	.short	0x00a8


	//----- nvinfo : EIATTR_NUM_BARRIERS
	.align		4
        /*0080*/ 	.byte	0x02, 0x4c
        /*0082*/ 	.byte	0x01
	.zero		1


	//----- nvinfo : EIATTR_MERCURY_ISA_VERSION
	.align		4
        /*0084*/ 	.byte	0x03, 0x5f
        /*0086*/ 	.short	0x0101


	//----- nvinfo : EIATTR_UNUSED_LOAD_BYTE_OFFSET
	.align		4
        /*0088*/ 	.byte	0x04, 0x44
        /*008a*/ 	.short	(.L_609 - .L_608)


	//   ....[0]....
.L_608:
        /*008c*/ 	.word	0x00002a80
        /*0090*/ 	.word	0x00000fff


	//----- nvinfo : EIATTR_COOP_GROUP_MASK_REGIDS
	.align		4
.L_609:
        /*0094*/ 	.byte	0x04, 0x29
        /*0096*/ 	.short	(.L_611 - .L_610)


	//   ....[0]....
.L_610:
        /*0098*/ 	.word	0xffffffff


	//   ....[1]....
        /*009c*/ 	.word	0xffffffff


	//   ....[2]....
        /*00a0*/ 	.word	0xffffffff


	//   ....[3]....
        /*00a4*/ 	.word	0xffffffff


	//   ....[4]....
        /*00a8*/ 	.word	0xffffffff


	//   ....[5]....
        /*00ac*/ 	.word	0xffffffff


	//   ....[6]....
        /*00b0*/ 	.word	0xffffffff


	//   ....[7]....
        /*00b4*/ 	.word	0xffffffff


	//   ....[8]....
        /*00b8*/ 	.word	0xffffffff


	//   ....[9]....
        /*00bc*/ 	.word	0xffffffff


	//   ....[10]....
        /*00c0*/ 	.word	0xffffffff


	//   ....[11]....
        /*00c4*/ 	.word	0xffffffff


	//   ....[12]....
        /*00c8*/ 	.word	0xffffffff


	//   ....[13]....
        /*00cc*/ 	.word	0xffffffff


	//   ....[14]....
        /*00d0*/ 	.word	0xffffffff


	//   ....[15]....
        /*00d4*/ 	.word	0xffffffff


	//   ....[16]....
        /*00d8*/ 	.word	0xffffffff


	//   ....[17]....
        /*00dc*/ 	.word	0xffffffff


	//   ....[18]....
        /*00e0*/ 	.word	0xffffffff


	//   ....[19]....
        /*00e4*/ 	.word	0xffffffff


	//   ....[20]....
        /*00e8*/ 	.word	0xffffffff


	//   ....[21]....
        /*00ec*/ 	.word	0xffffffff


	//   ....[22]....
        /*00f0*/ 	.word	0xffffffff


	//   ....[23]....
        /*00f4*/ 	.word	0xffffffff


	//   ....[24]....
        /*00f8*/ 	.word	0xffffffff


	//   ....[25]....
        /*00fc*/ 	.word	0xffffffff


	//   ....[26]....
        /*0100*/ 	.word	0xffffffff


	//   ....[27]....
        /*0104*/ 	.word	0xffffffff


	//   ....[28]....
        /*0108*/ 	.word	0xffffffff


	//   ....[29]....
        /*010c*/ 	.word	0xffffffff


	//   ....[30]....
        /*0110*/ 	.word	0xffffffff


	//   ....[31]....
        /*0114*/ 	.word	0xffffffff


	//   ....[32]....
        /*0118*/ 	.word	0xffffffff


	//   ....[33]....
        /*011c*/ 	.word	0xffffffff


	//   ....[34]....
        /*0120*/ 	.word	0xffffffff


	//   ....[35]....
        /*0124*/ 	.word	0xffffffff


	//   ....[36]....
        /*0128*/ 	.word	0xffffffff


	//   ....[37]....
        /*012c*/ 	.word	0xffffffff


	//   ....[38]....
        /*0130*/ 	.word	0xffffffff


	//   ....[39]....
        /*0134*/ 	.word	0xffffffff


	//   ....[40]....
        /*0138*/ 	.word	0xffffffff


	//   ....[41]....
        /*013c*/ 	.word	0xffffffff


	//   ....[42]....
        /*0140*/ 	.word	0xffffffff


	//   ....[43]....
        /*0144*/ 	.word	0xffffffff


	//   ....[44]....
        /*0148*/ 	.word	0xffffffff


	//   ....[45]....
        /*014c*/ 	.word	0xffffffff


	//   ....[46]....
        /*0150*/ 	.word	0xffffffff


	//   ....[47]....
        /*0154*/ 	.word	0xffffffff


	//   ....[48]....
        /*0158*/ 	.word	0xffffffff


	//   ....[49]....
        /*015c*/ 	.word	0xffffffff


	//   ....[50]....
        /*0160*/ 	.word	0xffffffff


	//   ....[51]....
        /*0164*/ 	.word	0xffffffff


	//   ....[52]....
        /*0168*/ 	.word	0xffffffff


	//   ....[53]....
        /*016c*/ 	.word	0xffffffff


	//   ....[54]....
        /*0170*/ 	.word	0xffffffff


	//   ....[55]....
        /*0174*/ 	.word	0xffffffff


	//   ....[56]....
        /*0178*/ 	.word	0xffffffff


	//   ....[57]....
        /*017c*/ 	.word	0xffffffff


	//   ....[58]....
        /*0180*/ 	.word	0xffffffff


	//   ....[59]....
        /*0184*/ 	.word	0xffffffff


	//   ....[60]....
        /*0188*/ 	.word	0x05000015


	//   ....[61]....
        /*018c*/ 	.word	0x05000015


	//   ....[62]....
        /*0190*/ 	.word	0x05000015


	//   ....[63]....
        /*0194*/ 	.word	0x05000015


	//   ....[64]....
        /*0198*/ 	.word	0x05000015


	//   ....[65]....
        /*019c*/ 	.word	0x05000015


	//   ....[66]....
        /*01a0*/ 	.word	0x05000015


	//   ....[67]....
        /*01a4*/ 	.word	0x05000015


	//   ....[68]....
        /*01a8*/ 	.word	0x05000015


	//   ....[69]....
        /*01ac*/ 	.word	0x05000015


	//   ....[70]....
        /*01b0*/ 	.word	0x05000015


	//   ....[71]....
        /*01b4*/ 	.word	0x05000015


	//   ....[72]....
        /*01b8*/ 	.word	0x05000015


	//   ....[73]....
        /*01bc*/ 	.word	0x05000015


	//   ....[74]....
        /*01c0*/ 	.word	0x05000015


	//   ....[75]....
        /*01c4*/ 	.word	0x05000015


	//   ....[76]....
        /*01c8*/ 	.word	0x05000015


	//   ....[77]....
        /*01cc*/ 	.word	0x05000015


	//   ....[78]....
        /*01d0*/ 	.word	0x05000015


	//   ....[79]....
        /*01d4*/ 	.word	0x05000015


	//   ....[80]....
        /*01d8*/ 	.word	0x05000015


	//   ....[81]....
        /*01dc*/ 	.word	0x05000015


	//   ....[82]....
        /*01e0*/ 	.word	0x05000015


	//   ....[83]....
        /*01e4*/ 	.word	0x05000015


	//   ....[84]....
        /*01e8*/ 	.word	0x05000015


	//   ....[85]....
        /*01ec*/ 	.word	0x05000015


	//   ....[86]....
        /*01f0*/ 	.word	0x05000015


	//   ....[87]....
        /*01f4*/ 	.word	0x05000015


	//   ....[88]....
        /*01f8*/ 	.word	0x05000015


	//   ....[89]....
        /*01fc*/ 	.word	0x05000015


	//   ....[90]....
        /*0200*/ 	.word	0x05000015


	//   ....[91]....
        /*0204*/ 	.word	0x05000015


	//   ....[92]....
        /*0208*/ 	.word	0x05000015


	//   ....[93]....
        /*020c*/ 	.word	0x05000015


	//   ....[94]....
        /*0210*/ 	.word	0x05000015


	//   ....[95]....
        /*0214*/ 	.word	0x05000015


	//----- nvinfo : EIATTR_COOP_GROUP_INSTR_OFFSETS
	.align		4
.L_611:
        /*0218*/ 	.byte	0x04, 0x28
        /*021a*/ 	.short	(.L_613 - .L_612)


	//   ....[0]....
.L_612:
        /*021c*/ 	.word	0x00000510


	//   ....[1]....
        /*0220*/ 	.word	0x000006d0


	//   ....[2]....
        /*0224*/ 	.word	0x000006f0


	//   ....[3]....
        /*0228*/ 	.word	0x00000710


	//   ....[4]....
        /*022c*/ 	.word	0x00000730


	//   ....[5]....
        /*0230*/ 	.word	0x00000750


	//   ....[6]....
        /*0234*/ 	.word	0x00000b40


	//   ....[7]....
        /*0238*/ 	.word	0x00000b60


	//   ....[8]....
        /*023c*/ 	.word	0x00000b80


	//   ....[9]....
        /*0240*/ 	.word	0x00000ba0


	//   ....[10]....
        /*0244*/ 	.word	0x00000bc0


	//   ....[11]....
        /*0248*/ 	.word	0x00000f70


	//   ....[12]....
        /*024c*/ 	.word	0x00001140


	//   ....[13]....
        /*0250*/ 	.word	0x000011a0


	//   ....[14]....
        /*0254*/ 	.word	0x00001240


	//   ....[15]....
        /*0258*/ 	.word	0x000012b0


	//   ....[16]....
        /*025c*/ 	.word	0x00001300


	//   ....[17]....
        /*0260*/ 	.word	0x00001340


	//   ....[18]....
        /*0264*/ 	.word	0x00001380


	//   ....[19]....
        /*0268*/ 	.word	0x00001390


	//   ....[20]....
        /*026c*/ 	.word	0x00001470


	//   ....[21]....
        /*0270*/ 	.word	0x00001640


	//   ....[22]....
        /*0274*/ 	.word	0x00001690


	//   ....[23]....
        /*0278*/ 	.word	0x000016f0


	//   ....[24]....
        /*027c*/ 	.word	0x00001750


	//   ....[25]....
        /*0280*/ 	.word	0x00001790


	//   ....[26]....
        /*0284*/ 	.word	0x000017d0


	//   ....[27]....
        /*0288*/ 	.word	0x00001810


	//   ....[28]....
        /*028c*/ 	.word	0x00001820


	//   ....[29]....
        /*0290*/ 	.word	0x00001cd0


	//   ....[30]....
        /*0294*/ 	.word	0x000027b0


	//   ....[31]....
        /*0298*/ 	.word	0x00002970


	//   ....[32]....
        /*029c*/ 	.word	0x00002990


	//   ....[33]....
        /*02a0*/ 	.word	0x000029b0


	//   ....[34]....
        /*02a4*/ 	.word	0x000029d0


	//   ....[35]....
        /*02a8*/ 	.word	0x000029f0


	//   ....[36]....
        /*02ac*/ 	.word	0x00002d70


	//   ....[37]....
        /*02b0*/ 	.word	0x00002d90


	//   ....[38]....
        /*02b4*/ 	.word	0x00002db0


	//   ....[39]....
        /*02b8*/ 	.word	0x00002dd0


	//   ....[40]....
        /*02bc*/ 	.word	0x00002df0


	//   ....[41]....
        /*02c0*/ 	.word	0x000031a0


	//   ....[42]....
        /*02c4*/ 	.word	0x00003370


	//   ....[43]....
        /*02c8*/ 	.word	0x000033d0


	//   ....[44]....
        /*02cc*/ 	.word	0x00003440


	//   ....[45]....
        /*02d0*/ 	.word	0x000034b0


	//   ....[46]....
        /*02d4*/ 	.word	0x00003500


	//   ....[47]....
        /*02d8*/ 	.word	0x00003550


	//   ....[48]....
        /*02dc*/ 	.word	0x000035b0


	//   ....[49]....
        /*02e0*/ 	.word	0x000035c0


	//   ....[50]....
        /*02e4*/ 	.word	0x00003680


	//   ....[51]....
        /*02e8*/ 	.word	0x00003850


	//   ....[52]....
        /*02ec*/ 	.word	0x000038a0


	//   ....[53]....
        /*02f0*/ 	.word	0x00003910


	//   ....[54]....
        /*02f4*/ 	.word	0x00003970


	//   ....[55]....
        /*02f8*/ 	.word	0x000039c0


	//   ....[56]....
        /*02fc*/ 	.word	0x00003a20


	//   ....[57]....
        /*0300*/ 	.word	0x00003a60


	//   ....[58]....
        /*0304*/ 	.word	0x00003a70


	//   ....[59]....
        /*0308*/ 	.word	0x00003ee0


	//   ....[60]....
        /*030c*/ 	.word	0x00004560


	//   ....[61]....
        /*0310*/ 	.word	0x000045e0


	//   ....[62]....
        /*0314*/ 	.word	0x00004670


	//   ....[63]....
        /*0318*/ 	.word	0x00004760


	//   ....[64]....
        /*031c*/ 	.word	0x00004800


	//   ....[65]....
        /*0320*/ 	.word	0x00004880


	//   ....[66]....
        /*0324*/ 	.word	0x00004910


	//   ....[67]....
        /*0328*/ 	.word	0x00004990


	//   ....[68]....
        /*032c*/ 	.word	0x000049c0


	//   ....[69]....
        /*0330*/ 	.word	0x00004a70


	//   ....[70]....
        /*0334*/ 	.word	0x00004af0


	//   ....[71]....
        /*0338*/ 	.word	0x00004b70


	//   ....[72]....
        /*033c*/ 	.word	0x00004c30


	//   ....[73]....
        /*0340*/ 	.word	0x00004cc0


	//   ....[74]....
        /*0344*/ 	.word	0x00004d40


	//   ....[75]....
        /*0348*/ 	.word	0x00004dc0


	//   ....[76]....
        /*034c*/ 	.word	0x00004e40


	//   ....[77]....
        /*0350*/ 	.word	0x00004ea0


	//   ....[78]....
        /*0354*/ 	.word	0x00004f10


	//   ....[79]....
        /*0358*/ 	.word	0x00004f90


	//   ....[80]....
        /*035c*/ 	.word	0x00005020


	//   ....[81]....
        /*0360*/ 	.word	0x000050d0


	//   ....[82]....
        /*0364*/ 	.word	0x00005180


	//   ....[83]....
        /*0368*/ 	.word	0x00005210


	//   ....[84]....
        /*036c*/ 	.word	0x000052a0


	//   ....[85]....
        /*0370*/ 	.word	0x00005340


	//   ....[86]....
        /*0374*/ 	.word	0x00005370


	//   ....[87]....
        /*0378*/ 	.word	0x00005420


	//   ....[88]....
        /*037c*/ 	.word	0x000054a0


	//   ....[89]....
        /*0380*/ 	.word	0x00005520


	//   ....[90]....
        /*0384*/ 	.word	0x000055e0


	//   ....[91]....
        /*0388*/ 	.word	0x00005690


	//   ....[92]....
        /*038c*/ 	.word	0x00005720


	//   ....[93]....
        /*0390*/ 	.word	0x000057a0


	//   ....[94]....
        /*0394*/ 	.word	0x00005830


	//   ....[95]....
        /*0398*/ 	.word	0x00005890


	//----- nvinfo : EIATTR_VRC_CTA_INIT_COUNT
	.align		4
.L_613:
        /*039c*/ 	.byte	0x02, 0x4a
	.zero		1
	.zero		1


	//----- nvinfo : EIATTR_EXIT_INSTR_OFFSETS
	.align		4
        /*03a0*/ 	.byte	0x04, 0x1c
        /*03a2*/ 	.short	(.L_615 - .L_614)


	//   ....[0]....
.L_614:
        /*03a4*/ 	.word	0x00001fa0


	//   ....[1]....
        /*03a8*/ 	.word	0x00001fc0


	//   ....[2]....
        /*03ac*/ 	.word	0x000044f0


	//   ....[3]....
        /*03b0*/ 	.word	0x00004510


	//----- nvinfo : EIATTR_MAX_THREADS
	.align		4
.L_615:
        /*03b4*/ 	.byte	0x04, 0x05
        /*03b6*/ 	.short	(.L_617 - .L_616)
.L_616:
        /*03b8*/ 	.word	0x00000180
        /*03bc*/ 	.word	0x00000001
        /*03c0*/ 	.word	0x00000001


	//----- nvinfo : EIATTR_CRS_STACK_SIZE
	.align		4
.L_617:
        /*03c4*/ 	.byte	0x04, 0x1e
        /*03c6*/ 	.short	(.L_619 - .L_618)
.L_618:
        /*03c8*/ 	.word	0x00000000


	//----- nvinfo : EIATTR_CBANK_PARAM_SIZE
	.align		4
.L_619:
        /*03cc*/ 	.byte	0x03, 0x19
        /*03ce*/ 	.short	0x0034


	//----- nvinfo : EIATTR_PARAM_CBANK
	.align		4
        /*03d0*/ 	.byte	0x04, 0x0a
        /*03d2*/ 	.short	(.L_621 - .L_620)
	.align		4
.L_620:
        /*03d4*/ 	.word	index@(.nv.constant0._ZN3cub18CUB_300001_SM_10006detail4scan16DeviceScanKernelINS2_10policy_hubIiiijN4cuda3std3__44plusIvEEE10Policy1000EN6thrust24THRUST_300001_SM_1000_NS6detail15normal_iteratorINSD_10device_ptrIiEEEESI_NS0_13ScanTileStateIiLb1EEES9_NS1_10InputValueIiPiEEjiLb0EiEEvT0_T1_T2_iT3_T4_T5_)
        /*03d8*/ 	.short	0x0380
        /*03da*/ 	.short	0x0034


	//----- nvinfo : EIATTR_SW_WAR
	.align		4
.L_621:
        /*03dc*/ 	.byte	0x04, 0x36
        /*03de*/ 	.short	(.L_623 - .L_622)
.L_622:
        /*03e0*/ 	.word	0x00000008
.L_623:


//--------------------- .nv.info._ZN3cub18CUB_300001_SM_10006detail4scan20DeviceScanInitKernelINS0_13ScanTileStateIiLb1EEEEEvT_i --------------------------
	.section	.nv.info._ZN3cub18CUB_300001_SM_10006detail4scan20DeviceScanInitKernelINS0_13ScanTileStateIiLb1EEEEEvT_i,"",@"SHT_CUDA_INFO"
	.sectionflags	@""
	.align	4


	//----- nvinfo : EIATTR_CUDA_API_VERSION
	.align		4
        /*0000*/ 	.byte	0x04, 0x37
        /*0002*/ 	.short	(.L_625 - .L_624)
.L_624:
        /*0004*/ 	.word	0x00000082


	//----- nvinfo : EIATTR_KPARAM_INFO
	.align		4
.L_625:
        /*0008*/ 	.byte	0x04, 0x17
        /*000a*/ 	.short	(.L_627 - .L_626)
.L_626:
        /*000c*/ 	.word	0x00000000
        /*0010*/ 	.short	0x0001
        /*0012*/ 	.short	0x0008
        /*0014*/ 	.byte	0x00, 0xf0, 0x11, 0x00


	//----- nvinfo : EIATTR_KPARAM_INFO
	.align		4
.L_627:
        /*0018*/ 	.byte	0x04, 0x17
        /*001a*/ 	.short	(.L_629 - .L_628)
.L_628:
        /*001c*/ 	.word	0x00000000
        /*0020*/ 	.short	0x0000
        /*0022*/ 	.short	0x0000
        /*0024*/ 	.byte	0x00, 0xf0, 0x21, 0x00


	//----- nvinfo : EIATTR_SPARSE_MMA_MASK
	.align		4
.L_629:
        /*0028*/ 	.byte	0x03, 0x50
        /*002a*/ 	.short	0x0000


	//----- nvinfo : EIATTR_MAXREG_COUNT
	.align		4
        /*002c*/ 	.byte	0x03, 0x1b
        /*002e*/ 	.short	0x00ff


	//----- nvinfo : EIATTR_MERCURY_ISA_VERSION
	.align		4
        /*0030*/ 	.byte	0x03, 0x5f
        /*0032*/ 	.short	0x0101


	//----- nvinfo : EIATTR_VRC_CTA_INIT_COUNT
	.align		4
        /*0034*/ 	.byte	0x02, 0x4a
	.zero		1
	.zero		1


	//----- nvinfo : EIATTR_EXIT_INSTR_OFFSETS
	.align		4
        /*0038*/ 	.byte	0x04, 0x1c
        /*003a*/ 	.short	(.L_631 - .L_630)


	//   ....[0]....
.L_630:
        /*003c*/ 	.word	0x000000f0


	//   ....[1]....
        /*0040*/ 	.word	0x00000130


	//----- nvinfo : EIATTR_CBANK_PARAM_SIZE
	.align		4
.L_631:
        /*0044*/ 	.byte	0x03, 0x19
        /*0046*/ 	.short	0x000c


	//----- nvinfo : EIATTR_PARAM_CBANK
	.align		4
        /*0048*/ 	.byte	0x04, 0x0a
        /*004a*/ 	.short	(.L_633 - .L_632)
	.align		4
.L_632:
        /*004c*/ 	.word	index@(.nv.constant0._ZN3cub18CUB_300001_SM_10006detail4scan20DeviceScanInitKernelINS0_13ScanTileStateIiLb1EEEEEvT_i)
        /*0050*/ 	.short	0x0380
        /*0052*/ 	.short	0x000c


	//----- nvinfo : EIATTR_SW_WAR
	.align		4
.L_633:
        /*0054*/ 	.byte	0x04, 0x36
        /*0056*/ 	.short	(.L_635 - .L_634)
.L_634:
        /*0058*/ 	.word	0x00000008
.L_635:


//--------------------- .nv.info._ZN3cub18CUB_300001_SM_10006detail4scan23DeviceCompactInitKernelINS0_13ScanTileStateIiLb1EEEPlEEvT_iT0_ --------------------------
	.section	.nv.info._ZN3cub18CUB_300001_SM_10006detail4scan23DeviceCompactInitKernelINS0_13ScanTileStateIiLb1EEEPlEEvT_iT0_,"",@"SHT_CUDA_INFO"
	.sectionflags	@""
	.align	4


	//----- nvinfo : EIATTR_CUDA_API_VERSION
	.align		4
        /*0000*/ 	.byte	0x04, 0x37
        /*0002*/ 	.short	(.L_637 - .L_636)
.L_636:
        /*0004*/ 	.word	0x00000082


	//----- nvinfo : EIATTR_KPARAM_INFO
	.align		4
.L_637:
        /*0008*/ 	.byte	0x04, 0x17
        /*000a*/ 	.short	(.L_639 - .L_638)
.L_638:
        /*000c*/ 	.word	0x00000000
        /*0010*/ 	.short	0x0002
        /*0012*/ 	.short	0x0010
        /*0014*/ 	.byte	0x00, 0xf5, 0x21, 0x00


	//----- nvinfo : EIATTR_KPARAM_INFO
	.align		4
.L_639:
        /*0018*/ 	.byte	0x04, 0x17
        /*001a*/ 	.short	(.L_641 - .L_640)
.L_640:
        /*001c*/ 	.word	0x00000000
        /*0020*/ 	.short	0x0001
        /*0022*/ 	.short	0x0008
        /*0024*/ 	.byte	0x00, 0xf0, 0x11, 0x00


	//----- nvinfo : EIATTR_KPARAM_INFO
	.align		4
.L_641:
        /*0028*/ 	.byte	0x04, 0x17
        /*002a*/ 	.short	(.L_643 - .L_642)
.L_642:
        /*002c*/ 	.word	0x00000000
        /*0030*/ 	.short	0x0000
        /*0032*/ 	.short	0x0000
        /*0034*/ 	.byte	0x00, 0xf0, 0x21, 0x00


	//----- nvinfo : EIATTR_SPARSE_MMA_MASK
	.align		4
.L_643:
        /*0038*/ 	.byte	0x03, 0x50
        /*003a*/ 	.short	0x0000


	//----- nvinfo : EIATTR_MAXREG_COUNT
	.align		4
        /*003c*/ 	.byte	0x03, 0x1b
        /*003e*/ 	.short	0x00ff


	//----- nvinfo : EIATTR_MERCURY_ISA_VERSION
	.align		4
        /*0040*/ 	.byte	0x03, 0x5f
        /*0042*/ 	.short	0x0101


	//----- nvinfo : EIATTR_VRC_CTA_INIT_COUNT
	.align		4
        /*0044*/ 	.byte	0x02, 0x4a
	.zero		1
	.zero		1


	//----- nvinfo : EIATTR_EXIT_INSTR_OFFSETS
	.align		4
        /*0048*/ 	.byte	0x04, 0x1c
        /*004a*/ 	.short	(.L_645 - .L_644)


	//   ....[0]....
.L_644:
        /*004c*/ 	.word	0x00000130


	//   ....[1]....
        /*0050*/ 	.word	0x00000160


	//----- nvinfo : EIATTR_CBANK_PARAM_SIZE
	.align		4
.L_645:
        /*0054*/ 	.byte	0x03, 0x19
        /*0056*/ 	.short	0x0018


	//----- nvinfo : EIATTR_PARAM_CBANK
	.align		4
        /*0058*/ 	.byte	0x04, 0x0a
        /*005a*/ 	.short	(.L_647 - .L_646)
	.align		4
.L_646:
        /*005c*/ 	.word	index@(.nv.constant0._ZN3cub18CUB_300001_SM_10006detail4scan23DeviceCompactInitKernelINS0_13ScanTileStateIiLb1EEEPlEEvT_iT0_)
        /*0060*/ 	.short	0x0380
        /*0062*/ 	.short	0x0018


	//----- nvinfo : EIATTR_SW_WAR
	.align		4
.L_647:
        /*0064*/ 	.byte	0x04, 0x36
        /*0066*/ 	.short	(.L_649 - .L_648)
.L_648:
        /*0068*/ 	.word	0x00000008
.L_649:


//--------------------- .nv.info._ZN3cub18CUB_300001_SM_10006detail4scan23DeviceCompactInitKernelINS0_13ScanTileStateIiLb1EEEPiEEvT_iT0_ --------------------------
	.section	.nv.info._ZN3cub18CUB_300001_SM_10006detail4scan23DeviceCompactInitKernelINS0_13ScanTileStateIiLb1EEEPiEEvT_iT0_,"",@"SHT_CUDA_INFO"
	.sectionflags	@""
	.align	4


	//----- nvinfo : EIATTR_CUDA_API_VERSION
	.align		4
        /*0000*/ 	.byte	0x04, 0x37
        /*0002*/ 	.short	(.L_651 - .L_650)
.L_650:
        /*0004*/ 	.word	0x00000082


	//----- nvinfo : EIATTR_KPARAM_INFO
	.align		4
.L_651:
        /*0008*/ 	.byte	0x04, 0x17
        /*000a*/ 	.short	(.L_653 - .L_652)
.L_652:
        /*000c*/ 	.word	0x00000000
        /*0010*/ 	.short	0x0002
        /*0012*/ 	.short	0x0010
        /*0014*/ 	.byte	0x00, 0xf5, 0x21, 0x00


	//----- nvinfo : EIATTR_KPARAM_INFO
	.align		4
.L_653:
        /*0018*/ 	.byte	0x04, 0x17
        /*001a*/ 	.short	(.L_655 - .L_654)
.L_654:
        /*001c*/ 	.word	0x00000000
        /*0020*/ 	.short	0x0001
        /*0022*/ 	.short	0x0008
        /*0024*/ 	.byte	0x00, 0xf0, 0x11, 0x00


	//----- nvinfo : EIATTR_KPARAM_INFO
	.align		4
.L_655:
        /*0028*/ 	.byte	0x04, 0x17
        /*002a*/ 	.short	(.L_657 - .L_656)
.L_656:
        /*002c*/ 	.word	0x00000000
        /*0030*/ 	.short	0x0000
        /*0032*/ 	.short	0x0000
        /*0034*/ 	.byte	0x00, 0xf0, 0x21, 0x00


	//----- nvinfo : EIATTR_SPARSE_MMA_MASK
	.align		4
.L_657:
        /*0038*/ 	.byte	0x03, 0x50
        /*003a*/ 	.short	0x0000


	//----- nvinfo : EIATTR_MAXREG_COUNT
	.align		4
        /*003c*/ 	.byte	0x03, 0x1b
        /*003e*/ 	.short	0x00ff


	//----- nvinfo : EIATTR_MERCURY_ISA_VERSION
	.align		4
        /*0040*/ 	.byte	0x03, 0x5f
        /*0042*/ 	.short	0x0101


	//----- nvinfo : EIATTR_VRC_CTA_INIT_COUNT
	.align		4
        /*0044*/ 	.byte	0x02, 0x4a
	.zero		1
	.zero		1


	//----- nvinfo : EIATTR_EXIT_INSTR_OFFSETS
	.align		4
        /*0048*/ 	.byte	0x04, 0x1c
        /*004a*/ 	.short	(.L_659 - .L_658)


	//   ....[0]....
.L_658:
        /*004c*/ 	.word	0x00000130


	//   ....[1]....
        /*0050*/ 	.word	0x00000160


	//----- nvinfo : EIATTR_CBANK_PARAM_SIZE
	.align		4
.L_659:
        /*0054*/ 	.byte	0x03, 0x19
        /*0056*/ 	.short	0x0018


	//----- nvinfo : EIATTR_PARAM_CBANK
	.align		4
        /*0058*/ 	.byte	0x04, 0x0a
        /*005a*/ 	.short	(.L_661 - .L_660)
	.align		4
.L_660:
        /*005c*/ 	.word	index@(.nv.constant0._ZN3cub18CUB_300001_SM_10006detail4scan23DeviceCompactInitKernelINS0_13ScanTileStateIiLb1EEEPiEEvT_iT0_)
        /*0060*/ 	.short	0x0380
        /*0062*/ 	.short	0x0018


	//----- nvinfo : EIATTR_SW_WAR
	.align		4
.L_661:
        /*0064*/ 	.byte	0x04, 0x36
        /*0066*/ 	.short	(.L_663 - .L_662)
.L_662:
        /*0068*/ 	.word	0x00000008
.L_663:


//--------------------- .nv.info._ZN3cub18CUB_300001_SM_10006detail9transform16transform_kernelINS2_10policy_hubILb1EN4cuda3std3__45tupleIJN6thrust24THRUST_300001_SM_1000_NS6detail15normal_iteratorINSA_10device_ptrIiEEEEEEEE10policy1000ElNS7_10__identityENSA_20permutation_iteratorISF_SF_EEJPiEEEvT0_iT1_T2_DpNS2_10kernel_argIT3_EE --------------------------
	.section	.nv.info._ZN3cub18CUB_300001_SM_10006detail9transform16transform_kernelINS2_10policy_hubILb1EN4cuda3std3__45tupleIJN6thrust24THRUST_300001_SM_1000_NS6detail15normal_iteratorINSA_10device_ptrIiEEEEEEEE10policy1000ElNS7_10__identityENSA_20permutation_iteratorISF_SF_EEJPiEEEvT0_iT1_T2_DpNS2_10kernel_argIT3_EE,"",@"SHT_CUDA_INFO"
	.sectionflags	@""
	.align	4


	//----- nvinfo : EIATTR_CUDA_API_VERSION
	.align		4
        /*0000*/ 	.byte	0x04, 0x37
        /*0002*/ 	.short	(.L_665 - .L_664)
.L_664:
        /*0004*/ 	.word	0x00000082


	//----- nvinfo : EIATTR_KPARAM_INFO
	.align		4
.L_665:
        /*0008*/ 	.byte	0x04, 0x17
        /*000a*/ 	.short	(.L_667 - .L_666)
.L_666:
        /*000c*/ 	.word	0x00000000
        /*0010*/ 	.short	0x0004
        /*0012*/ 	.short	0x0020
        /*0014*/ 	.byte	0x00, 0xf0, 0x41, 0x00


	//----- nvinfo : EIATTR_KPARAM_INFO
	.align		4
.L_667:
        /*0018*/ 	.byte	0x04, 0x17
        /*001a*/ 	.short	(.L_669 - .L_668)
.L_668:
        /*001c*/ 	.word	0x00000000
        /*0020*/ 	.short	0x0003
        /*0022*/ 	.short	0x0010
        /*0024*/ 	.byte	0x00, 0xf0, 0x41, 0x00


	//----- nvinfo : EIATTR_KPARAM_INFO
	.align		4
.L_669:
        /*0028*/ 	.byte	0x04, 0x17
        /*002a*/ 	.short	(.L_671 - .L_670)
.L_670:
        /*002c*/ 	.word	0x00000000
        /*0030*/ 	.short	0x0002
        /*0032*/ 	.short	0x000c
        /*0034*/ 	.byte	0x00, 0xf0, 0x05, 0x00


	//----- nvinfo : EIATTR_KPARAM_INFO
	.align		4
.L_671:
        /*0038*/ 	.byte	0x04, 0x17
        /*003a*/ 	.short	(.L_673 - .L_672)
.L_672:
        /*003c*/ 	.word	0x00000000
        /*0040*/ 	.short	0x0001
        /*0042*/ 	.short	0x0008
        /*0044*/ 	.byte	0x00, 0xf0, 0x11, 0x00


	//----- nvinfo : EIATTR_KPARAM_INFO
	.align		4
.L_673:
        /*0048*/ 	.byte	0x04, 0x17
        /*004a*/ 	.short	(.L_675 - .L_674)
.L_674:
        /*004c*/ 	.word	0x00000000
        /*0050*/ 	.short	0x0000
        /*0052*/ 	.short	0x0000
        /*0054*/ 	.byte	0x00, 0xf0, 0x21, 0x00


	//----- nvinfo : EIATTR_SPARSE_MMA_MASK
	.align		4
.L_675:
        /*0058*/ 	.byte	0x03, 0x50
        /*005a*/ 	.short	0x0000


	//----- nvinfo : EIATTR_MAXREG_COUNT
	.align		4
        /*005c*/ 	.byte	0x03, 0x1b
        /*005e*/ 	.short	0x00ff


	//----- nvinfo : EIATTR_MERCURY_ISA_VERSION
	.align		4
        /*0060*/ 	.byte	0x03, 0x5f
        /*0062*/ 	.short	0x0101


	//----- nvinfo : EIATTR_VRC_CTA_INIT_COUNT
	.align		4
        /*0064*/ 	.byte	0x02, 0x4a
	.zero		1
	.zero		1


	//----- nvinfo : EIATTR_EXIT_INSTR_OFFSETS
	.align		4
        /*0068*/ 	.byte	0x04, 0x1c
        /*006a*/ 	.short	(.L_677 - .L_676)


	//   ....[0]....
.L_676:
        /*006c*/ 	.word	0x000002b0


	//   ....[1]....
        /*0070*/ 	.word	0x00000b20


	//   ....[2]....
        /*0074*/ 	.word	0x00000dd0


	//   ....[3]....
        /*0078*/ 	.word	0x00000f50


	//   ....[4]....
        /*007c*/ 	.word	0x00000f80


	//   ....[5]....
        /*0080*/ 	.word	0x00001000


	//   ....[6]....
        /*0084*/ 	.word	0x00001020


	//   ....[7]....
        /*0088*/ 	.word	0x000015f0


	//   ....[8]....
        /*008c*/ 	.word	0x00001890


	//   ....[9]....
        /*0090*/ 	.word	0x00001a30


	//   ....[10]....
        /*0094*/ 	.word	0x00001af0


	//----- nvinfo : EIATTR_MAX_THREADS
	.align		4
.L_677:
        /*0098*/ 	.byte	0x04, 0x05
        /*009a*/ 	.short	(.L_679 - .L_678)
.L_678:
        /*009c*/ 	.word	0x00000080
        /*00a0*/ 	.word	0x00000001
        /*00a4*/ 	.word	0x00000001


	//----- nvinfo : EIATTR_CRS_STACK_SIZE
	.align		4
.L_679:
        /*00a8*/ 	.byte	0x04, 0x1e
        /*00aa*/ 	.short	(.L_681 - .L_680)
.L_680:
        /*00ac*/ 	.word	0x00000000


	//----- nvinfo : EIATTR_CBANK_PARAM_SIZE
	.align		4
.L_681:
        /*00b0*/ 	.byte	0x03, 0x19
        /*00b2*/ 	.short	0x0030


	//----- nvinfo : EIATTR_PARAM_CBANK
	.align		4
        /*00b4*/ 	.byte	0x04, 0x0a
        /*00b6*/ 	.short	(.L_683 - .L_682)
	.align		4
.L_682:
        /*00b8*/ 	.word	index@(.nv.constant0._ZN3cub18CUB_300001_SM_10006detail9transform16transform_kernelINS2_10policy_hubILb1EN4cuda3std3__45tupleIJN6thrust24THRUST_300001_SM_1000_NS6detail15normal_iteratorINSA_10device_ptrIiEEEEEEEE10policy1000ElNS7_10__identityENSA_20permutation_iteratorISF_SF_EEJPiEEEvT0_iT1_T2_DpNS2_10kernel_argIT3_EE)
        /*00bc*/ 	.short	0x0380
        /*00be*/ 	.short	0x0030


	//----- nvinfo : EIATTR_SW_WAR
	.align		4
.L_683:
        /*00c0*/ 	.byte	0x04, 0x36
        /*00c2*/ 	.short	(.L_685 - .L_684)
.L_684:
        /*00c4*/ 	.word	0x00000008
.L_685:


//--------------------- .nv.info._ZN3cub18CUB_300001_SM_10006detail9transform16transform_kernelINS2_10policy_hubILb1EN4cuda3std3__45tupleIJN6thrust24THRUST_300001_SM_1000_NS6detail15normal_iteratorINSA_10device_ptrIiEEEEEEEE10policy1000EiNS7_10__identityENSA_20permutation_iteratorISF_SF_EEJPiEEEvT0_iT1_T2_DpNS2_10kernel_argIT3_EE --------------------------
	.section	.nv.info._ZN3cub18CUB_300001_SM_10006detail9transform16transform_kernelINS2_10policy_hubILb1EN4cuda3std3__45tupleIJN6thrust24THRUST_300001_SM_1000_NS6detail15normal_iteratorINSA_10device_ptrIiEEEEEEEE10policy1000EiNS7_10__identityENSA_20permutation_iteratorISF_SF_EEJPiEEEvT0_iT1_T2_DpNS2_10kernel_argIT3_EE,"",@"SHT_CUDA_INFO"
	.sectionflags	@""
	.align	4


	//----- nvinfo : EIATTR_CUDA_API_VERSION
	.align		4
        /*0000*/ 	.byte	0x04, 0x37
        /*0002*/ 	.short	(.L_687 - .L_686)
.L_686:
        /*0004*/ 	.word	0x00000082


	//----- nvinfo : EIATTR_KPARAM_INFO
	.align		4
.L_687:
        /*0008*/ 	.byte	0x04, 0x17
        /*000a*/ 	.short	(.L_689 - .L_688)
.L_688:
        /*000c*/ 	.word	0x00000000
        /*0010*/ 	.short	0x0004
        /*0012*/ 	.short	0x0020
        /*0014*/ 	.byte	0x00, 0xf0, 0x41, 0x00


	//----- nvinfo : EIATTR_KPARAM_INFO
	.align		4
.L_689:
        /*0018*/ 	.byte	0x04, 0x17
        /*001a*/ 	.short	(.L_691 - .L_690)
.L_690:
        /*001c*/ 	.word	0x00000000
        /*0020*/ 	.short	0x0003
        /*0022*/ 	.short	0x0010
        /*0024*/ 	.byte	0x00, 0xf0, 0x41, 0x00


	//----- nvinfo : EIATTR_KPARAM_INFO
	.align		4
.L_691:
        /*0028*/ 	.byte	0x04, 0x17
        /*002a*/ 	.short	(.L_693 - .L_692)
.L_692:
        /*002c*/ 	.word	0x00000000
        /*0030*/ 	.short	0x0002
        /*0032*/ 	.short	0x0008
        /*0034*/ 	.byte	0x00, 0xf0, 0x05, 0x00


	//----- nvinfo : EIATTR_KPARAM_INFO
	.align		4
.L_693:
        /*0038*/ 	.byte	0x04, 0x17
        /*003a*/ 	.short	(.L_695 - .L_694)
.L_694:
        /*003c*/ 	.word	0x00000000
        /*0040*/ 	.short	0x0001
        /*0042*/ 	.short	0x0004
        /*0044*/ 	.byte	0x00, 0xf0, 0x11, 0x00


	//----- nvinfo : EIATTR_KPARAM_INFO
	.align		4
.L_695:
        /*0048*/ 	.byte	0x04, 0x17
        /*004a*/ 	.short	(.L_697 - .L_696)
.L_696:
        /*004c*/ 	.word	0x00000000
        /*0050*/ 	.short	0x0000
        /*0052*/ 	.short	0x0000
        /*0054*/ 	.byte	0x00, 0xf0, 0x11, 0x00


	//----- nvinfo : EIATTR_SPARSE_MMA_MASK
	.align		4
.L_697:
        /*0058*/ 	.byte	0x03, 0x50
        /*005a*/ 	.short	0x0000


	//----- nvinfo : EIATTR_MAXREG_COUNT
	.align		4
        /*005c*/ 	.byte	0x03, 0x1b
        /*005e*/ 	.short	0x00ff


	//----- nvinfo : EIATTR_MERCURY_ISA_VERSION
	.align		4
        /*0060*/ 	.byte	0x03, 0x5f
        /*0062*/ 	.short	0x0101


	//----- nvinfo : EIATTR_VRC_CTA_INIT_COUNT
	.align		4
        /*0064*/ 	.byte	0x02, 0x4a
	.zero		1
	.zero		1


	//----- nvinfo : EIATTR_EXIT_INSTR_OFFSETS
	.align		4
        /*0068*/ 	.byte	0x04, 0x1c
        /*006a*/ 	.short	(.L_699 - .L_698)


	//   ....[0]....
.L_698:
        /*006c*/ 	.word	0x000001f0


	//   ....[1]....
        /*0070*/ 	.word	0x000007c0


	//   ....[2]....
        /*0074*/ 	.word	0x00000a70


	//   ....[3]....
        /*0078*/ 	.word	0x00000c10


	//   ....[4]....
        /*007c*/ 	.word	0x00000cf0


	//   ....[5]....
        /*0080*/ 	.word	0x00000d10


	//   ....[6]....
        /*0084*/ 	.word	0x000011b0


	//   ....[7]....
        /*0088*/ 	.word	0x00001460


	//   ....[8]....
        /*008c*/ 	.word	0x000015e0


	//   ....[9]....
        /*0090*/ 	.word	0x00001610


	//   ....[10]....
        /*0094*/ 	.word	0x00001690


	//----- nvinfo : EIATTR_MAX_THREADS
	.align		4
.L_699:
        /*0098*/ 	.byte	0x04, 0x05
        /*009a*/ 	.short	(.L_701 - .L_700)
.L_700:
        /*009c*/ 	.word	0x00000080
        /*00a0*/ 	.word	0x00000001
        /*00a4*/ 	.word	0x00000001


	//----- nvinfo : EIATTR_CRS_STACK_SIZE
	.align		4
.L_701:
        /*00a8*/ 	.byte	0x04, 0x1e
        /*00aa*/ 	.short	(.L_703 - .L_702)
.L_702:
        /*00ac*/ 	.word	0x00000000


	//----- nvinfo : EIATTR_CBANK_PARAM_SIZE
	.align		4
.L_703:
        /*00b0*/ 	.byte	0x03, 0x19
        /*00b2*/ 	.short	0x0030


	//----- nvinfo : EIATTR_PARAM_CBANK
	.align		4
        /*00b4*/ 	.byte	0x04, 0x0a
        /*00b6*/ 	.short	(.L_705 - .L_704)
	.align		4
.L_704:
        /*00b8*/ 	.word	index@(.nv.constant0._ZN3cub18CUB_300001_SM_10006detail9transform16transform_kernelINS2_10policy_hubILb1EN4cuda3std3__45tupleIJN6thrust24THRUST_300001_SM_1000_NS6detail15normal_iteratorINSA_10device_ptrIiEEEEEEEE10policy1000EiNS7_10__identityENSA_20permutation_iteratorISF_SF_EEJPiEEEvT0_iT1_T2_DpNS2_10kernel_argIT3_EE)
        /*00bc*/ 	.short	0x0380
        /*00be*/ 	.short	0x0030


	//----- nvinfo : EIATTR_SW_WAR
	.align		4
.L_705:
        /*00c0*/ 	.byte	0x04, 0x36
        /*00c2*/ 	.short	(.L_707 - .L_706)
.L_706:
        /*00c4*/ 	.word	0x00000008
.L_707:


//--------------------- .nv.info._ZN3cub18CUB_300001_SM_10006detail9transform16transform_kernelINS2_10policy_hubILb1EN4cuda3std3__45tupleIJN6thrust24THRUST_300001_SM_1000_NS6detail15normal_iteratorINSA_7pointerINS8_IJiifiiEEENSA_8cuda_cub3tagENSA_11use_defaultESH_EEEEEEEE10policy1000ElNS7_10__identityENSA_12zip_iteratorINS8_IJNSA_10device_ptrIiEESQ_NSP_IfEESQ_SQ_EEEEEJPSE_EEEvT0_iT1_T2_DpNS2_10kernel_argIT3_EE --------------------------
	.section	.nv.info._ZN3cub18CUB_300001_SM_10006detail9transform16transform_kernelINS2_10policy_hubILb1EN4cuda3std3__45tupleIJN6thrust24THRUST_300001_SM_1000_NS6detail15normal_iteratorINSA_7pointerINS8_IJiifiiEEENSA_8cuda_cub3tagENSA_11use_defaultESH_EEEEEEEE10policy1000ElNS7_10__identityENSA_12zip_iteratorINS8_IJNSA_10device_ptrIiEESQ_NSP_IfEESQ_SQ_EEEEEJPSE_EEEvT0_iT1_T2_DpNS2_10kernel_argIT3_EE,"",@"SHT_CUDA_INFO"
	.sectionflags	@""
	.align	4


	//----- nvinfo : EIATTR_CUDA_API_VERSION
	.align		4
        /*0000*/ 	.byte	0x04, 0x37
        /*0002*/ 	.short	(.L_709 - .L_708)
.L_708:
        /*0004*/ 	.word	0x00000082


	//----- nvinfo : EIATTR_KPARAM_INFO
	.align		4
.L_709:
        /*0008*/ 	.byte	0x04, 0x17
        /*000a*/ 	.short	(.L_711 - .L_710)
.L_710:
        /*000c*/ 	.word	0x00000000
        /*0010*/ 	.short	0x0004
        /*0012*/ 	.short	0x0038
        /*0014*/ 	.byte	0x00, 0xf0, 0x41, 0x00


	//----- nvinfo : EIATTR_KPARAM_INFO
	.align		4
.L_711:
        /*0018*/ 	.byte	0x04, 0x17
        /*001a*/ 	.short	(.L_713 - .L_712)
.L_712:
        /*001c*/ 	.word	0x00000000
        /*0020*/ 	.short	0x0003
        /*0022*/ 	.short	0x0010
        /*0024*/ 	.byte	0x00, 0xf0, 0xa1, 0x00


	//----- nvinfo : EIATTR_KPARAM_INFO
	.align		4
.L_713:
        /*0028*/ 	.byte	0x04, 0x17
        /*002a*/ 	.short	(.L_715 - .L_714)
.L_714:
        /*002c*/ 	.word	0x00000000
        /*0030*/ 	.short	0x0002
        /*0032*/ 	.short	0x000c
        /*0034*/ 	.byte	0x00, 0xf0, 0x05, 0x00


	//----- nvinfo : EIATTR_KPARAM_INFO
	.align		4
.L_715:
        /*0038*/ 	.byte	0x04, 0x17
        /*003a*/ 	.short	(.L_717 - .L_716)
.L_716:
        /*003c*/ 	.word	0x00000000
        /*0040*/ 	.short	0x0001
        /*0042*/ 	.short	0x0008
        /*0044*/ 	.byte	0x00, 0xf0, 0x11, 0x00


	//----- nvinfo : EIATTR_KPARAM_INFO
	.align		4
.L_717:
        /*0048*/ 	.byte	0x04, 0x17
        /*004a*/ 	.short	(.L_719 - .L_718)
.L_718:
        /*004c*/ 	.word	0x00000000
        /*0050*/ 	.short	0x0000
        /*0052*/ 	.short	0x0000
        /*0054*/ 	.byte	0x00, 0xf0, 0x21, 0x00


	//----- nvinfo : EIATTR_SPARSE_MMA_MASK
	.align		4
.L_719:
        /*0058*/ 	.byte	0x03, 0x50
        /*005a*/ 	.short	0x0000


	//----- nvinfo : EIATTR_MAXREG_COUNT
	.align		4
        /*005c*/ 	.byte	0x03, 0x1b
        /*005e*/ 	.short	0x00ff


	//----- nvinfo : EIATTR_MERCURY_ISA_VERSION
	.align		4
        /*0060*/ 	.byte	0x03, 0x5f
        /*0062*/ 	.short	0x0101


	//----- nvinfo : EIATTR_VRC_CTA_INIT_COUNT
	.align		4
        /*0064*/ 	.byte	0x02, 0x4a
	.zero		1
	.zero		1


	//----- nvinfo : EIATTR_EXIT_INSTR_OFFSETS
	.align		4
        /*0068*/ 	.byte	0x04, 0x1c
        /*006a*/ 	.short	(.L_721 - .L_720)


	//   ....[0]....
.L_720:
        /*006c*/ 	.word	0x000003b0


	//   ....[1]....
        /*0070*/ 	.word	0x00001340


	//   ....[2]....
        /*0074*/ 	.word	0x00001830


	//   ....[3]....
        /*0078*/ 	.word	0x00001ad0


	//   ....[4]....
        /*007c*/ 	.word	0x00001b00


	//   ....[5]....
        /*0080*/ 	.word	0x00001c10


	//   ....[6]....
        /*0084*/ 	.word	0x00001c40


	//   ....[7]....
        /*0088*/ 	.word	0x000025b0


	//   ....[8]....
        /*008c*/ 	.word	0x00002900


	//   ....[9]....
        /*0090*/ 	.word	0x00002b10


	//   ....[10]....
        /*0094*/ 	.word	0x00002c30


	//----- nvinfo : EIATTR_MAX_THREADS
	.align		4
.L_721:
        /*0098*/ 	.byte	0x04, 0x05
        /*009a*/ 	.short	(.L_723 - .L_722)
.L_722:
        /*009c*/ 	.word	0x00000080
        /*00a0*/ 	.word	0x00000001
        /*00a4*/ 	.word	0x00000001


	//----- nvinfo : EIATTR_CRS_STACK_SIZE
	.align		4
.L_723:
        /*00a8*/ 	.byte	0x04, 0x1e
        /*00aa*/ 	.short	(.L_725 - .L_724)
.L_724:
        /*00ac*/ 	.word	0x00000000


	//----- nvinfo : EIATTR_CBANK_PARAM_SIZE
	.align		4
.L_725:
        /*00b0*/ 	.byte	0x03, 0x19
        /*00b2*/ 	.short	0x0048


	//----- nvinfo : EIATTR_PARAM_CBANK
	.align		4
        /*00b4*/ 	.byte	0x04, 0x0a
        /*00b6*/ 	.short	(.L_727 - .L_726)
	.align		4
.L_726:
        /*00b8*/ 	.word	index@(.nv.constant0._ZN3cub18CUB_300001_SM_10006detail9transform16transform_kernelINS2_10policy_hubILb1EN4cuda3std3__45tupleIJN6thrust24THRUST_300001_SM_1000_NS6detail15normal_iteratorINSA_7pointerINS8_IJiifiiEEENSA_8cuda_cub3tagENSA_11use_defaultESH_EEEEEEEE10policy1000ElNS7_10__identityENSA_12zip_iteratorINS8_IJNSA_10device_ptrIiEESQ_NSP_IfEESQ_SQ_EEEEEJPSE_EEEvT0_iT1_T2_DpNS2_10kernel_argIT3_EE)
        /*00bc*/ 	.short	0x0380
        /*00be*/ 	.short	0x0048


	//----- nvinfo : EIATTR_SW_WAR
	.align		4
.L_727:
        /*00c0*/ 	.byte	0x04, 0x36
        /*00c2*/ 	.short	(.L_729 - .L_728)
.L_728:
        /*00c4*/ 	.word	0x00000008
.L_729:


//--------------------- .nv.info._ZN3cub18CUB_300001_SM_10006detail9transform16transform_kernelINS2_10policy_hubILb1EN4cuda3std3__45tupleIJN6thrust24THRUST_300001_SM_1000_NS6detail15normal_iteratorINSA_7pointerINS8_IJiifiiEEENSA_8cuda_cub3tagENSA_11use_defaultESH_EEEEEEEE10policy1000EiNS7_10__identityENSA_12zip_iteratorINS8_IJNSA_10device_ptrIiEESQ_NSP_IfEESQ_SQ_EEEEEJPSE_EEEvT0_iT1_T2_DpNS2_10kernel_argIT3_EE --------------------------
	.section	.nv.info._ZN3cub18CUB_300001_SM_10006detail9transform16transform_kernelINS2_10policy_hubILb1EN4cuda3std3__45tupleIJN6thrust24THRUST_300001_SM_1000_NS6detail15normal_iteratorINSA_7pointerINS8_IJiifiiEEENSA_8cuda_cub3tagENSA_11use_defaultESH_EEEEEEEE10policy1000EiNS7_10__identityENSA_12zip_iteratorINS8_IJNSA_10device_ptrIiEESQ_NSP_IfEESQ_SQ_EEEEEJPSE_EEEvT0_iT1_T2_DpNS2_10kernel_argIT3_EE,"",@"SHT_CUDA_INFO"
	.sectionflags	@""
	.align	4


	//----- nvinfo : EIATTR_CUDA_API_VERSION
	.align		4
        /*0000*/ 	.byte	0x04, 0x37
        /*0002*/ 	.short	(.L_731 - .L_730)
.L_730:
        /*0004*/ 	.word	0x00000082


	//----- nvinfo : EIATTR_KPARAM_INFO
	.align		4
.L_731:
        /*0008*/ 	.byte	0x04, 0x17
        /*000a*/ 	.short	(.L_733 - .L_732)
.L_732:
        /*000c*/ 	.word	0x00000000
        /*0010*/ 	.short	0x0004
        /*0012*/ 	.short	0x0038
        /*0014*/ 	.byte	0x00, 0xf0, 0x41, 0x00


	//----- nvinfo : EIATTR_KPARAM_INFO
	.align		4
.L_733:
        /*0018*/ 	.byte	0x04, 0x17
        /*001a*/ 	.short	(.L_735 - .L_734)
.L_734:
        /*001c*/ 	.word	0x00000000
        /*0020*/ 	.short	0x0003
        /*0022*/ 	.short	0x0010
        /*0024*/ 	.byte	0x00, 0xf0, 0xa1, 0x00


	//----- nvinfo : EIATTR_KPARAM_INFO
	.align		4
.L_735:
        /*0028*/ 	.byte	0x04, 0x17
        /*002a*/ 	.short	(.L_737 - .L_736)
.L_736:
        /*002c*/ 	.word	0x00000000
        /*0030*/ 	.short	0x0002
        /*0032*/ 	.short	0x0008
        /*0034*/ 	.byte	0x00, 0xf0, 0x05, 0x00


	//----- nvinfo : EIATTR_KPARAM_INFO
	.align		4
.L_737:
        /*0038*/ 	.byte	0x04, 0x17
        /*003a*/ 	.short	(.L_739 - .L_738)
.L_738:
        /*003c*/ 	.word	0x00000000
        /*0040*/ 	.short	0x0001
        /*0042*/ 	.short	0x0004
        /*0044*/ 	.byte	0x00, 0xf0, 0x11, 0x00


	//----- nvinfo : EIATTR_KPARAM_INFO
	.align		4
.L_739:
        /*0048*/ 	.byte	0x04, 0x17
        /*004a*/ 	.short	(.L_741 - .L_740)
.L_740:
        /*004c*/ 	.word	0x00000000
        /*0050*/ 	.short	0x0000
        /*0052*/ 	.short	0x0000
        /*0054*/ 	.byte	0x00, 0xf0, 0x11, 0x00


	//----- nvinfo : EIATTR_SPARSE_MMA_MASK
	.align		4
.L_741:
        /*0058*/ 	.byte	0x03, 0x50
        /*005a*/ 	.short	0x0000


	//----- nvinfo : EIATTR_MAXREG_COUNT
	.align		4
        /*005c*/ 	.byte	0x03, 0x1b
        /*005e*/ 	.short	0x00ff


	//----- nvinfo : EIATTR_MERCURY_ISA_VERSION
	.align		4
        /*0060*/ 	.byte	0x03, 0x5f
        /*0062*/ 	.short	0x0101


	//----- nvinfo : EIATTR_VRC_CTA_INIT_COUNT
	.align		4
        /*0064*/ 	.byte	0x02, 0x4a
	.zero		1
	.zero		1


	//----- nvinfo : EIATTR_EXIT_INSTR_OFFSETS
	.align		4
        /*0068*/ 	.byte	0x04, 0x1c
        /*006a*/ 	.short	(.L_743 - .L_742)


	//   ....[0]....
.L_742:
        /*006c*/ 	.word	0x00000360


	//   ....[1]....
        /*0070*/ 	.word	0x00000d10


	//   ....[2]....
        /*0074*/ 	.word	0x000010a0


	//   ....[3]....
        /*0078*/ 	.word	0x000012e0


	//   ....[4]....
        /*007c*/ 	.word	0x00001430


	//   ....[5]....
        /*0080*/ 	.word	0x00001460


	//   ....[6]....
        /*0084*/ 	.word	0x00001c50


	//   ....[7]....
        /*0088*/ 	.word	0x000021c0


	//   ....[8]....
        /*008c*/ 	.word	0x000024a0


	//   ....[9]....
        /*0090*/ 	.word	0x000024d0


	//   ....[10]....
        /*0094*/ 	.word	0x00002600


	//----- nvinfo : EIATTR_MAX_THREADS
	.align		4
.L_743:
        /*0098*/ 	.byte	0x04, 0x05
        /*009a*/ 	.short	(.L_745 - .L_744)
.L_744:
        /*009c*/ 	.word	0x00000080
        /*00a0*/ 	.word	0x00000001
        /*00a4*/ 	.word	0x00000001


	//----- nvinfo : EIATTR_CRS_STACK_SIZE
	.align		4
.L_745:
        /*00a8*/ 	.byte	0x04, 0x1e
        /*00aa*/ 	.short	(.L_747 - .L_746)
.L_746:
        /*00ac*/ 	.word	0x00000000


	//----- nvinfo : EIATTR_CBANK_PARAM_SIZE
	.align		4
.L_747:
        /*00b0*/ 	.byte	0x03, 0x19
        /*00b2*/ 	.short	0x0048


	//----- nvinfo : EIATTR_PARAM_CBANK
	.align		4
        /*00b4*/ 	.byte	0x04, 0x0a
        /*00b6*/ 	.short	(.L_749 - .L_748)
	.align		4
.L_748:
        /*00b8*/ 	.word	index@(.nv.constant0._ZN3cub18CUB_300001_SM_10006detail9transform16transform_kernelINS2_10policy_hubILb1EN4cuda3std3__45tupleIJN6thrust24THRUST_300001_SM_1000_NS6detail15normal_iteratorINSA_7pointerINS8_IJiifiiEEENSA_8cuda_cub3tagENSA_11use_defaultESH_EEEEEEEE10policy1000EiNS7_10__identityENSA_12zip_iteratorINS8_IJNSA_10device_ptrIiEESQ_NSP_IfEESQ_SQ_EEEEEJPSE_EEEvT0_iT1_T2_DpNS2_10kernel_argIT3_EE)
        /*00bc*/ 	.short	0x0380
        /*00be*/ 	.short	0x0048


	//----- nvinfo : EIATTR_SW_WAR
	.align		4
.L_749:
        /*00c0*/ 	.byte	0x04, 0x36
        /*00c2*/ 	.short	(.L_751 - .L_750)
.L_750:
        /*00c4*/ 	.word	0x00000008
.L_751:


//--------------------- .nv.info._ZN3cub18CUB_300001_SM_10006detail9transform16transform_kernelINS2_10policy_hubILb1EN4cuda3std3__45tupleIJN6thrust24THRUST_300001_SM_1000_NS12zip_iteratorINS8_IJNSA_10device_ptrIiEESD_NSC_IfEESD_SD_EEEEEEEEE10policy1000ElNS7_10__identityENSA_7pointerINS8_IJiifiiEEENSA_8cuda_cub3tagENSA_11use_defaultESP_EEJSG_EEEvT0_iT1_T2_DpNS2_10kernel_argIT3_EE --------------------------
	.section	.nv.info._ZN3cub18CUB_300001_SM_10006detail9transform16transform_kernelINS2_10policy_hubILb1EN4cuda3std3__45tupleIJN6thrust24THRUST_300001_SM_1000_NS12zip_iteratorINS8_IJNSA_10device_ptrIiEESD_NSC_IfEESD_SD_EEEEEEEEE10policy1000ElNS7_10__identityENSA_7pointerINS8_IJiifiiEEENSA_8cuda_cub3tagENSA_11use_defaultESP_EEJSG_EEEvT0_iT1_T2_DpNS2_10kernel_argIT3_EE,"",@"SHT_CUDA_INFO"
	.sectionflags	@""
	.align	4


	//----- nvinfo : EIATTR_CUDA_API_VERSION
	.align		4
        /*0000*/ 	.byte	0x04, 0x37
        /*0002*/ 	.short	(.L_753 - .L_752)
.L_752:
        /*0004*/ 	.word	0x00000082


	//----- nvinfo : EIATTR_KPARAM_INFO
	.align		4
.L_753:
        /*0008*/ 	.byte	0x04, 0x17
        /*000a*/ 	.short	(.L_755 - .L_754)
.L_754:
        /*000c*/ 	.word	0x00000000
        /*0010*/ 	.short	0x0004
        /*0012*/ 	.short	0x0018
        /*0014*/ 	.byte	0x00, 0xf0, 0xa1, 0x00


	//----- nvinfo : EIATTR_KPARAM_INFO
	.align		4
.L_755:
        /*0018*/ 	.byte	0x04, 0x17
        /*001a*/ 	.short	(.L_757 - .L_756)
.L_756:
        /*001c*/ 	.word	0x00000000
        /*0020*/ 	.short	0x0003
        /*0022*/ 	.short	0x0010
        /*0024*/ 	.byte	0x00, 0xf0, 0x21, 0x00


	//----- nvinfo : EIATTR_KPARAM_INFO
	.align		4
.L_757:
        /*0028*/ 	.byte	0x04, 0x17
        /*002a*/ 	.short	(.L_759 - .L_758)
.L_758:
        /*002c*/ 	.word	0x00000000
        /*0030*/ 	.short	0x0002
        /*0032*/ 	.short	0x000c
        /*0034*/ 	.byte	0x00, 0xf0, 0x05, 0x00


	//----- nvinfo : EIATTR_KPARAM_INFO
	.align		4
.L_759:
        /*0038*/ 	.byte	0x04, 0x17
        /*003a*/ 	.short	(.L_761 - .L_760)
.L_760:
        /*003c*/ 	.word	0x00000000
        /*0040*/ 	.short	0x0001
        /*0042*/ 	.short	0x0008
        /*0044*/ 	.byte	0x00, 0xf0, 0x11, 0x00


	//----- nvinfo : EIATTR_KPARAM_INFO
	.align		4
.L_761:
        /*0048*/ 	.byte	0x04, 0x17
        /*004a*/ 	.short	(.L_763 - .L_762)
.L_762:
        /*004c*/ 	.word	0x00000000
        /*0050*/ 	.short	0x0000
        /*0052*/ 	.short	0x0000
        /*0054*/ 	.byte	0x00, 0xf0, 0x21, 0x00


	//----- nvinfo : EIATTR_SPARSE_MMA_MASK
	.align		4
.L_763:
        /*0058*/ 	.byte	0x03, 0x50
        /*005a*/ 	.short	0x0000


	//----- nvinfo : EIATTR_MAXREG_COUNT
	.align		4
        /*005c*/ 	.byte	0x03, 0x1b
        /*005e*/ 	.short	0x00ff


	//----- nvinfo : EIATTR_MERCURY_ISA_VERSION
	.align		4
        /*0060*/ 	.byte	0x03, 0x5f
        /*0062*/ 	.short	0x0101


	//----- nvinfo : EIATTR_VRC_CTA_INIT_COUNT
	.align		4
        /*0064*/ 	.byte	0x02, 0x4a
	.zero		1
	.zero		1


	//----- nvinfo : EIATTR_EXIT_INSTR_OFFSETS
	.align		4
        /*0068*/ 	.byte	0x04, 0x1c
        /*006a*/ 	.short	(.L_765 - .L_764)


	//   ....[0]....
.L_764:
        /*006c*/ 	.word	0x00000280


	//   ....[1]....
        /*0070*/ 	.word	0x00001220


	//   ....[2]....
        /*0074*/ 	.word	0x00001710


	//   ....[3]....
        /*0078*/ 	.word	0x000019b0


	//   ....[4]....
        /*007c*/ 	.word	0x000019e0


	//   ....[5]....
        /*0080*/ 	.word	0x00001af0


	//   ....[6]....
        /*0084*/ 	.word	0x00001b10


	//   ....[7]....
        /*0088*/ 	.word	0x000024a0


	//   ....[8]....
        /*008c*/ 	.word	0x000027f0


	//   ....[9]....
        /*0090*/ 	.word	0x00002a00


	//   ....[10]....
        /*0094*/ 	.word	0x00002b20


	//----- nvinfo : EIATTR_MAX_THREADS
	.align		4
.L_765:
        /*0098*/ 	.byte	0x04, 0x05
        /*009a*/ 	.short	(.L_767 - .L_766)
.L_766:
        /*009c*/ 	.word	0x00000080
        /*00a0*/ 	.word	0x00000001
        /*00a4*/ 	.word	0x00000001


	//----- nvinfo : EIATTR_CRS_STACK_SIZE
	.align		4
.L_767:
        /*00a8*/ 	.byte	0x04, 0x1e
        /*00aa*/ 	.short	(.L_769 - .L_768)
.L_768:
        /*00ac*/ 	.word	0x00000000


	//----- nvinfo : EIATTR_CBANK_PARAM_SIZE
	.align		4
.L_769:
        /*00b0*/ 	.byte	0x03, 0x19
        /*00b2*/ 	.short	0x0040


	//----- nvinfo : EIATTR_PARAM_CBANK
	.align		4
        /*00b4*/ 	.byte	0x04, 0x0a
        /*00b6*/ 	.short	(.L_771 - .L_770)
	.align		4
.L_770:
        /*00b8*/ 	.word	index@(.nv.constant0._ZN3cub18CUB_300001_SM_10006detail9transform16transform_kernelINS2_10policy_hubILb1EN4cuda3std3__45tupleIJN6thrust24THRUST_300001_SM_1000_NS12zip_iteratorINS8_IJNSA_10device_ptrIiEESD_NSC_IfEESD_SD_EEEEEEEEE10policy1000ElNS7_10__identityENSA_7pointerINS8_IJiifiiEEENSA_8cuda_cub3tagENSA_11use_defaultESP_EEJSG_EEEvT0_iT1_T2_DpNS2_10kernel_argIT3_EE)
        /*00bc*/ 	.short	0x0380
        /*00be*/ 	.short	0x0040


	//----- nvinfo : EIATTR_SW_WAR
	.align		4
.L_771:
        /*00c0*/ 	.byte	0x04, 0x36
        /*00c2*/ 	.short	(.L_773 - .L_772)
.L_772:
        /*00c4*/ 	.word	0x00000008
.L_773:


//--------------------- .nv.info._ZN3cub18CUB_300001_SM_10006detail9transform16transform_kernelINS2_10policy_hubILb1EN4cuda3std3__45tupleIJN6thrust24THRUST_300001_SM_1000_NS12zip_iteratorINS8_IJNSA_10device_ptrIiEESD_NSC_IfEESD_SD_EEEEEEEEE10policy1000EiNS7_10__identityENSA_7pointerINS8_IJiifiiEEENSA_8cuda_cub3tagENSA_11use_defaultESP_EEJSG_EEEvT0_iT1_T2_DpNS2_10kernel_argIT3_EE --------------------------
	.section	.nv.info._ZN3cub18CUB_300001_SM_10006detail9transform16transform_kernelINS2_10policy_hubILb1EN4cuda3std3__45tupleIJN6thrust24THRUST_300001_SM_1000_NS12zip_iteratorINS8_IJNSA_10device_ptrIiEESD_NSC_IfEESD_SD_EEEEEEEEE10policy1000EiNS7_10__identityENSA_7pointerINS8_IJiifiiEEENSA_8cuda_cub3tagENSA_11use_defaultESP_EEJSG_EEEvT0_iT1_T2_DpNS2_10kernel_argIT3_EE,"",@"SHT_CUDA_INFO"
	.sectionflags	@""
	.align	4


	//----- nvinfo : EIATTR_CUDA_API_VERSION
	.align		4
        /*0000*/ 	.byte	0x04, 0x37
        /*0002*/ 	.short	(.L_775 - .L_774)
.L_774:
        /*0004*/ 	.word	0x00000082


	//----- nvinfo : EIATTR_KPARAM_INFO
	.align		4
.L_775:
        /*0008*/ 	.byte	0x04, 0x17
        /*000a*/ 	.short	(.L_777 - .L_776)
.L_776:
        /*000c*/ 	.word	0x00000000
        /*0010*/ 	.short	0x0004
        /*0012*/ 	.short	0x0018
        /*0014*/ 	.byte	0x00, 0xf0, 0xa1, 0x00


	//----- nvinfo : EIATTR_KPARAM_INFO
	.align		4
.L_777:
        /*0018*/ 	.byte	0x04, 0x17
        /*001a*/ 	.short	(.L_779 - .L_778)
.L_778:
        /*001c*/ 	.word	0x00000000
        /*0020*/ 	.short	0x0003
        /*0022*/ 	.short	0x0010
        /*0024*/ 	.byte	0x00, 0xf0, 0x21, 0x00


	//----- nvinfo : EIATTR_KPARAM_INFO
	.align		4
.L_779:
        /*0028*/ 	.byte	0x04, 0x17
        /*002a*/ 	.short	(.L_781 - .L_780)
.L_780:
        /*002c*/ 	.word	0x00000000
        /*0030*/ 	.short	0x0002
        /*0032*/ 	.short	0x0008
        /*0034*/ 	.byte	0x00, 0xf0, 0x05, 0x00


	//----- nvinfo : EIATTR_KPARAM_INFO
	.align		4
.L_781:
        /*0038*/ 	.byte	0x04, 0x17
        /*003a*/ 	.short	(.L_783 - .L_782)
.L_782:
        /*003c*/ 	.word	0x00000000
        /*0040*/ 	.short	0x0001
        /*0042*/ 	.short	0x0004
        /*0044*/ 	.byte	0x00, 0xf0, 0x11, 0x00


	//----- nvinfo : EIATTR_KPARAM_INFO
	.align		4
.L_783:
        /*0048*/ 	.byte	0x04, 0x17
        /*004a*/ 	.short	(.L_785 - .L_784)
.L_784:
        /*004c*/ 	.word	0x00000000
        /*0050*/ 	.short	0x0000
        /*0052*/ 	.short	0x0000
        /*0054*/ 	.byte	0x00, 0xf0, 0x11, 0x00


	//----- nvinfo : EIATTR_SPARSE_MMA_MASK
	.align		4
.L_785:
        /*0058*/ 	.byte	0x03, 0x50
        /*005a*/ 	.short	0x0000


	//----- nvinfo : EIATTR_MAXREG_COUNT
	.align		4
        /*005c*/ 	.byte	0x03, 0x1b
        /*005e*/ 	.short	0x00ff


	//----- nvinfo : EIATTR_MERCURY_ISA_VERSION
	.align		4
        /*0060*/ 	.byte	0x03, 0x5f
        /*0062*/ 	.short	0x0101


	//----- nvinfo : EIATTR_VRC_CTA_INIT_COUNT
	.align		4
        /*0064*/ 	.byte	0x02, 0x4a
	.zero		1
	.zero		1


	//----- nvinfo : EIATTR_EXIT_INSTR_OFFSETS
	.align		4
        /*0068*/ 	.byte	0x04, 0x1c
        /*006a*/ 	.short	(.L_787 - .L_786)


	//   ....[0]....
.L_786:
        /*006c*/ 	.word	0x00000250


	//   ....[1]....
        /*0070*/ 	.word	0x00000bf0


	//   ....[2]....
        /*0074*/ 	.word	0x00000f80


	//   ....[3]....
        /*0078*/ 	.word	0x000011c0


	//   ....[4]....
        /*007c*/ 	.word	0x00001310


	//   ....[5]....
        /*0080*/ 	.word	0x00001340


	//   ....[6]....
        /*0084*/ 	.word	0x00001b40


	//   ....[7]....
        /*0088*/ 	.word	0x000020b0


	//   ....[8]....
        /*008c*/ 	.word	0x00002390


	//   ....[9]....
        /*0090*/ 	.word	0x000023c0


	//   ....[10]....
        /*0094*/ 	.word	0x000024f0


	//----- nvinfo : EIATTR_MAX_THREADS
	.align		4
.L_787:
        /*0098*/ 	.byte	0x04, 0x05
        /*009a*/ 	.short	(.L_789 - .L_788)
.L_788:
        /*009c*/ 	.word	0x00000080
        /*00a0*/ 	.word	0x00000001
        /*00a4*/ 	.word	0x00000001


	//----- nvinfo : EIATTR_CRS_STACK_SIZE
	.align		4
.L_789:
        /*00a8*/ 	.byte	0x04, 0x1e
        /*00aa*/ 	.short	(.L_791 - .L_790)
.L_790:
        /*00ac*/ 	.word	0x00000000


	//----- nvinfo : EIATTR_CBANK_PARAM_SIZE
	.align		4
.L_791:
        /*00b0*/ 	.byte	0x03, 0x19
        /*00b2*/ 	.short	0x0040


	//----- nvinfo : EIATTR_PARAM_CBANK
	.align		4
        /*00b4*/ 	.byte	0x04, 0x0a
        /*00b6*/ 	.short	(.L_793 - .L_792)
	.align		4
.L_792:
        /*00b8*/ 	.word	index@(.nv.constant0._ZN3cub18CUB_300001_SM_10006detail9transform16transform_kernelINS2_10policy_hubILb1EN4cuda3std3__45tupleIJN6thrust24THRUST_300001_SM_1000_NS12zip_iteratorINS8_IJNSA_10device_ptrIiEESD_NSC_IfEESD_SD_EEEEEEEEE10policy1000EiNS7_10__identityENSA_7pointerINS8_IJiifiiEEENSA_8cuda_cub3tagENSA_11use_defaultESP_EEJSG_EEEvT0_iT1_T2_DpNS2_10kernel_argIT3_EE)
        /*00bc*/ 	.short	0x0380
        /*00be*/ 	.short	0x0040


	//----- nvinfo : EIATTR_SW_WAR
	.align		4
.L_793:
        /*00c0*/ 	.byte	0x04, 0x36
        /*00c2*/ 	.short	(.L_795 - .L_794)
.L_794:
        /*00c4*/ 	.word	0x00000008
.L_795:


//--------------------- .nv.info._ZN3cub18CUB_300001_SM_10006detail8for_each13static_kernelINS2_12policy_hub_t12policy_500_tEmN6thrust24THRUST_300001_SM_1000_NS8cuda_cub20__uninitialized_fill7functorINS7_10device_ptrIiEEiEEEEvT0_T1_ --------------------------
	.section	.nv.info._ZN3cub18CUB_300001_SM_10006detail8for_each13static_kernelINS2_12policy_hub_t12policy_500_tEmN6thrust24THRUST_300001_SM_1000_NS8cuda_cub20__uninitialized_fill7functorINS7_10device_ptrIiEEiEEEEvT0_T1_,"",@"SHT_CUDA_INFO"
	.sectionflags	@""
	.align	4


	//----- nvinfo : EIATTR_CUDA_API_VERSION
	.align		4
        /*0000*/ 	.byte	0x04, 0x37
        /*0002*/ 	.short	(.L_797 - .L_796)
.L_796:
        /*0004*/ 	.word	0x00000082


	//----- nvinfo : EIATTR_KPARAM_INFO
	.align		4
.L_797:
        /*0008*/ 	.byte	0x04, 0x17
        /*000a*/ 	.short	(.L_799 - .L_798)
.L_798:
        /*000c*/ 	.word	0x00000000
        /*0010*/ 	.short	0x0001
        /*0012*/ 	.short	0x0008
        /*0014*/ 	.byte	0x00, 0xf0, 0x41, 0x00


	//----- nvinfo : EIATTR_KPARAM_INFO
	.align		4
.L_799:
        /*0018*/ 	.byte	0x04, 0x17
        /*001a*/ 	.short	(.L_801 - .L_800)
.L_800:
        /*001c*/ 	.word	0x00000000
        /*0020*/ 	.short	0x0000
        /*0022*/ 	.short	0x0000
        /*0024*/ 	.byte	0x00, 0xf0, 0x21, 0x00


	//----- nvinfo : EIATTR_SPARSE_MMA_MASK
	.align		4
.L_801:
        /*0028*/ 	.byte	0x03, 0x50
        /*002a*/ 	.short	0x0000


	//----- nvinfo : EIATTR_MAXREG_COUNT
	.align		4
        /*002c*/ 	.byte	0x03, 0x1b
        /*002e*/ 	.short	0x00ff


	//----- nvinfo : EIATTR_MERCURY_ISA_VERSION
	.align		4
        /*0030*/ 	.byte	0x03, 0x5f
        /*0032*/ 	.short	0x0101


	//----- nvinfo : EIATTR_VRC_CTA_INIT_COUNT
	.align		4
        /*0034*/ 	.byte	0x02, 0x4a
	.zero		1
	.zero		1


	//----- nvinfo : EIATTR_EXIT_INSTR_OFFSETS
	.align		4
        /*0038*/ 	.byte	0x04, 0x1c
        /*003a*/ 	.short	(.L_803 - .L_802)


	//   ....[0]....
.L_802:
        /*003c*/ 	.word	0x00000130


	//   ....[1]....
        /*0040*/ 	.word	0x00000230


	//   ....[2]....
        /*0044*/ 	.word	0x00000260


	//----- nvinfo : EIATTR_MAX_THREADS
	.align		4
.L_803:
        /*0048*/ 	.byte	0x04, 0x05
        /*004a*/ 	.short	(.L_805 - .L_804)
.L_804:
        /*004c*/ 	.word	0x00000100
        /*0050*/ 	.word	0x00000001
        /*0054*/ 	.word	0x00000001


	//----- nvinfo : EIATTR_CBANK_PARAM_SIZE
	.align		4
.L_805:
        /*0058*/ 	.byte	0x03, 0x19
        /*005a*/ 	.short	0x0018


	//----- nvinfo : EIATTR_PARAM_CBANK
	.align		4
        /*005c*/ 	.byte	0x04, 0x0a
        /*005e*/ 	.short	(.L_807 - .L_806)
	.align		4
.L_806:
        /*0060*/ 	.word	index@(.nv.constant0._ZN3cub18CUB_300001_SM_10006detail8for_each13static_kernelINS2_12policy_hub_t12policy_500_tEmN6thrust24THRUST_300001_SM_1000_NS8cuda_cub20__uninitialized_fill7functorINS7_10device_ptrIiEEiEEEEvT0_T1_)
        /*0064*/ 	.short	0x0380
        /*0066*/ 	.short	0x0018


	//----- nvinfo : EIATTR_SW_WAR
	.align		4
.L_807:
        /*0068*/ 	.byte	0x04, 0x36
        /*006a*/ 	.short	(.L_809 - .L_808)
.L_808:
        /*006c*/ 	.word	0x00000008
.L_809:


//--------------------- .nv.info._ZN3cub18CUB_300001_SM_10006detail8for_each13static_kernelINS2_12policy_hub_t12policy_500_tElN6thrust24THRUST_300001_SM_1000_NS8cuda_cub13__swap_ranges6swap_fINS7_12zip_iteratorIN4cuda3std3__45tupleIJNS7_10device_ptrIiEESH_SH_NSG_IfEESH_SH_EEEEENS7_16reverse_iteratorISK_EEEEEEvT0_T1_ --------------------------
	.section	.nv.info._ZN3cub18CUB_300001_SM_10006detail8for_each13static_kernelINS2_12policy_hub_t12policy_500_tElN6thrust24THRUST_300001_SM_1000_NS8cuda_cub13__swap_ranges6swap_fINS7_12zip_iteratorIN4cuda3std3__45tupleIJNS7_10device_ptrIiEESH_SH_NSG_IfEESH_SH_EEEEENS7_16reverse_iteratorISK_EEEEEEvT0_T1_,"",@"SHT_CUDA_INFO"
	.sectionflags	@""
	.align	4


	//----- nvinfo : EIATTR_CUDA_API_VERSION
	.align		4
        /*0000*/ 	.byte	0x04, 0x37
        /*0002*/ 	.short	(.L_811 - .L_810)
.L_810:
        /*0004*/ 	.word	0x00000082


	//----- nvinfo : EIATTR_KPARAM_INFO
	.align		4
.L_811:
        /*0008*/ 	.byte	0x04, 0x17
        /*000a*/ 	.short	(.L_813 - .L_812)
.L_812:
        /*000c*/ 	.word	0x00000000
        /*0010*/ 	.short	0x0001
        /*0012*/ 	.short	0x0008
        /*0014*/ 	.byte	0x00, 0xf0, 0x81, 0x01


	//----- nvinfo : EIATTR_KPARAM_INFO
	.align		4
.L_813:
        /*0018*/ 	.byte	0x04, 0x17
        /*001a*/ 	.short	(.L_815 - .L_814)
.L_814:
        /*001c*/ 	.word	0x00000000
        /*0020*/ 	.short	0x0000
        /*0022*/ 	.short	0x0000
        /*0024*/ 	.byte	0x00, 0xf0, 0x21, 0x00


	//----- nvinfo : EIATTR_SPARSE_MMA_MASK
	.align		4
.L_815:
        /*0028*/ 	.byte	0x03, 0x50
        /*002a*/ 	.short	0x0000


	//----- nvinfo : EIATTR_MAXREG_COUNT
	.align		4
        /*002c*/ 	.byte	0x03, 0x1b
        /*002e*/ 	.short	0x00ff


	//----- nvinfo : EIATTR_MERCURY_ISA_VERSION
	.align		4
        /*0030*/ 	.byte	0x03, 0x5f
        /*0032*/ 	.short	0x0101


	//----- nvinfo : EIATTR_VRC_CTA_INIT_COUNT
	.align		4
        /*0034*/ 	.byte	0x02, 0x4a
	.zero		1
	.zero		1


	//----- nvinfo : EIATTR_EXIT_INSTR_OFFSETS
	.align		4
        /*0038*/ 	.byte	0x04, 0x1c
        /*003a*/ 	.short	(.L_817 - .L_816)


	//   ....[0]....
.L_816:
        /*003c*/ 	.word	0x000005e0


	//   ....[1]....
        /*0040*/ 	.word	0x00000a70


	//   ....[2]....
        /*0044*/ 	.word	0x00000e40


	//----- nvinfo : EIATTR_MAX_THREADS
	.align		4
.L_817:
        /*0048*/ 	.byte	0x04, 0x05
        /*004a*/ 	.short	(.L_819 - .L_818)
.L_818:
        /*004c*/ 	.word	0x00000100
        /*0050*/ 	.word	0x00000001
        /*0054*/ 	.word	0x00000001


	//----- nvinfo : EIATTR_CRS_STACK_SIZE
	.align		4
.L_819:
        /*0058*/ 	.byte	0x04, 0x1e
        /*005a*/ 	.short	(.L_821 - .L_820)
.L_820:
        /*005c*/ 	.word	0x00000000


	//----- nvinfo : EIATTR_CBANK_PARAM_SIZE
	.align		4
.L_821:
        /*0060*/ 	.byte	0x03, 0x19
        /*0062*/ 	.short	0x0068


	//----- nvinfo : EIATTR_PARAM_CBANK
	.align		4
        /*0064*/ 	.byte	0x04, 0x0a
        /*0066*/ 	.short	(.L_823 - .L_822)
	.align		4
.L_822:
        /*0068*/ 	.word	index@(.nv.constant0._ZN3cub18CUB_300001_SM_10006detail8for_each13static_kernelINS2_12policy_hub_t12policy_500_tElN6thrust24THRUST_300001_SM_1000_NS8cuda_cub13__swap_ranges6swap_fINS7_12zip_iteratorIN4cuda3std3__45tupleIJNS7_10device_ptrIiEESH_SH_NSG_IfEESH_SH_EEEEENS7_16reverse_iteratorISK_EEEEEEvT0_T1_)
        /*006c*/ 	.short	0x0380
        /*006e*/ 	.short	0x0068


	//----- nvinfo : EIATTR_SW_WAR
	.align		4
.L_823:
        /*0070*/ 	.byte	0x04, 0x36
        /*0072*/ 	.short	(.L_825 - .L_824)
.L_824:
        /*0074*/ 	.word	0x00000008
.L_825:


//--------------------- .nv.info._ZN3cub18CUB_300001_SM_10006detail8for_each13static_kernelINS2_12policy_hub_t12policy_500_tElN6thrust24THRUST_300001_SM_1000_NS8cuda_cub20__uninitialized_copy7functorINS7_12zip_iteratorIN4cuda3std3__45tupleIJNS7_10device_ptrIiEESH_SH_NSG_IfEESH_SH_EEEEENS7_6detail15normal_iteratorINS7_7pointerINSF_IJiiifiiEEENS8_3tagENS7_11use_defaultESQ_EEEEEEEEvT0_T1_ --------------------------
	.section	.nv.info._ZN3cub18CUB_300001_SM_10006detail8for_each13static_kernelINS2_12policy_hub_t12policy_500_tElN6thrust24THRUST_300001_SM_1000_NS8cuda_cub20__uninitialized_copy7functorINS7_12zip_iteratorIN4cuda3std3__45tupleIJNS7_10device_ptrIiEESH_SH_NSG_IfEESH_SH_EEEEENS7_6detail15normal_iteratorINS7_7pointerINSF_IJiiifiiEEENS8_3tagENS7_11use_defaultESQ_EEEEEEEEvT0_T1_,"",@"SHT_CUDA_INFO"
	.sectionflags	@""
	.align	4


	//----- nvinfo : EIATTR_CUDA_API_VERSION
	.align		4
        /*0000*/ 	.byte	0x04, 0x37
        /*0002*/ 	.short	(.L_827 - .L_826)
.L_826:
        /*0004*/ 	.word	0x00000082


	//----- nvinfo : EIATTR_KPARAM_INFO
	.align		4
.L_827:
        /*0008*/ 	.byte	0x04, 0x17
        /*000a*/ 	.short	(.L_829 - .L_828)
.L_828:
        /*000c*/ 	.word	0x00000000
        /*0010*/ 	.short	0x0001
        /*0012*/ 	.short	0x0008
        /*0014*/ 	.byte	0x00, 0xf0, 0xe1, 0x00


	//----- nvinfo : EIATTR_KPARAM_INFO
	.align		4
.L_829:
        /*0018*/ 	.byte	0x04, 0x17
        /*001a*/ 	.short	(.L_831 - .L_830)
.L_830:
        /*001c*/ 	.word	0x00000000
        /*0020*/ 	.short	0x0000
        /*0022*/ 	.short	0x0000
        /*0024*/ 	.byte	0x00, 0xf0, 0x21, 0x00


	//----- nvinfo : EIATTR_SPARSE_MMA_MASK
	.align		4
.L_831:
        /*0028*/ 	.byte	0x03, 0x50
        /*002a*/ 	.short	0x0000


	//----- nvinfo : EIATTR_MAXREG_COUNT
	.align		4
        /*002c*/ 	.byte	0x03, 0x1b
        /*002e*/ 	.short	0x00ff


	//----- nvinfo : EIATTR_MERCURY_ISA_VERSION
	.align		4
        /*0030*/ 	.byte	0x03, 0x5f
        /*0032*/ 	.short	0x0101


	//----- nvinfo : EIATTR_VRC_CTA_INIT_COUNT
	.align		4
        /*0034*/ 	.byte	0x02, 0x4a
	.zero		1
	.zero		1


	//----- nvinfo : EIATTR_EXIT_INSTR_OFFSETS
	.align		4
        /*0038*/ 	.byte	0x04, 0x1c
        /*003a*/ 	.short	(.L_833 - .L_832)


	//   ....[0]....
.L_832:
        /*003c*/ 	.word	0x000003b0


	//   ....[1]....
        /*0040*/ 	.word	0x000006c0


	//   ....[2]....
        /*0044*/ 	.word	0x00000910


	//----- nvinfo : EIATTR_MAX_THREADS
	.align		4
.L_833:
        /*0048*/ 	.byte	0x04, 0x05
        /*004a*/ 	.short	(.L_835 - .L_834)
.L_834:
        /*004c*/ 	.word	0x00000100
        /*0050*/ 	.word	0x00000001
        /*0054*/ 	.word	0x00000001


	//----- nvinfo : EIATTR_CRS_STACK_SIZE
	.align		4
.L_835:
        /*0058*/ 	.byte	0x04, 0x1e
        /*005a*/ 	.short	(.L_837 - .L_836)
.L_836:
        /*005c*/ 	.word	0x00000000


	//----- nvinfo : EIATTR_CBANK_PARAM_SIZE
	.align		4
.L_837:
        /*0060*/ 	.byte	0x03, 0x19
        /*0062*/ 	.short	0x0040


	//----- nvinfo : EIATTR_PARAM_CBANK
	.align		4
        /*0064*/ 	.byte	0x04, 0x0a
        /*0066*/ 	.short	(.L_839 - .L_838)
	.align		4
.L_838:
        /*0068*/ 	.word	index@(.nv.constant0._ZN3cub18CUB_300001_SM_10006detail8for_each13static_kernelINS2_12policy_hub_t12policy_500_tElN6thrust24THRUST_300001_SM_1000_NS8cuda_cub20__uninitialized_copy7functorINS7_12zip_iteratorIN4cuda3std3__45tupleIJNS7_10device_ptrIiEESH_SH_NSG_IfEESH_SH_EEEEENS7_6detail15normal_iteratorINS7_7pointerINSF_IJiiifiiEEENS8_3tagENS7_11use_defaultESQ_EEEEEEEEvT0_T1_)
        /*006c*/ 	.short	0x0380
        /*006e*/ 	.short	0x0040


	//----- nvinfo : EIATTR_SW_WAR
	.align		4
.L_839:
        /*0070*/ 	.byte	0x04, 0x36
        /*0072*/ 	.short	(.L_841 - .L_840)
.L_840:
        /*0074*/ 	.word	0x00000008
.L_841:


//--------------------- .nv.info._ZN3cub18CUB_300001_SM_10006detail11EmptyKernelIvEEvv --------------------------
	.section	.nv.info._ZN3cub18CUB_300001_SM_10006detail11EmptyKernelIvEEvv,"",@"SHT_CUDA_INFO"
	.sectionflags	@""
	.align	4


	//----- nvinfo : EIATTR_CUDA_API_VERSION
	.align		4
        /*0000*/ 	.byte	0x04, 0x37
        /*0002*/ 	.short	(.L_843 - .L_842)
.L_842:
        /*0004*/ 	.word	0x00000082


	//----- nvinfo : EIATTR_SPARSE_MMA_MASK
	.align		4
.L_843:
        /*0008*/ 	.byte	0x03, 0x50
        /*000a*/ 	.short	0x0000


	//----- nvinfo : EIATTR_MAXREG_COUNT
	.align		4
        /*000c*/ 	.byte	0x03, 0x1b
        /*000e*/ 	.short	0x00ff


	//----- nvinfo : EIATTR_MERCURY_ISA_VERSION
	.align		4
        /*0010*/ 	.byte	0x03, 0x5f
        /*0012*/ 	.short	0x0101


	//----- nvinfo : EIATTR_VRC_CTA_INIT_COUNT
	.align		4
        /*0014*/ 	.byte	0x02, 0x4a
	.zero		1
	.zero		1


	//----- nvinfo : EIATTR_EXIT_INSTR_OFFSETS
	.align		4
        /*0018*/ 	.byte	0x04, 0x1c
        /*001a*/ 	.short	(.L_845 - .L_844)


	//   ....[0]....
.L_844:
        /*001c*/ 	.word	0x00000010


	//----- nvinfo : EIATTR_SW_WAR
	.align		4
.L_845:
        /*0020*/ 	.byte	0x04, 0x36
        /*0022*/ 	.short	(.L_847 - .L_846)
.L_846:
        /*0024*/ 	.word	0x00000008
.L_847:


//--------------------- .nv.info._ZN6thrust24THRUST_300001_SM_1000_NS8cuda_cub4core6detail13_kernel_agentINS1_15__reduce_by_key16ReduceByKeyAgentINS0_10device_ptrIiEENS0_17constant_iteratorIiNS0_11use_defaultESA_EENS0_6detail15normal_iteratorIS8_EESE_N4cuda3std3__48equal_toIiEENSH_4plusIiEEPllEEJS8_SB_SE_SE_SM_N3cub18CUB_300001_SM_100024ReduceByKeyScanTileStateIilLb1EEESJ_SL_llEEEvDpT0_ --------------------------
	.section	.nv.info._ZN6thrust24THRUST_300001_SM_1000_NS8cuda_cub4core6detail13_kernel_agentINS1_15__reduce_by_key16ReduceByKeyAgentINS0_10device_ptrIiEENS0_17constant_iteratorIiNS0_11use_defaultESA_EENS0_6detail15normal_iteratorIS8_EESE_N4cuda3std3__48equal_toIiEENSH_4plusIiEEPllEEJS8_SB_SE_SE_SM_N3cub18CUB_300001_SM_100024ReduceByKeyScanTileStateIilLb1EEESJ_SL_llEEEvDpT0_,"",@"SHT_CUDA_INFO"
	.sectionflags	@""
	.align	4


	//----- nvinfo : EIATTR_CUDA_API_VERSION
	.align		4
        /*0000*/ 	.byte	0x04, 0x37
        /*0002*/ 	.short	(.L_849 - .L_848)
.L_848:
        /*0004*/ 	.word	0x00000082


	//----- nvinfo : EIATTR_KPARAM_INFO
	.align		4
.L_849:
        /*0008*/ 	.byte	0x04, 0x17
        /*000a*/ 	.short	(.L_851 - .L_850)
.L_850:
        /*000c*/ 	.word	0x00000000
        /*0010*/ 	.short	0x0009
        /*0012*/ 	.short	0x0048
        /*0014*/ 	.byte	0x00, 0xf0, 0x21, 0x00


	//----- nvinfo : EIATTR_KPARAM_INFO
	.align		4
.L_851:
        /*0018*/ 	.byte	0x04, 0x17
        /*001a*/ 	.short	(.L_853 - .L_852)
.L_852:
        /*001c*/ 	.word	0x00000000
        /*0020*/ 	.short	0x0008
        /*0022*/ 	.short	0x0040
        /*0024*/ 	.byte	0x00, 0xf0, 0x21, 0x00


	//----- nvinfo : EIATTR_KPARAM_INFO
	.align		4
.L_853:
        /*0028*/ 	.byte	0x04, 0x17
        /*002a*/ 	.short	(.L_855 - .L_854)
.L_854:
        /*002c*/ 	.word	0x00000000
        /*0030*/ 	.short	0x0007
        /*0032*/ 	.short	0x0039
        /*0034*/ 	.byte	0x00, 0xf0, 0x05, 0x00


	//----- nvinfo : EIATTR_KPARAM_INFO
	.align		4
.L_855:
        /*0038*/ 	.byte	0x04, 0x17
        /*003a*/ 	.short	(.L_857 - .L_856)
.L_856:
        /*003c*/ 	.word	0x00000000
        /*0040*/ 	.short	0x0006
        /*0042*/ 	.short	0x0038
        /*0044*/ 	.byte	0x00, 0xf0, 0x05, 0x00


	//----- nvinfo : EIATTR_KPARAM_INFO
	.align		4
.L_857:
        /*0048*/ 	.byte	0x04, 0x17
        /*004a*/ 	.short	(.L_859 - .L_858)
.L_858:
        /*004c*/ 	.word	0x00000000
        /*0050*/ 	.short	0x0005
        /*0052*/ 	.short	0x0030
        /*0054*/ 	.byte	0x00, 0xf0, 0x21, 0x00


	//----- nvinfo : EIATTR_KPARAM_INFO
	.align		4
.L_859:
        /*0058*/ 	.byte	0x04, 0x17
        /*005a*/ 	.short	(.L_861 - .L_860)
.L_860:
        /*005c*/ 	.word	0x00000000
        /*0060*/ 	.short	0x0004
        /*0062*/ 	.short	0x0028
        /*0064*/ 	.byte	0x00, 0xf5, 0x21, 0x00


	//----- nvinfo : EIATTR_KPARAM_INFO
	.align		4
.L_861:
        /*0068*/ 	.byte	0x04, 0x17
        /*006a*/ 	.short	(.L_863 - .L_862)
.L_862:
        /*006c*/ 	.word	0x00000000
        /*0070*/ 	.short	0x0003
        /*0072*/ 	.short	0x0020
        /*0074*/ 	.byte	0x00, 0xf0, 0x21, 0x00


	//----- nvinfo : EIATTR_KPARAM_INFO
	.align		4
.L_863:
        /*0078*/ 	.byte	0x04, 0x17
        /*007a*/ 	.short	(.L_865 - .L_864)
.L_864:
        /*007c*/ 	.word	0x00000000
        /*0080*/ 	.short	0x0002
        /*0082*/ 	.short	0x0018
        /*0084*/ 	.byte	0x00, 0xf0, 0x21, 0x00


	//----- nvinfo : EIATTR_KPARAM_INFO
	.align		4
.L_865:
        /*0088*/ 	.byte	0x04, 0x17
        /*008a*/ 	.short	(.L_867 - .L_866)
.L_866:
        /*008c*/ 	.word	0x00000000
        /*0090*/ 	.short	0x0001
        /*0092*/ 	.short	0x0008
        /*0094*/ 	.byte	0x00, 0xf0, 0x41, 0x00


	//----- nvinfo : EIATTR_KPARAM_INFO
	.align		4
.L_867:
        /*0098*/ 	.byte	0x04, 0x17
        /*009a*/ 	.short	(.L_869 - .L_868)
.L_868:
        /*009c*/ 	.word	0x00000000
        /*00a0*/ 	.short	0x0000
        /*00a2*/ 	.short	0x0000
        /*00a4*/ 	.byte	0x00, 0xf0, 0x21, 0x00


	//----- nvinfo : EIATTR_SPARSE_MMA_MASK
	.align		4
.L_869:
        /*00a8*/ 	.byte	0x03, 0x50
        /*00aa*/ 	.short	0x0000


	//----- nvinfo : EIATTR_MAXREG_COUNT
	.align		4
        /*00ac*/ 	.byte	0x03, 0x1b
        /*00ae*/ 	.short	0x00ff


	//----- nvinfo : EIATTR_NUM_BARRIERS
	.align		4
        /*00b0*/ 	.byte	0x02, 0x4c
        /*00b2*/ 	.byte	0x01
	.zero		1


	//----- nvinfo : EIATTR_MERCURY_ISA_VERSION
	.align		4
        /*00b4*/ 	.byte	0x03, 0x5f
        /*00b6*/ 	.short	0x0101


	//----- nvinfo : EIATTR_COOP_GROUP_MASK_REGIDS
	.align		4
        /*00b8*/ 	.byte	0x04, 0x29
        /*00ba*/ 	.short	(.L_871 - .L_870)


	//   ....[0]....
.L_870:
        /*00bc*/ 	.word	0xffffffff


	//   ....[1]....
        /*00c0*/ 	.word	0xffffffff


	//   ....[2]....
        /*00c4*/ 	.word	0xffffffff


	//   ....[3]....
        /*00c8*/ 	.word	0xffffffff


	//   ....[4]....
        /*00cc*/ 	.word	0xffffffff


	//   ....[5]....
        /*00d0*/ 	.word	0xffffffff


	//   ....[6]....
        /*00d4*/ 	.word	0xffffffff


	//   ....[7]....
        /*00d8*/ 	.word	0xffffffff


	//   ....[8]....
        /*00dc*/ 	.word	0xffffffff


	//   ....[9]....
        /*00e0*/ 	.word	0xffffffff


	//   ....[10]....
        /*00e4*/ 	.word	0xffffffff


	//   ....[11]....
        /*00e8*/ 	.word	0xffffffff


	//   ....[12]....
        /*00ec*/ 	.word	0xffffffff


	//   ....[13]....
        /*00f0*/ 	.word	0xffffffff


	//   ....[14]....
        /*00f4*/ 	.word	0xffffffff


	//   ....[15]....
        /*00f8*/ 	.word	0xffffffff


	//   ....[16]....
        /*00fc*/ 	.word	0xffffffff


	//   ....[17]....
        /*0100*/ 	.word	0xffffffff


	//   ....[18]....
        /*0104*/ 	.word	0xffffffff


	//   ....[19]....
        /*0108*/ 	.word	0xffffffff


	//   ....[20]....
        /*010c*/ 	.word	0xffffffff


	//   ....[21]....
        /*0110*/ 	.word	0xffffffff


	//   ....[22]....
        /*0114*/ 	.word	0xffffffff


	//   ....[23]....
        /*0118*/ 	.word	0xffffffff


	//   ....[24]....
        /*011c*/ 	.word	0xffffffff


	//   ....[25]....
        /*0120*/ 	.word	0xffffffff


	//   ....[26]....
        /*0124*/ 	.word	0xffffffff


	//   ....[27]....
        /*0128*/ 	.word	0xffffffff


	//   ....[28]....
        /*012c*/ 	.word	0xffffffff


	//   ....[29]....
        /*0130*/ 	.word	0xffffffff


	//   ....[30]....
        /*0134*/ 	.word	0xffffffff


	//   ....[31]....
        /*0138*/ 	.word	0xffffffff


	//   ....[32]....
        /*013c*/ 	.word	0xffffffff


	//   ....[33]....
        /*0140*/ 	.word	0xffffffff


	//   ....[34]....
        /*0144*/ 	.word	0xffffffff


	//   ....[35]....
        /*0148*/ 	.word	0xffffffff


	//   ....[36]....
        /*014c*/ 	.word	0xffffffff


	//   ....[37]....
        /*0150*/ 	.word	0xffffffff


	//   ....[38]....
        /*0154*/ 	.word	0xffffffff


	//   ....[39]....
        /*0158*/ 	.word	0xffffffff


	//   ....[40]....
        /*015c*/ 	.word	0xffffffff


	//   ....[41]....
        /*0160*/ 	.word	0xffffffff


	//   ....[42]....
        /*0164*/ 	.word	0xffffffff


	//   ....[43]....
        /*0168*/ 	.word	0xffffffff


	//   ....[44]....
        /*016c*/ 	.word	0xffffffff


	//   ....[45]....
        /*0170*/ 	.word	0xffffffff


	//   ....[46]....
        /*0174*/ 	.word	0xffffffff


	//   ....[47]....
        /*0178*/ 	.word	0xffffffff


	//   ....[48]....
        /*017c*/ 	.word	0xffffffff


	//   ....[49]....
        /*0180*/ 	.word	0xffffffff


	//   ....[50]....
        /*0184*/ 	.word	0xffffffff


	//   ....[51]....
        /*0188*/ 	.word	0xffffffff


	//   ....[52]....
        /*018c*/ 	.word	0xffffffff


	//   ....[53]....
        /*0190*/ 	.word	0xffffffff


	//   ....[54]....
        /*0194*/ 	.word	0xffffffff


	//   ....[55]....
        /*0198*/ 	.word	0xffffffff


	//   ....[56]....
        /*019c*/ 	.word	0xffffffff


	//   ....[57]....
        /*01a0*/ 	.word	0xffffffff


	//   ....[58]....
        /*01a4*/ 	.word	0xffffffff


	//   ....[59]....
        /*01a8*/ 	.word	0xffffffff


	//   ....[60]....
        /*01ac*/ 	.word	0xffffffff


	//   ....[61]....
        /*01b0*/ 	.word	0xffffffff


	//   ....[62]....
        /*01b4*/ 	.word	0xffffffff


	//   ....[63]....
        /*01b8*/ 	.word	0xffffffff


	//   ....[64]....
        /*01bc*/ 	.word	0xffffffff


	//   ....[65]....
        /*01c0*/ 	.word	0xffffffff


	//   ....[66]....
        /*01c4*/ 	.word	0xffffffff


	//   ....[67]....
        /*01c8*/ 	.word	0xffffffff


	//   ....[68]....
        /*01cc*/ 	.word	0xffffffff


	//   ....[69]....
        /*01d0*/ 	.word	0xffffffff


	//   ....[70]....
        /*01d4*/ 	.word	0xffffffff


	//   ....[71]....
        /*01d8*/ 	.word	0xffffffff


	//   ....[72]....
        /*01dc*/ 	.word	0xffffffff


	//   ....[73]....
        /*01e0*/ 	.word	0xffffffff


	//   ....[74]....
        /*01e4*/ 	.word	0xffffffff


	//   ....[75]....
        /*01e8*/ 	.word	0xffffffff


	//   ....[76]....
        /*01ec*/ 	.word	0xffffffff


	//   ....[77]....
        /*01f0*/ 	.word	0xffffffff


	//   ....[78]....
        /*01f4*/ 	.word	0xffffffff


	//   ....[79]....
        /*01f8*/ 	.word	0xffffffff


	//   ....[80]....
        /*01fc*/ 	.word	0xffffffff


	//   ....[81]....
        /*0200*/ 	.word	0xffffffff


	//   ....[82]....
        /*0204*/ 	.word	0xffffffff


	//   ....[83]....
        /*0208*/ 	.word	0xffffffff


	//   ....[84]....
        /*020c*/ 	.word	0xffffffff


	//   ....[85]....
        /*0210*/ 	.word	0xffffffff


	//   ....[86]....
        /*0214*/ 	.word	0xffffffff


	//   ....[87]....
        /*0218*/ 	.word	0xffffffff


	//   ....[88]....
        /*021c*/ 	.word	0xffffffff


	//   ....[89]....
        /*0220*/ 	.word	0xffffffff


	//   ....[90]....
        /*0224*/ 	.word	0xffffffff


	//   ....[91]....
        /*0228*/ 	.word	0xffffffff


	//   ....[92]....
        /*022c*/ 	.word	0xffffffff


	//   ....[93]....
        /*0230*/ 	.word	0xffffffff


	//   ....[94]....
        /*0234*/ 	.word	0xffffffff


	//   ....[95]....
        /*0238*/ 	.word	0xffffffff


	//   ....[96]....
        /*023c*/ 	.word	0xffffffff


	//   ....[97]....
        /*0240*/ 	.word	0xffffffff


	//   ....[98]....
        /*0244*/ 	.word	0xffffffff


	//   ....[99]....
        /*0248*/ 	.word	0xffffffff


	//   ....[100]....
        /*024c*/ 	.word	0xffffffff


	//   ....[101]....
        /*0250*/ 	.word	0xffffffff


	//   ....[102]....
        /*0254*/ 	.word	0xffffffff


	//   ....[103]....
        /*0258*/ 	.word	0xffffffff


	//   ....[104]....
        /*025c*/ 	.word	0xffffffff


	//   ....[105]....
        /*0260*/ 	.word	0xffffffff


	//   ....[106]....
        /*0264*/ 	.word	0xffffffff


	//   ....[107]....
        /*0268*/ 	.word	0xffffffff


	//   ....[108]....
        /*026c*/ 	.word	0xffffffff


	//   ....[109]....
        /*0270*/ 	.word	0xffffffff


	//   ....[110]....
        /*0274*/ 	.word	0xffffffff


	//   ....[111]....
        /*0278*/ 	.word	0xffffffff


	//   ....[112]....
        /*027c*/ 	.word	0xffffffff


	//   ....[113]....
        /*0280*/ 	.word	0xffffffff


	//   ....[114]....
        /*0284*/ 	.word	0xffffffff


	//   ....[115]....
        /*0288*/ 	.word	0xffffffff


	//   ....[116]....
        /*028c*/ 	.word	0xffffffff


	//   ....[117]....
        /*0290*/ 	.word	0xffffffff


	//   ....[118]....
        /*0294*/ 	.word	0xffffffff


	//   ....[119]....
        /*0298*/ 	.word	0xffffffff


	//   ....[120]....
        /*029c*/ 	.word	0xffffffff


	//   ....[121]....
        /*02a0*/ 	.word	0xffffffff


	//   ....[122]....
        /*02a4*/ 	.word	0xffffffff


	//   ....[123]....
        /*02a8*/ 	.word	0xffffffff


	//   ....[124]....
        /*02ac*/ 	.word	0xffffffff


	//   ....[125]....
        /*02b0*/ 	.word	0xffffffff


	//   ....[126]....
        /*02b4*/ 	.word	0xffffffff


	//   ....[127]....
        /*02b8*/ 	.word	0xffffffff


	//   ....[128]....
        /*02bc*/ 	.word	0xffffffff


	//   ....[129]....
        /*02c0*/ 	.word	0xffffffff


	//   ....[130]....
        /*02c4*/ 	.word	0xffffffff


	//   ....[131]....
        /*02c8*/ 	.word	0xffffffff


	//   ....[132]....
        /*02cc*/ 	.word	0xffffffff


	//   ....[133]....
        /*02d0*/ 	.word	0xffffffff


	//   ....[134]....
        /*02d4*/ 	.word	0xffffffff


	//   ....[135]....
        /*02d8*/ 	.word	0xffffffff


	//   ....[136]....
        /*02dc*/ 	.word	0xffffffff


	//   ....[137]....
        /*02e0*/ 	.word	0xffffffff


	//   ....[138]....
        /*02e4*/ 	.word	0xffffffff


	//   ....[139]....
        /*02e8*/ 	.word	0xffffffff


	//   ....[140]....
        /*02ec*/ 	.word	0xffffffff


	//   ....[141]....
        /*02f0*/ 	.word	0xffffffff


	//   ....[142]....
        /*02f4*/ 	.word	0xffffffff


	//   ....[143]....
        /*02f8*/ 	.word	0xffffffff


	//   ....[144]....
        /*02fc*/ 	.word	0xffffffff


	//   ....[145]....
        /*0300*/ 	.word	0xffffffff


	//   ....[146]....
        /*0304*/ 	.word	0xffffffff


	//   ....[147]....
        /*0308*/ 	.word	0xffffffff


	//   ....[148]....
        /*030c*/ 	.word	0xffffffff


	//   ....[149]....
        /*0310*/ 	.word	0xffffffff


	//   ....[150]....
        /*0314*/ 	.word	0xffffffff


	//   ....[151]....
        /*0318*/ 	.word	0xffffffff


	//   ....[152]....
        /*031c*/ 	.word	0x05000022


	//   ....[153]....
        /*0320*/ 	.word	0x05000022


	//   ....[154]....
        /*0324*/ 	.word	0x05000022


	//   ....[155]....
        /*0328*/ 	.word	0x05000022


	//   ....[156]....
        /*032c*/ 	.word	0x05000022


	//   ....[157]....
        /*0330*/ 	.word	0x05000022


	//   ....[158]....
        /*0334*/ 	.word	0x05000022


	//   ....[159]....
        /*0338*/ 	.word	0x05000022


	//   ....[160]....
        /*033c*/ 	.word	0x05000022


	//   ....[161]....
        /*0340*/ 	.word	0x05000022


	//   ....[162]....
        /*0344*/ 	.word	0x05000022


	//   ....[163]....
        /*0348*/ 	.word	0x05000022


	//   ....[164]....
        /*034c*/ 	.word	0x05000022


	//   ....[165]....
        /*0350*/ 	.word	0x05000022


	//   ....[166]....
        /*0354*/ 	.word	0x05000022


	//   ....[167]....
        /*0358*/ 	.word	0x05000022


	//   ....[168]....
        /*035c*/ 	.word	0x05000022


	//   ....[169]....
        /*0360*/ 	.word	0x05000022


	//   ....[170]....
        /*0364*/ 	.word	0x05000022


	//   ....[171]....
        /*0368*/ 	.word	0x05000022


	//   ....[172]....
        /*036c*/ 	.word	0x05000022


	//   ....[173]....
        /*0370*/ 	.word	0x05000022


	//   ....[174]....
        /*0374*/ 	.word	0x05000022


	//   ....[175]....
        /*0378*/ 	.word	0x05000022


	//   ....[176]....
        /*037c*/ 	.word	0x05000022


	//   ....[177]....
        /*0380*/ 	.word	0x05000022


	//   ....[178]....
        /*0384*/ 	.word	0x05000022


	//   ....[179]....
        /*0388*/ 	.word	0x05000022


	//   ....[180]....
        /*038c*/ 	.word	0x05000022


	//   ....[181]....
        /*0390*/ 	.word	0x05000022


	//   ....[182]....
        /*0394*/ 	.word	0x05000022


	//   ....[183]....
        /*0398*/ 	.word	0x05000022


	//   ....[184]....
        /*039c*/ 	.word	0x05000022


	//   ....[185]....
        /*03a0*/ 	.word	0x05000022


	//   ....[186]....
        /*03a4*/ 	.word	0x05000022


	//   ....[187]....
        /*03a8*/ 	.word	0x05000022


	//   ....[188]....
        /*03ac*/ 	.word	0x05000022


	//   ....[189]....
        /*03b0*/ 	.word	0x05000022


	//   ....[190]....
        /*03b4*/ 	.word	0x05000022


	//   ....[191]....
        /*03b8*/ 	.word	0x05000022


	//   ....[192]....
        /*03bc*/ 	.word	0x05000022


	//   ....[193]....
        /*03c0*/ 	.word	0x05000022


	//   ....[194]....
        /*03c4*/ 	.word	0x05000022


	//   ....[195]....
        /*03c8*/ 	.word	0x05000022


	//   ....[196]....
        /*03cc*/ 	.word	0x05000022


	//   ....[197]....
        /*03d0*/ 	.word	0x05000022


	//   ....[198]....
        /*03d4*/ 	.word	0x05000022


	//   ....[199]....
        /*03d8*/ 	.word	0x05000022


	//   ....[200]....
        /*03dc*/ 	.word	0x05000022


	//   ....[201]....
        /*03e0*/ 	.word	0x05000022


	//   ....[202]....
        /*03e4*/ 	.word	0x05000022


	//   ....[203]....
        /*03e8*/ 	.word	0x05000022


	//   ....[204]....
        /*03ec*/ 	.word	0x05000022


	//   ....[205]....
        /*03f0*/ 	.word	0x05000022


	//   ....[206]....
        /*03f4*/ 	.word	0x05000022


	//   ....[207]....
        /*03f8*/ 	.word	0x05000022


	//   ....[208]....
        /*03fc*/ 	.word	0x05000022


	//   ....[209]....
        /*0400*/ 	.word	0x05000022


	//   ....[210]....
        /*0404*/ 	.word	0x05000022


	//   ....[211]....
        /*0408*/ 	.word	0x05000022


	//   ....[212]....
        /*040c*/ 	.word	0x05000022


	//   ....[213]....
        /*0410*/ 	.word	0x05000022


	//   ....[214]....
        /*0414*/ 	.word	0x05000022


	//   ....[215]....
        /*0418*/ 	.word	0x05000022


	//   ....[216]....
        /*041c*/ 	.word	0x05000022


	//   ....[217]....
        /*0420*/ 	.word	0x05000022


	//   ....[218]....
        /*0424*/ 	.word	0x05000022


	//   ....[219]....
        /*0428*/ 	.word	0x05000022


	//   ....[220]....
        /*042c*/ 	.word	0x05000022


	//   ....[221]....
        /*0430*/ 	.word	0x05000022


	//   ....[222]....
        /*0434*/ 	.word	0x05000022


	//   ....[223]....
        /*0438*/ 	.word	0x05000022


	//   ....[224]....
        /*043c*/ 	.word	0x05000022


	//   ....[225]....
        /*0440*/ 	.word	0x05000022


	//   ....[226]....
        /*0444*/ 	.word	0x05000022


	//   ....[227]....
        /*0448*/ 	.word	0x05000022


	//   ....[228]....
        /*044c*/ 	.word	0x05000022


	//   ....[229]....
        /*0450*/ 	.word	0x05000022


	//   ....[230]....
        /*0454*/ 	.word	0x05000022


	//   ....[231]....
        /*0458*/ 	.word	0x05000022


	//   ....[232]....
        /*045c*/ 	.word	0x05000022


	//   ....[233]....
        /*0460*/ 	.word	0x05000022


	//   ....[234]....
        /*0464*/ 	.word	0x05000022


	//   ....[235]....
        /*0468*/ 	.word	0x05000022


	//   ....[236]....
        /*046c*/ 	.word	0x05000022


	//   ....[237]....
        /*0470*/ 	.word	0x05000022


	//   ....[238]....
        /*0474*/ 	.word	0x05000022


	//   ....[239]....
        /*0478*/ 	.word	0x05000022


	//   ....[240]....
        /*047c*/ 	.word	0x05000022


	//   ....[241]....
        /*0480*/ 	.word	0x05000022


	//   ....[242]....
        /*0484*/ 	.word	0x05000022


	//   ....[243]....
        /*0488*/ 	.word	0x05000022


	//----- nvinfo : EIATTR_COOP_GROUP_INSTR_OFFSETS
	.align		4
.L_871:
        /*048c*/ 	.byte	0x04, 0x28
        /*048e*/ 	.short	(.L_873 - .L_872)


	//   ....[0]....
.L_872:
        /*0490*/ 	.word	0x00000340


	//   ....[1]....
        /*0494*/ 	.word	0x000004f0


	//   ....[2]....
        /*0498*/ 	.word	0x000008c0


	//   ....[3]....
        /*049c*/ 	.word	0x000008e0


	//   ....[4]....
        /*04a0*/ 	.word	0x00000900


	//   ....[5]....
        /*04a4*/ 	.word	0x00000950


	//   ....[6]....
        /*04a8*/ 	.word	0x000009b0


	//   ....[7]....
        /*04ac*/ 	.word	0x000009d0


	//   ....[8]....
        /*04b0*/ 	.word	0x00000a40


	//   ....[9]....
        /*04b4*/ 	.word	0x00000a80


	//   ....[10]....
        /*04b8*/ 	.word	0x00000aa0


	//   ....[11]....
        /*04bc*/ 	.word	0x00000b10


	//   ....[12]....
        /*04c0*/ 	.word	0x00000b50


	//   ....[13]....
        /*04c4*/ 	.word	0x00000b70


	//   ....[14]....
        /*04c8*/ 	.word	0x00000be0


	//   ....[15]....
        /*04cc*/ 	.word	0x00000c20


	//   ....[16]....
        /*04d0*/ 	.word	0x00000c40


	//   ....[17]....
        /*04d4*/ 	.word	0x00000d10


	//   ....[18]....
        /*04d8*/ 	.word	0x00000d20


	//   ....[19]....
        /*04dc*/ 	.word	0x00001280


	//   ....[20]....
        /*04e0*/ 	.word	0x00002770


	//   ....[21]....
        /*04e4*/ 	.word	0x00002900


	//   ....[22]....
        /*04e8*/ 	.word	0x00002c70


	//   ....[23]....
        /*04ec*/ 	.word	0x00002cd0


	//   ....[24]....
        /*04f0*/ 	.word	0x00002d00


	//   ....[25]....
        /*04f4*/ 	.word	0x00002d70


	//   ....[26]....
        /*04f8*/ 	.word	0x00002db0


	//   ....[27]....
        /*04fc*/ 	.word	0x00002dd0


	//   ....[28]....
        /*0500*/ 	.word	0x00002e50


	//   ....[29]....
        /*0504*/ 	.word	0x00002e80


	//   ....[30]....
        /*0508*/ 	.word	0x00002ea0


	//   ....[31]....
        /*050c*/ 	.word	0x00002f20


	//   ....[32]....
        /*0510*/ 	.word	0x00002f50


	//   ....[33]....
        /*0514*/ 	.word	0x00002f70


	//   ....[34]....
        /*0518*/ 	.word	0x00003000


	//   ....[35]....
        /*051c*/ 	.word	0x00003030


	//   ....[36]....
        /*0520*/ 	.word	0x00003050


	//   ....[37]....
        /*0524*/ 	.word	0x000034e0


	//   ....[38]....
        /*0528*/ 	.word	0x00003520


	//   ....[39]....
        /*052c*/ 	.word	0x00003570


	//   ....[40]....
        /*0530*/ 	.word	0x00003880


	//   ....[41]....
        /*0534*/ 	.word	0x00003910


	//   ....[42]....
        /*0538*/ 	.word	0x00003960


	//   ....[43]....
        /*053c*/ 	.word	0x00003970


	//   ....[44]....
        /*0540*/ 	.word	0x00003980


	//   ....[45]....
        /*0544*/ 	.word	0x00003a60


	//   ....[46]....
        /*0548*/ 	.word	0x00003a70


	//   ....[47]....
        /*054c*/ 	.word	0x00003a80


	//   ....[48]....
        /*0550*/ 	.word	0x00003b70


	//   ....[49]....
        /*0554*/ 	.word	0x00003b80


	//   ....[50]....
        /*0558*/ 	.word	0x00003b90


	//   ....[51]....
        /*055c*/ 	.word	0x00003c80


	//   ....[52]....
        /*0560*/ 	.word	0x00003c90


	//   ....[53]....
        /*0564*/ 	.word	0x00003ca0


	//   ....[54]....
        /*0568*/ 	.word	0x00003d90


	//   ....[55]....
        /*056c*/ 	.word	0x00003da0


	//   ....[56]....
        /*0570*/ 	.word	0x00003db0


	//   ....[57]....
        /*0574*/ 	.word	0x00003ef0


	//   ....[58]....
        /*0578*/ 	.word	0x00003f70


	//   ....[59]....
        /*057c*/ 	.word	0x00003ff0


	//   ....[60]....
        /*0580*/ 	.word	0x00004040


	//   ....[61]....
        /*0584*/ 	.word	0x00004050


	//   ....[62]....
        /*0588*/ 	.word	0x00004060


	//   ....[63]....
        /*058c*/ 	.word	0x00004140


	//   ....[64]....
        /*0590*/ 	.word	0x00004150


	//   ....[65]....
        /*0594*/ 	.word	0x00004160


	//   ....[66]....
        /*0598*/ 	.word	0x00004240


	//   ....[67]....
        /*059c*/ 	.word	0x00004250


	//   ....[68]....
        /*05a0*/ 	.word	0x00004260


	//   ....[69]....
        /*05a4*/ 	.word	0x00004340


	//   ....[70]....
        /*05a8*/ 	.word	0x00004350


	//   ....[71]....
        /*05ac*/ 	.word	0x00004360


	//   ....[72]....
        /*05b0*/ 	.word	0x00004440


	//   ....[73]....
        /*05b4*/ 	.word	0x00004450


	//   ....[74]....
        /*05b8*/ 	.word	0x00004460


	//   ....[75]....
        /*05bc*/ 	.word	0x000045c0


	//   ....[76]....
        /*05c0*/ 	.word	0x00006180


	//   ....[77]....
        /*05c4*/ 	.word	0x000062d0


	//   ....[78]....
        /*05c8*/ 	.word	0x00006890


	//   ....[79]....
        /*05cc*/ 	.word	0x00006940


	//   ....[80]....
        /*05d0*/ 	.word	0x00006950


	//   ....[81]....
        /*05d4*/ 	.word	0x00006990


	//   ....[82]....
        /*05d8*/ 	.word	0x00006a00


	//   ....[83]....
        /*05dc*/ 	.word	0x00006a20


	//   ....[84]....
        /*05e0*/ 	.word	0x00006a90


	//   ....[85]....
        /*05e4*/ 	.word	0x00006ad0


	//   ....[86]....
        /*05e8*/ 	.word	0x00006af0


	//   ....[87]....
        /*05ec*/ 	.word	0x00006b60


	//   ....[88]....
        /*05f0*/ 	.word	0x00006ba0


	//   ....[89]....
        /*05f4*/ 	.word	0x00006bc0


	//   ....[90]....
        /*05f8*/ 	.word	0x00006c30


	//   ....[91]....
        /*05fc*/ 	.word	0x00006c70


	//   ....[92]....
        /*0600*/ 	.word	0x00006ca0


	//   ....[93]....
        /*0604*/ 	.word	0x00007130


	//   ....[94]....
        /*0608*/ 	.word	0x000071c0


	//   ....[95]....
        /*060c*/ 	.word	0x000072b0


	//   ....[96]....
        /*0610*/ 	.word	0x00008be0


	//   ....[97]....
        /*0614*/ 	.word	0x00008d30


	//   ....[98]....
        /*0618*/ 	.word	0x000092e0


	//   ....[99]....
        /*061c*/ 	.word	0x00009300


	//   ....[100]....
        /*0620*/ 	.word	0x00009320


	//   ....[101]....
        /*0624*/ 	.word	0x00009380


	//   ....[102]....
        /*0628*/ 	.word	0x000093c0


	//   ....[103]....
        /*062c*/ 	.word	0x000093e0


	//   ....[104]....
        /*0630*/ 	.word	0x00009460


	//   ....[105]....
        /*0634*/ 	.word	0x00009490


	//   ....[106]....
        /*0638*/ 	.word	0x000094b0


	//   ....[107]....
        /*063c*/ 	.word	0x00009540


	//   ....[108]....
        /*0640*/ 	.word	0x00009560


	//   ....[109]....
        /*0644*/ 	.word	0x00009570


	//   ....[110]....
        /*0648*/ 	.word	0x00009610


	//   ....[111]....
        /*064c*/ 	.word	0x00009630


	//   ....[112]....
        /*0650*/ 	.word	0x00009640


	//   ....[113]....
        /*0654*/ 	.word	0x00009c60


	//   ....[114]....
        /*0658*/ 	.word	0x00009c70


	//   ....[115]....
        /*065c*/ 	.word	0x00009c90


	//   ....[116]....
        /*0660*/ 	.word	0x00009f10


	//   ....[117]....
        /*0664*/ 	.word	0x00009fa0


	//   ....[118]....
        /*0668*/ 	.word	0x00009ff0


	//   ....[119]....
        /*066c*/ 	.word	0x0000a000


	//   ....[120]....
        /*0670*/ 	.word	0x0000a010


	//   ....[121]....
        /*0674*/ 	.word	0x0000a0f0


	//   ....[122]....
        /*0678*/ 	.word	0x0000a100


	//   ....[123]....
        /*067c*/ 	.word	0x0000a110


	//   ....[124]....
        /*0680*/ 	.word	0x0000a200


	//   ....[125]....
        /*0684*/ 	.word	0x0000a210


	//   ....[126]....
        /*0688*/ 	.word	0x0000a220


	//   ....[127]....
        /*068c*/ 	.word	0x0000a310


	//   ....[128]....
        /*0690*/ 	.word	0x0000a320


	//   ....[129]....
        /*0694*/ 	.word	0x0000a330


	//   ....[130]....
        /*0698*/ 	.word	0x0000a420


	//   ....[131]....
        /*069c*/ 	.word	0x0000a430


	//   ....[132]....
        /*06a0*/ 	.word	0x0000a440


	//   ....[133]....
        /*06a4*/ 	.word	0x0000a590


	//   ....[134]....
        /*06a8*/ 	.word	0x0000a610


	//   ....[135]....
        /*06ac*/ 	.word	0x0000a690


	//   ....[136]....
        /*06b0*/ 	.word	0x0000a6e0


	//   ....[137]....
        /*06b4*/ 	.word	0x0000a6f0


	//   ....[138]....
        /*06b8*/ 	.word	0x0000a700


	//   ....[139]....
        /*06bc*/ 	.word	0x0000a7e0


	//   ....[140]....
        /*06c0*/ 	.word	0x0000a7f0


	//   ....[141]....
        /*06c4*/ 	.word	0x0000a800


	//   ....[142]....
        /*06c8*/ 	.word	0x0000a8e0


	//   ....[143]....
        /*06cc*/ 	.word	0x0000a8f0


	//   ....[144]....
        /*06d0*/ 	.word	0x0000a900


	//   ....[145]....
        /*06d4*/ 	.word	0x0000a9e0


	//   ....[146]....
        /*06d8*/ 	.word	0x0000a9f0


	//   ....[147]....
        /*06dc*/ 	.word	0x0000aa00


	//   ....[148]....
        /*06e0*/ 	.word	0x0000aae0


	//   ....[149]....
        /*06e4*/ 	.word	0x0000ab00


	//   ....[150]....
        /*06e8*/ 	.word	0x0000ab10


	//   ....[151]....
        /*06ec*/ 	.word	0x0000ac70


	//   ....[152]....
        /*06f0*/ 	.word	0x0000c5d0


	//   ....[153]....
        /*06f4*/ 	.word	0x0000c670


	//   ....[154]....
        /*06f8*/ 	.word	0x0000c720


	//   ....[155]....
        /*06fc*/ 	.word	0x0000c770


	//   ....[156]....
        /*0700*/ 	.word	0x0000c7c0


	//   ....[157]....
        /*0704*/ 	.word	0x0000c830


	//   ....[158]....
        /*0708*/ 	.word	0x0000c8c0


	//   ....[159]....
        /*070c*/ 	.word	0x0000c940


	//   ....[160]....
        /*0710*/ 	.word	0x0000c990


	//   ....[161]....
        /*0714*/ 	.word	0x0000ca00


	//   ....[162]....
        /*0718*/ 	.word	0x0000ca90


	//   ....[163]....
        /*071c*/ 	.word	0x0000cb10


	//   ....[164]....
        /*0720*/ 	.word	0x0000cb60


	//   ....[165]....
        /*0724*/ 	.word	0x0000cbd0


	//   ....[166]....
        /*0728*/ 	.word	0x0000cc60


	//   ....[167]....
        /*072c*/ 	.word	0x0000cce0


	//   ....[168]....
        /*0730*/ 	.word	0x0000cd30


	//   ....[169]....
        /*0734*/ 	.word	0x0000cda0


	//   ....[170]....
        /*0738*/ 	.word	0x0000ce30


	//   ....[171]....
        /*073c*/ 	.word	0x0000ceb0


	//   ....[172]....
        /*0740*/ 	.word	0x0000cf00


	//   ....[173]....
        /*0744*/ 	.word	0x0000cf70


	//   ....[174]....
        /*0748*/ 	.word	0x0000cff0


	//   ....[175]....
        /*074c*/ 	.word	0x0000d080


	//   ....[176]....
        /*0750*/ 	.word	0x0000d110


	//   ....[177]....
        /*0754*/ 	.word	0x0000d1c0


	//   ....[178]....
        /*0758*/ 	.word	0x0000d210


	//   ....[179]....
        /*075c*/ 	.word	0x0000d260


	//   ....[180]....
        /*0760*/ 	.word	0x0000d2e0


	//   ....[181]....
        /*0764*/ 	.word	0x0000d370


	//   ....[182]....
        /*0768*/ 	.word	0x0000d3f0


	//   ....[183]....
        /*076c*/ 	.word	0x0000d440


	//   ....[184]....
        /*0770*/ 	.word	0x0000d4c0


	//   ....[185]....
        /*0774*/ 	.word	0x0000d550


	//   ....[186]....
        /*0778*/ 	.word	0x0000d5d0


	//   ....[187]....
        /*077c*/ 	.word	0x0000d620


	//   ....[188]....
        /*0780*/ 	.word	0x0000d6a0


	//   ....[189]....
        /*0784*/ 	.word	0x0000d730


	//   ....[190]....
        /*0788*/ 	.word	0x0000d7b0


	//   ....[191]....
        /*078c*/ 	.word	0x0000d800


	//   ....[192]....
        /*0790*/ 	.word	0x0000d880


	//   ....[193]....
        /*0794*/ 	.word	0x0000d910


	//   ....[194]....
        /*0798*/ 	.word	0x0000d990


	//   ....[195]....
        /*079c*/ 	.word	0x0000d9e0


	//   ....[196]....
        /*07a0*/ 	.word	0x0000da50


	//   ....[197]....
        /*07a4*/ 	.word	0x0000dad0


	//   ....[198]....
        /*07a8*/ 	.word	0x0000db60


	//   ....[199]....
        /*07ac*/ 	.word	0x0000dbf0


	//   ....[200]....
        /*07b0*/ 	.word	0x0000dca0


	//   ....[201]....
        /*07b4*/ 	.word	0x0000dcf0


	//   ....[202]....
        /*07b8*/ 	.word	0x0000dd40


	//   ....[203]....
        /*07bc*/ 	.word	0x0000ddb0


	//   ....[204]....
        /*07c0*/ 	.word	0x0000de40


	//   ....[205]....
        /*07c4*/ 	.word	0x0000dec0


	//   ....[206]....
        /*07c8*/ 	.word	0x0000df10


	//   ....[207]....
        /*07cc*/ 	.word	0x0000df80


	//   ....[208]....
        /*07d0*/ 	.word	0x0000e010


	//   ....[209]....
        /*07d4*/ 	.word	0x0000e090


	//   ....[210]....
        /*07d8*/ 	.word	0x0000e0e0


	//   ....[211]....
        /*07dc*/ 	.word	0x0000e150


	//   ....[212]....
        /*07e0*/ 	.word	0x0000e1e0


	//   ....[213]....
        /*07e4*/ 	.word	0x0000e260


	//   ....[214]....
        /*07e8*/ 	.word	0x0000e2b0


	//   ....[215]....
        /*07ec*/ 	.word	0x0000e320


	//   ....[216]....
        /*07f0*/ 	.word	0x0000e3b0


	//   ....[217]....
        /*07f4*/ 	.word	0x0000e430


	//   ....[218]....
        /*07f8*/ 	.word	0x0000e480


	//   ....[219]....
        /*07fc*/ 	.word	0x0000e4f0


	//   ....[220]....
        /*0800*/ 	.word	0x0000e560


	//   ....[221]....
        /*0804*/ 	.word	0x0000e5e0


	//   ....[222]....
        /*0808*/ 	.word	0x0000e660


	//   ....[223]....
        /*080c*/ 	.word	0x0000e710


	//   ....[224]....
        /*0810*/ 	.word	0x0000e760


	//   ....[225]....
        /*0814*/ 	.word	0x0000e7b0


	//   ....[226]....
        /*0818*/ 	.word	0x0000e820


	//   ....[227]....
        /*081c*/ 	.word	0x0000e8b0


	//   ....[228]....
        /*0820*/ 	.word	0x0000e930


	//   ....[229]....
        /*0824*/ 	.word	0x0000e980


	//   ....[230]....
        /*0828*/ 	.word	0x0000e9f0


	//   ....[231]....
        /*082c*/ 	.word	0x0000ea80


	//   ....[232]....
        /*0830*/ 	.word	0x0000eb00


	//   ....[233]....
        /*0834*/ 	.word	0x0000eb50


	//   ....[234]....
        /*0838*/ 	.word	0x0000ebc0


	//   ....[235]....
        /*083c*/ 	.word	0x0000ec50


	//   ....[236]....
        /*0840*/ 	.word	0x0000ecd0


	//   ....[237]....
        /*0844*/ 	.word	0x0000ed20


	//   ....[238]....
        /*0848*/ 	.word	0x0000ed90


	//   ....[239]....
        /*084c*/ 	.word	0x0000ee20


	//   ....[240]....
        /*0850*/ 	.word	0x0000eeb0


	//   ....[241]....
        /*0854*/ 	.word	0x0000ef00


	//   ....[242]....
        /*0858*/ 	.word	0x0000ef70


	//   ....[243]....
        /*085c*/ 	.word	0x0000efe0


	//----- nvinfo : EIATTR_VRC_CTA_INIT_COUNT
	.align		4
.L_873:
        /*0860*/ 	.byte	0x02, 0x4a
	.zero		1
	.zero		1


	//----- nvinfo : EIATTR_EXIT_INSTR_OFFSETS
	.align		4
        /*0864*/ 	.byte	0x04, 0x1c
        /*0866*/ 	.short	(.L_875 - .L_874)


	//   ....[0]....
.L_874:
        /*0868*/ 	.word	0x000017f0


	//   ....[1]....
        /*086c*/ 	.word	0x00001b00


	//   ....[2]....
        /*0870*/ 	.word	0x00001cf0


	//   ....[3]....
        /*0874*/ 	.word	0x00002400


	//   ....[4]....
        /*0878*/ 	.word	0x000024b0


	//   ....[5]....
        /*087c*/ 	.word	0x00005020


	//   ....[6]....
        /*0880*/ 	.word	0x00005350


	//   ....[7]....
        /*0884*/ 	.word	0x00005560


	//   ....[8]....
        /*0888*/ 	.word	0x00005c80


	//   ....[9]....
        /*088c*/ 	.word	0x00005d30


	//   ....[10]....
        /*0890*/ 	.word	0x00005d60


	//   ....[11]....
        /*0894*/ 	.word	0x00008680


	//   ....[12]....
        /*0898*/ 	.word	0x000087b0


	//   ....[13]....
        /*089c*/ 	.word	0x0000c460


	//   ....[14]....
        /*08a0*/ 	.word	0x0000c580


	//----- nvinfo : EIATTR_MAX_THREADS
	.align		4
.L_875:
        /*08a4*/ 	.byte	0x04, 0x05
        /*08a6*/ 	.short	(.L_877 - .L_876)
.L_876:
        /*08a8*/ 	.word	0x00000100
        /*08ac*/ 	.word	0x00000001
        /*08b0*/ 	.word	0x00000001


	//----- nvinfo : EIATTR_CRS_STACK_SIZE
	.align		4
.L_877:
        /*08b4*/ 	.byte	0x04, 0x1e
        /*08b6*/ 	.short	(.L_879 - .L_878)
.L_878:
        /*08b8*/ 	.word	0x00000000


	//----- nvinfo : EIATTR_CBANK_PARAM_SIZE
	.align		4
.L_879:
        /*08bc*/ 	.byte	0x03, 0x19
        /*08be*/ 	.short	0x0050


	//----- nvinfo : EIATTR_PARAM_CBANK
	.align		4
        /*08c0*/ 	.byte	0x04, 0x0a
        /*08c2*/ 	.short	(.L_881 - .L_880)
	.align		4
.L_880:
        /*08c4*/ 	.word	index@(.nv.constant0._ZN6thrust24THRUST_300001_SM_1000_NS8cuda_cub4core6detail13_kernel_agentINS1_15__reduce_by_key16ReduceByKeyAgentINS0_10device_ptrIiEENS0_17constant_iteratorIiNS0_11use_defaultESA_EENS0_6detail15normal_iteratorIS8_EESE_N4cuda3std3__48equal_toIiEENSH_4plusIiEEPllEEJS8_SB_SE_SE_SM_N3cub18CUB_300001_SM_100024ReduceByKeyScanTileStateIilLb1EEESJ_SL_llEEEvDpT0_)
        /*08c8*/ 	.short	0x0380
        /*08ca*/ 	.short	0x0050


	//----- nvinfo : EIATTR_SW_WAR
	.align		4
.L_881:
        /*08cc*/ 	.byte	0x04, 0x36
        /*08ce*/ 	.short	(.L_883 - .L_882)
.L_882:
        /*08d0*/ 	.word	0x00000008
.L_883:


//--------------------- .nv.info._ZN6thrust24THRUST_300001_SM_1000_NS8cuda_cub4core6detail13_kernel_agentINS1_15__reduce_by_key9InitAgentIN3cub18CUB_300001_SM_100024ReduceByKeyScanTileStateIilLb1EEElPlEEJSA_lSB_EEEvDpT0_ --------------------------
	.section	.nv.info._ZN6thrust24THRUST_300001_SM_1000_NS8cuda_cub4core6detail13_kernel_agentINS1_15__reduce_by_key9InitAgentIN3cub18CUB_300001_SM_100024ReduceByKeyScanTileStateIilLb1EEElPlEEJSA_lSB_EEEvDpT0_,"",@"SHT_CUDA_INFO"
	.sectionflags	@""
	.align	4


	//----- nvinfo : EIATTR_CUDA_API_VERSION
	.align		4
        /*0000*/ 	.byte	0x04, 0x37
        /*0002*/ 	.short	(.L_885 - .L_884)
.L_884:
        /*0004*/ 	.word	0x00000082


	//----- nvinfo : EIATTR_KPARAM_INFO
	.align		4
.L_885:
        /*0008*/ 	.byte	0x04, 0x17
        /*000a*/ 	.short	(.L_887 - .L_886)
.L_886:
        /*000c*/ 	.word	0x00000000
        /*0010*/ 	.short	0x0002
        /*0012*/ 	.short	0x0010
        /*0014*/ 	.byte	0x00, 0xf5, 0x21, 0x00


	//----- nvinfo : EIATTR_KPARAM_INFO
	.align		4
.L_887:
        /*0018*/ 	.byte	0x04, 0x17
        /*001a*/ 	.short	(.L_889 - .L_888)
.L_888:
        /*001c*/ 	.word	0x00000000
        /*0020*/ 	.short	0x0001
        /*0022*/ 	.short	0x0008
        /*0024*/ 	.byte	0x00, 0xf0, 0x21, 0x00


	//----- nvinfo : EIATTR_KPARAM_INFO
	.align		4
.L_889:
        /*0028*/ 	.byte	0x04, 0x17
        /*002a*/ 	.short	(.L_891 - .L_890)
.L_890:
        /*002c*/ 	.word	0x00000000
        /*0030*/ 	.short	0x0000
        /*0032*/ 	.short	0x0000
        /*0034*/ 	.byte	0x00, 0xf0, 0x21, 0x00


	//----- nvinfo : EIATTR_SPARSE_MMA_MASK
	.align		4
.L_891:
        /*0038*/ 	.byte	0x03, 0x50
        /*003a*/ 	.short	0x0000


	//----- nvinfo : EIATTR_MAXREG_COUNT
	.align		4
        /*003c*/ 	.byte	0x03, 0x1b
        /*003e*/ 	.short	0x00ff


	//----- nvinfo : EIATTR_MERCURY_ISA_VERSION
	.align		4
        /*0040*/ 	.byte	0x03, 0x5f
        /*0042*/ 	.short	0x0101


	//----- nvinfo : EIATTR_VRC_CTA_INIT_COUNT
	.align		4
        /*0044*/ 	.byte	0x02, 0x4a
	.zero		1
	.zero		1


	//----- nvinfo : EIATTR_EXIT_INSTR_OFFSETS
	.align		4
        /*0048*/ 	.byte	0x04, 0x1c
        /*004a*/ 	.short	(.L_893 - .L_892)


	//   ....[0]....
.L_892:
        /*004c*/ 	.word	0x00000140


	//   ....[1]....
        /*0050*/ 	.word	0x00000170


	//----- nvinfo : EIATTR_MAX_THREADS
	.align		4
.L_893:
        /*0054*/ 	.byte	0x04, 0x05
        /*0056*/ 	.short	(.L_895 - .L_894)
.L_894:
        /*0058*/ 	.word	0x00000080
        /*005c*/ 	.word	0x00000001
        /*0060*/ 	.word	0x00000001


	//----- nvinfo : EIATTR_CBANK_PARAM_SIZE
	.align		4
.L_895:
        /*0064*/ 	.byte	0x03, 0x19
        /*0066*/ 	.short	0x0018


	//----- nvinfo : EIATTR_PARAM_CBANK
	.align		4
        /*0068*/ 	.byte	0x04, 0x0a
        /*006a*/ 	.short	(.L_897 - .L_896)
	.align		4
.L_896:
        /*006c*/ 	.word	index@(.nv.constant0._ZN6thrust24THRUST_300001_SM_1000_NS8cuda_cub4core6detail13_kernel_agentINS1_15__reduce_by_key9InitAgentIN3cub18CUB_300001_SM_100024ReduceByKeyScanTileStateIilLb1EEElPlEEJSA_lSB_EEEvDpT0_)
        /*0070*/ 	.short	0x0380
        /*0072*/ 	.short	0x0018


	//----- nvinfo : EIATTR_SW_WAR
	.align		4
.L_897:
        /*0074*/ 	.byte	0x04, 0x36
        /*0076*/ 	.short	(.L_899 - .L_898)
.L_898:
        /*0078*/ 	.word	0x00000008
.L_899:


//--------------------- .nv.info._ZN6thrust24THRUST_300001_SM_1000_NS8cuda_cub4core6detail13_kernel_agentINS1_15__reduce_by_key16ReduceByKeyAgentINS0_10device_ptrIiEENS0_17constant_iteratorIiNS0_11use_defaultESA_EENS0_6detail15normal_iteratorIS8_EESE_N4cuda3std3__48equal_toIiEENSH_4plusIiEEPiiEEJS8_SB_SE_SE_SM_N3cub18CUB_300001_SM_100024ReduceByKeyScanTileStateIiiLb1EEESJ_SL_iiEEEvDpT0_ --------------------------
	.section	.nv.info._ZN6thrust24THRUST_300001_SM_1000_NS8cuda_cub4core6detail13_kernel_agentINS1_15__reduce_by_key16ReduceByKeyAgentINS0_10device_ptrIiEENS0_17constant_iteratorIiNS0_11use_defaultESA_EENS0_6detail15normal_iteratorIS8_EESE_N4cuda3std3__48equal_toIiEENSH_4plusIiEEPiiEEJS8_SB_SE_SE_SM_N3cub18CUB_300001_SM_100024ReduceByKeyScanTileStateIiiLb1EEESJ_SL_iiEEEvDpT0_,"",@"SHT_CUDA_INFO"
	.sectionflags	@""
	.align	4


	//----- nvinfo : EIATTR_CUDA_API_VERSION
	.align		4
        /*0000*/ 	.byte	0x04, 0x37
        /*0002*/ 	.short	(.L_901 - .L_900)
.L_900:
        /*0004*/ 	.word	0x00000082


	//----- nvinfo : EIATTR_KPARAM_INFO
	.align		4
.L_901:
        /*0008*/ 	.byte	0x04, 0x17
        /*000a*/ 	.short	(.L_903 - .L_902)
.L_902:
        /*000c*/ 	.word	0x00000000
        /*0010*/ 	.short	0x0009
        /*0012*/ 	.short	0x0040
        /*0014*/ 	.byte	0x00, 0xf0, 0x11, 0x00


	//----- nvinfo : EIATTR_KPARAM_INFO
	.align		4
.L_903:
        /*0018*/ 	.byte	0x04, 0x17
        /*001a*/ 	.short	(.L_905 - .L_904)
.L_904:
        /*001c*/ 	.word	0x00000000
        /*0020*/ 	.short	0x0008
        /*0022*/ 	.short	0x003c
        /*0024*/ 	.byte	0x00, 0xf0, 0x11, 0x00


	//----- nvinfo : EIATTR_KPARAM_INFO
	.align		4
.L_905:
        /*0028*/ 	.byte	0x04, 0x17
        /*002a*/ 	.short	(.L_907 - .L_906)
.L_906:
        /*002c*/ 	.word	0x00000000
        /*0030*/ 	.short	0x0007
        /*0032*/ 	.short	0x0039
        /*0034*/ 	.byte	0x00, 0xf0, 0x05, 0x00


	//----- nvinfo : EIATTR_KPARAM_INFO
	.align		4
.L_907:
        /*0038*/ 	.byte	0x04, 0x17
        /*003a*/ 	.short	(.L_909 - .L_908)
.L_908:
        /*003c*/ 	.word	0x00000000
        /*0040*/ 	.short	0x0006
        /*0042*/ 	.short	0x0038
        /*0044*/ 	.byte	0x00, 0xf0, 0x05, 0x00


	//----- nvinfo : EIATTR_KPARAM_INFO
	.align		4
.L_909:
        /*0048*/ 	.byte	0x04, 0x17
        /*004a*/ 	.short	(.L_911 - .L_910)
.L_910:
        /*004c*/ 	.word	0x00000000
        /*0050*/ 	.short	0x0005
        /*0052*/ 	.short	0x0030
        /*0054*/ 	.byte	0x00, 0xf0, 0x21, 0x00


	//----- nvinfo : EIATTR_KPARAM_INFO
	.align		4
.L_911:
        /*0058*/ 	.byte	0x04, 0x17
        /*005a*/ 	.short	(.L_913 - .L_912)
.L_912:
        /*005c*/ 	.word	0x00000000
        /*0060*/ 	.short	0x0004
        /*0062*/ 	.short	0x0028
        /*0064*/ 	.byte	0x00, 0xf5, 0x21, 0x00


	//----- nvinfo : EIATTR_KPARAM_INFO
	.align		4
.L_913:
        /*0068*/ 	.byte	0x04, 0x17
        /*006a*/ 	.short	(.L_915 - .L_914)
.L_914:
        /*006c*/ 	.word	0x00000000
        /*0070*/ 	.short	0x0003
        /*0072*/ 	.short	0x0020
        /*0074*/ 	.byte	0x00, 0xf0, 0x21, 0x00


	//----- nvinfo : EIATTR_KPARAM_INFO
	.align		4
.L_915:
        /*0078*/ 	.byte	0x04, 0x17
        /*007a*/ 	.short	(.L_917 - .L_916)
.L_916:
        /*007c*/ 	.word	0x00000000
        /*0080*/ 	.short	0x0002
        /*0082*/ 	.short	0x0018
        /*0084*/ 	.byte	0x00, 0xf0, 0x21, 0x00


	//----- nvinfo : EIATTR_KPARAM_INFO
	.align		4
.L_917:
        /*0088*/ 	.byte	0x04, 0x17
        /*008a*/ 	.short	(.L_919 - .L_918)
.L_918:
        /*008c*/ 	.word	0x00000000
        /*0090*/ 	.short	0x0001
        /*0092*/ 	.short	0x0008
        /*0094*/ 	.byte	0x00, 0xf0, 0x41, 0x00


	//----- nvinfo : EIATTR_KPARAM_INFO
	.align		4
.L_919:
        /*0098*/ 	.byte	0x04, 0x17
        /*009a*/ 	.short	(.L_921 - .L_920)
.L_920:
        /*009c*/ 	.word	0x00000000
        /*00a0*/ 	.short	0x0000
        /*00a2*/ 	.short	0x0000
        /*00a4*/ 	.byte	0x00, 0xf0, 0x21, 0x00


	//----- nvinfo : EIATTR_SPARSE_MMA_MASK
	.align		4
.L_921:
        /*00a8*/ 	.byte	0x03, 0x50
        /*00aa*/ 	.short	0x0000


	//----- nvinfo : EIATTR_MAXREG_COUNT
	.align		4
        /*00ac*/ 	.byte	0x03, 0x1b
        /*00ae*/ 	.short	0x00ff


	//----- nvinfo : EIATTR_NUM_BARRIERS
	.align		4
        /*00b0*/ 	.byte	0x02, 0x4c
        /*00b2*/ 	.byte	0x01
	.zero		1


	//----- nvinfo : EIATTR_MERCURY_ISA_VERSION
	.align		4
        /*00b4*/ 	.byte	0x03, 0x5f
        /*00b6*/ 	.short	0x0101


	//----- nvinfo : EIATTR_COOP_GROUP_MASK_REGIDS
	.align		4
        /*00b8*/ 	.byte	0x04, 0x29
        /*00ba*/ 	.short	(.L_923 - .L_922)


	//   ....[0]....
.L_922:
        /*00bc*/ 	.word	0xffffffff


	//   ....[1]....
        /*00c0*/ 	.word	0xffffffff


	//   ....[2]....
        /*00c4*/ 	.word	0xffffffff


	//   ....[3]....
        /*00c8*/ 	.word	0xffffffff


	//   ....[4]....
        /*00cc*/ 	.word	0xffffffff


	//   ....[5]....
        /*00d0*/ 	.word	0xffffffff


	//   ....[6]....
        /*00d4*/ 	.word	0xffffffff


	//   ....[7]....
        /*00d8*/ 	.word	0xffffffff


	//   ....[8]....
        /*00dc*/ 	.word	0xffffffff


	//   ....[9]....
        /*00e0*/ 	.word	0xffffffff


	//   ....[10]....
        /*00e4*/ 	.word	0xffffffff


	//   ....[11]....
        /*00e8*/ 	.word	0xffffffff


	//   ....[12]....
        /*00ec*/ 	.word	0xffffffff


	//   ....[13]....
        /*00f0*/ 	.word	0xffffffff


	//   ....[14]....
        /*00f4*/ 	.word	0xffffffff


	//   ....[15]....
        /*00f8*/ 	.word	0xffffffff


	//   ....[16]....
        /*00fc*/ 	.word	0xffffffff


	//   ....[17]....
        /*0100*/ 	.word	0xffffffff


	//   ....[18]....
        /*0104*/ 	.word	0xffffffff


	//   ....[19]....
        /*0108*/ 	.word	0xffffffff


	//   ....[20]....
        /*010c*/ 	.word	0xffffffff


	//   ....[21]....
        /*0110*/ 	.word	0xffffffff


	//   ....[22]....
        /*0114*/ 	.word	0xffffffff


	//   ....[23]....
        /*0118*/ 	.word	0xffffffff


	//   ....[24]....
        /*011c*/ 	.word	0xffffffff


	//   ....[25]....
        /*0120*/ 	.word	0xffffffff


	//   ....[26]....
        /*0124*/ 	.word	0xffffffff


	//   ....[27]....
        /*0128*/ 	.word	0xffffffff


	//   ....[28]....
        /*012c*/ 	.word	0xffffffff


	//   ....[29]....
        /*0130*/ 	.word	0xffffffff


	//   ....[30]....
        /*0134*/ 	.word	0xffffffff


	//   ....[31]....
        /*0138*/ 	.word	0xffffffff


	//   ....[32]....
        /*013c*/ 	.word	0xffffffff


	//   ....[33]....
        /*0140*/ 	.word	0xffffffff


	//   ....[34]....
        /*0144*/ 	.word	0xffffffff


	//   ....[35]....
        /*0148*/ 	.word	0xffffffff


	//   ....[36]....
        /*014c*/ 	.word	0xffffffff


	//   ....[37]....
        /*0150*/ 	.word	0xffffffff


	//   ....[38]....
        /*0154*/ 	.word	0xffffffff


	//   ....[39]....
        /*0158*/ 	.word	0xffffffff


	//   ....[40]....
        /*015c*/ 	.word	0xffffffff


	//   ....[41]....
        /*0160*/ 	.word	0xffffffff


	//   ....[42]....
        /*0164*/ 	.word	0xffffffff


	//   ....[43]....
        /*0168*/ 	.word	0xffffffff


	//   ....[44]....
        /*016c*/ 	.word	0xffffffff


	//   ....[45]....
        /*0170*/ 	.word	0xffffffff


	//   ....[46]....
        /*0174*/ 	.word	0xffffffff


	//   ....[47]....
        /*0178*/ 	.word	0xffffffff


	//   ....[48]....
        /*017c*/ 	.word	0xffffffff


	//   ....[49]....
        /*0180*/ 	.word	0xffffffff


	//   ....[50]....
        /*0184*/ 	.word	0xffffffff


	//   ....[51]....
        /*0188*/ 	.word	0xffffffff


	//   ....[52]....
        /*018c*/ 	.word	0xffffffff


	//   ....[53]....
        /*0190*/ 	.word	0xffffffff


	//   ....[54]....
        /*0194*/ 	.word	0xffffffff


	//   ....[55]....
        /*0198*/ 	.word	0xffffffff


	//   ....[56]....
        /*019c*/ 	.word	0xffffffff


	//   ....[57]....
        /*01a0*/ 	.word	0xffffffff


	//   ....[58]....
        /*01a4*/ 	.word	0xffffffff


	//   ....[59]....
        /*01a8*/ 	.word	0xffffffff


	//   ....[60]....
        /*01ac*/ 	.word	0xffffffff


	//   ....[61]....
        /*01b0*/ 	.word	0xffffffff


	//   ....[62]....
        /*01b4*/ 	.word	0xffffffff


	//   ....[63]....
        /*01b8*/ 	.word	0xffffffff


	//   ....[64]....
        /*01bc*/ 	.word	0xffffffff


	//   ....[65]....
        /*01c0*/ 	.word	0xffffffff


	//   ....[66]....
        /*01c4*/ 	.word	0xffffffff


	//   ....[67]....
        /*01c8*/ 	.word	0xffffffff


	//   ....[68]....
        /*01cc*/ 	.word	0xffffffff


	//   ....[69]....
        /*01d0*/ 	.word	0xffffffff


	//   ....[70]....
        /*01d4*/ 	.word	0xffffffff


	//   ....[71]....
        /*01d8*/ 	.word	0xffffffff


	//   ....[72]....
        /*01dc*/ 	.word	0xffffffff


	//   ....[73]....
        /*01e0*/ 	.word	0xffffffff


	//   ....[74]....
        /*01e4*/ 	.word	0xffffffff


	//   ....[75]....
        /*01e8*/ 	.word	0xffffffff


	//   ....[76]....
        /*01ec*/ 	.word	0xffffffff


	//   ....[77]....
        /*01f0*/ 	.word	0xffffffff


	//   ....[78]....
        /*01f4*/ 	.word	0xffffffff


	//   ....[79]....
        /*01f8*/ 	.word	0xffffffff


	//   ....[80]....
        /*01fc*/ 	.word	0xffffffff


	//   ....[81]....
        /*0200*/ 	.word	0xffffffff


	//   ....[82]....
        /*0204*/ 	.word	0xffffffff


	//   ....[83]....
        /*0208*/ 	.word	0xffffffff


	//   ....[84]....
        /*020c*/ 	.word	0xffffffff


	//   ....[85]....
        /*0210*/ 	.word	0xffffffff


	//   ....[86]....
        /*0214*/ 	.word	0xffffffff


	//   ....[87]....
        /*0218*/ 	.word	0xffffffff


	//   ....[88]....
        /*021c*/ 	.word	0xffffffff


	//   ....[89]....
        /*0220*/ 	.word	0xffffffff


	//   ....[90]....
        /*0224*/ 	.word	0xffffffff


	//   ....[91]....
        /*0228*/ 	.word	0xffffffff


	//   ....[92]....
        /*022c*/ 	.word	0xffffffff


	//   ....[93]....
        /*0230*/ 	.word	0xffffffff


	//   ....[94]....
        /*0234*/ 	.word	0xffffffff


	//   ....[95]....
        /*0238*/ 	.word	0xffffffff


	//   ....[96]....
        /*023c*/ 	.word	0xffffffff


	//   ....[97]....
        /*0240*/ 	.word	0xffffffff


	//   ....[98]....
        /*0244*/ 	.word	0xffffffff


	//   ....[99]....
        /*0248*/ 	.word	0xffffffff


	//   ....[100]....
        /*024c*/ 	.word	0xffffffff


	//   ....[101]....
        /*0250*/ 	.word	0xffffffff


	//   ....[102]....
        /*0254*/ 	.word	0xffffffff


	//   ....[103]....
        /*0258*/ 	.word	0xffffffff


	//   ....[104]....
        /*025c*/ 	.word	0xffffffff


	//   ....[105]....
        /*0260*/ 	.word	0xffffffff


	//   ....[106]....
        /*0264*/ 	.word	0xffffffff


	//   ....[107]....
        /*0268*/ 	.word	0xffffffff


	//   ....[108]....
        /*026c*/ 	.word	0x05000015


	//   ....[109]....
        /*0270*/ 	.word	0x05000015


	//   ....[110]....
        /*0274*/ 	.word	0x05000015


	//   ....[111]....
        /*0278*/ 	.word	0x05000015


	//   ....[112]....
        /*027c*/ 	.word	0x05000015


	//   ....[113]....
        /*0280*/ 	.word	0x05000015


	//   ....[114]....
        /*0284*/ 	.word	0x05000015


	//   ....[115]....
        /*0288*/ 	.word	0x05000015


	//   ....[116]....
        /*028c*/ 	.word	0x05000015


	//   ....[117]....
        /*0290*/ 	.word	0x05000015


	//   ....[118]....
        /*0294*/ 	.word	0x05000015


	//   ....[119]....
        /*0298*/ 	.word	0x05000015


	//   ....[120]....
        /*029c*/ 	.word	0x05000015


	//   ....[121]....
        /*02a0*/ 	.word	0x05000015


	//   ....[122]....
        /*02a4*/ 	.word	0x05000015


	//   ....[123]....
        /*02a8*/ 	.word	0x05000015


	//   ....[124]....
        /*02ac*/ 	.word	0x05000015


	//   ....[125]....
        /*02b0*/ 	.word	0x05000015


	//   ....[126]....
        /*02b4*/ 	.word	0x05000015


	//   ....[127]....
        /*02b8*/ 	.word	0x05000015


	//   ....[128]....
        /*02bc*/ 	.word	0x05000015


	//   ....[129]....
        /*02c0*/ 	.word	0x05000015


	//   ....[130]....
        /*02c4*/ 	.word	0x05000015


	//   ....[131]....
        /*02c8*/ 	.word	0x05000015


	//   ....[132]....
        /*02cc*/ 	.word	0x05000015


	//   ....[133]....
        /*02d0*/ 	.word	0x05000015


	//   ....[134]....
        /*02d4*/ 	.word	0x05000015


	//   ....[135]....
        /*02d8*/ 	.word	0x05000015


	//   ....[136]....
        /*02dc*/ 	.word	0x05000015


	//   ....[137]....
        /*02e0*/ 	.word	0x05000015


	//   ....[138]....
        /*02e4*/ 	.word	0x05000015


	//   ....[139]....
        /*02e8*/ 	.word	0x05000015


	//   ....[140]....
        /*02ec*/ 	.word	0x05000015


	//   ....[141]....
        /*02f0*/ 	.word	0x05000015


	//   ....[142]....
        /*02f4*/ 	.word	0x05000015


	//   ....[143]....
        /*02f8*/ 	.word	0x05000015


	//   ....[144]....
        /*02fc*/ 	.word	0x05000015


	//   ....[145]....
        /*0300*/ 	.word	0x05000015


	//   ....[146]....
        /*0304*/ 	.word	0x05000015


	//   ....[147]....
        /*0308*/ 	.word	0x05000015


	//   ....[148]....
        /*030c*/ 	.word	0x05000015


	//   ....[149]....
        /*0310*/ 	.word	0x05000015


	//   ....[150]....
        /*0314*/ 	.word	0x05000015


	//   ....[151]....
        /*0318*/ 	.word	0x05000015


	//   ....[152]....
        /*031c*/ 	.word	0x05000015


	//   ....[153]....
        /*0320*/ 	.word	0x05000015


	//   ....[154]....
        /*0324*/ 	.word	0x05000015


	//   ....[155]....
        /*0328*/ 	.word	0x05000015


	//   ....[156]....
        /*032c*/ 	.word	0x05000015


	//   ....[157]....
        /*0330*/ 	.word	0x05000015


	//   ....[158]....
        /*0334*/ 	.word	0x05000015


	//   ....[159]....
        /*0338*/ 	.word	0x05000015


	//----- nvinfo : EIATTR_COOP_GROUP_INSTR_OFFSETS
	.align		4
.L_923:
        /*033c*/ 	.byte	0x04, 0x28
        /*033e*/ 	.short	(.L_925 - .L_924)


	//   ....[0]....
.L_924:
        /*0340*/ 	.word	0x000002f0


	//   ....[1]....
        /*0344*/ 	.word	0x00000490


	//   ....[2]....
        /*0348*/ 	.word	0x00000800


	//   ....[3]....
        /*034c*/ 	.word	0x00000820


	//   ....[4]....
        /*0350*/ 	.word	0x00000860


	//   ....[5]....
        /*0354*/ 	.word	0x00000890


	//   ....[6]....
        /*0358*/ 	.word	0x00000900


	//   ....[7]....
        /*035c*/ 	.word	0x00000940


	//   ....[8]....
        /*0360*/ 	.word	0x00000980


	//   ....[9]....
        /*0364*/ 	.word	0x000009d0


	//   ....[10]....
        /*0368*/ 	.word	0x00000a20


	//   ....[11]....
        /*036c*/ 	.word	0x00000a40


	//   ....[12]....
        /*0370*/ 	.word	0x00000b00


	//   ....[13]....
        /*0374*/ 	.word	0x00000e00


	//   ....[14]....
        /*0378*/ 	.word	0x00002510


	//   ....[15]....
        /*037c*/ 	.word	0x00002680


	//   ....[16]....
        /*0380*/ 	.word	0x000029f0


	//   ....[17]....
        /*0384*/ 	.word	0x00002a40


	//   ....[18]....
        /*0388*/ 	.word	0x00002ab0


	//   ....[19]....
        /*038c*/ 	.word	0x00002ad0


	//   ....[20]....
        /*0390*/ 	.word	0x00002b50


	//   ....[21]....
        /*0394*/ 	.word	0x00002b70


	//   ....[22]....
        /*0398*/ 	.word	0x00002be0


	//   ....[23]....
        /*039c*/ 	.word	0x00002c00


	//   ....[24]....
        /*03a0*/ 	.word	0x00002c70


	//   ....[25]....
        /*03a4*/ 	.word	0x00002c90


	//   ....[26]....
        /*03a8*/ 	.word	0x00002d10


	//   ....[27]....
        /*03ac*/ 	.word	0x00002eb0


	//   ....[28]....
        /*03b0*/ 	.word	0x000032a0


	//   ....[29]....
        /*03b4*/ 	.word	0x00003310


	//   ....[30]....
        /*03b8*/ 	.word	0x00003370


	//   ....[31]....
        /*03bc*/ 	.word	0x000033c0


	//   ....[32]....
        /*03c0*/ 	.word	0x000033e0


	//   ....[33]....
        /*03c4*/ 	.word	0x00003440


	//   ....[34]....
        /*03c8*/ 	.word	0x00003460


	//   ....[35]....
        /*03cc*/ 	.word	0x000034e0


	//   ....[36]....
        /*03d0*/ 	.word	0x00003510


	//   ....[37]....
        /*03d4*/ 	.word	0x00003590


	//   ....[38]....
        /*03d8*/ 	.word	0x000035b0


	//   ....[39]....
        /*03dc*/ 	.word	0x00003630


	//   ....[40]....
        /*03e0*/ 	.word	0x00003650


	//   ....[41]....
        /*03e4*/ 	.word	0x00003770


	//   ....[42]....
        /*03e8*/ 	.word	0x000037d0


	//   ....[43]....
        /*03ec*/ 	.word	0x00003870


	//   ....[44]....
        /*03f0*/ 	.word	0x00003890


	//   ....[45]....
        /*03f4*/ 	.word	0x000038b0


	//   ....[46]....
        /*03f8*/ 	.word	0x00003930


	//   ....[47]....
        /*03fc*/ 	.word	0x00003950


	//   ....[48]....
        /*0400*/ 	.word	0x000039c0


	//   ....[49]....
        /*0404*/ 	.word	0x000039e0


	//   ....[50]....
        /*0408*/ 	.word	0x00003a50


	//   ....[51]....
        /*040c*/ 	.word	0x00003a70


	//   ....[52]....
        /*0410*/ 	.word	0x00003af0


	//   ....[53]....
        /*0414*/ 	.word	0x00003b10


	//   ....[54]....
        /*0418*/ 	.word	0x00005650


	//   ....[55]....
        /*041c*/ 	.word	0x000057a0


	//   ....[56]....
        /*0420*/ 	.word	0x00005c50


	//   ....[57]....
        /*0424*/ 	.word	0x00005ce0


	//   ....[58]....
        /*0428*/ 	.word	0x00005d20


	//   ....[59]....
        /*042c*/ 	.word	0x00005d50


	//   ....[60]....
        /*0430*/ 	.word	0x00005dc0


	//   ....[61]....
        /*0434*/ 	.word	0x00005e00


	//   ....[62]....
        /*0438*/ 	.word	0x00005e40


	//   ....[63]....
        /*043c*/ 	.word	0x00005e90


	//   ....[64]....
        /*0440*/ 	.word	0x00005ed0


	//   ....[65]....
        /*0444*/ 	.word	0x00005f00


	//   ....[66]....
        /*0448*/ 	.word	0x000061e0


	//   ....[67]....
        /*044c*/ 	.word	0x000062b0


	//   ....[68]....
        /*0450*/ 	.word	0x00007c70


	//   ....[69]....
        /*0454*/ 	.word	0x00007db0


	//   ....[70]....
        /*0458*/ 	.word	0x00008200


	//   ....[71]....
        /*045c*/ 	.word	0x00008270


	//   ....[72]....
        /*0460*/ 	.word	0x000082d0


	//   ....[73]....
        /*0464*/ 	.word	0x00008300


	//   ....[74]....
        /*0468*/ 	.word	0x00008360


	//   ....[75]....
        /*046c*/ 	.word	0x00008390


	//   ....[76]....
        /*0470*/ 	.word	0x00008400


	//   ....[77]....
        /*0474*/ 	.word	0x00008420


	//   ....[78]....
        /*0478*/ 	.word	0x000084a0


	//   ....[79]....
        /*047c*/ 	.word	0x000084b0


	//   ....[80]....
        /*0480*/ 	.word	0x00008720


	//   ....[81]....
        /*0484*/ 	.word	0x000087d0


	//   ....[82]....
        /*0488*/ 	.word	0x00008b10


	//   ....[83]....
        /*048c*/ 	.word	0x00008b80


	//   ....[84]....
        /*0490*/ 	.word	0x00008bf0


	//   ....[85]....
        /*0494*/ 	.word	0x00008c10


	//   ....[86]....
        /*0498*/ 	.word	0x00008c80


	//   ....[87]....
        /*049c*/ 	.word	0x00008ca0


	//   ....[88]....
        /*04a0*/ 	.word	0x00008d20


	//   ....[89]....
        /*04a4*/ 	.word	0x00008d40


	//   ....[90]....
        /*04a8*/ 	.word	0x00008dc0


	//   ....[91]....
        /*04ac*/ 	.word	0x00008de0


	//   ....[92]....
        /*04b0*/ 	.word	0x00008e90


	//   ....[93]....
        /*04b4*/ 	.word	0x00008eb0


	//   ....[94]....
        /*04b8*/ 	.word	0x00008ec0


	//   ....[95]....
        /*04bc*/ 	.word	0x00008fe0


	//   ....[96]....
        /*04c0*/ 	.word	0x00009040


	//   ....[97]....
        /*04c4*/ 	.word	0x000090c0


	//   ....[98]....
        /*04c8*/ 	.word	0x000090e0


	//   ....[99]....
        /*04cc*/ 	.word	0x00009160


	//   ....[100]....
        /*04d0*/ 	.word	0x00009180


	//   ....[101]....
        /*04d4*/ 	.word	0x000091f0


	//   ....[102]....
        /*04d8*/ 	.word	0x00009210


	//   ....[103]....
        /*04dc*/ 	.word	0x00009280


	//   ....[104]....
        /*04e0*/ 	.word	0x000092a0


	//   ....[105]....
        /*04e4*/ 	.word	0x00009350


	//   ....[106]....
        /*04e8*/ 	.word	0x00009370


	//   ....[107]....
        /*04ec*/ 	.word	0x00009380


	//   ....[108]....
        /*04f0*/ 	.word	0x0000ac10


	//   ....[109]....
        /*04f4*/ 	.word	0x0000aca0


	//   ....[110]....
        /*04f8*/ 	.word	0x0000ad90


	//   ....[111]....
        /*04fc*/ 	.word	0x0000ade0


	//   ....[112]....
        /*0500*/ 	.word	0x0000aeb0


	//   ....[113]....
        /*0504*/ 	.word	0x0000af00


	//   ....[114]....
        /*0508*/ 	.word	0x0000aff0


	//   ....[115]....
        /*050c*/ 	.word	0x0000b040


	//   ....[116]....
        /*0510*/ 	.word	0x0000b100


	//   ....[117]....
        /*0514*/ 	.word	0x0000b150


	//   ....[118]....
        /*0518*/ 	.word	0x0000b220


	//   ....[119]....
        /*051c*/ 	.word	0x0000b270


	//   ....[120]....
        /*0520*/ 	.word	0x0000b2a0


	//   ....[121]....
        /*0524*/ 	.word	0x0000b3c0


	//   ....[122]....
        /*0528*/ 	.word	0x0000b460


	//   ....[123]....
        /*052c*/ 	.word	0x0000b540


	//   ....[124]....
        /*0530*/ 	.word	0x0000b590


	//   ....[125]....
        /*0534*/ 	.word	0x0000b660


	//   ....[126]....
        /*0538*/ 	.word	0x0000b6b0


	//   ....[127]....
        /*053c*/ 	.word	0x0000b780


	//   ....[128]....
        /*0540*/ 	.word	0x0000b7f0


	//   ....[129]....
        /*0544*/ 	.word	0x0000b860


	//   ....[130]....
        /*0548*/ 	.word	0x0000b910


	//   ....[131]....
        /*054c*/ 	.word	0x0000b980


	//   ....[132]....
        /*0550*/ 	.word	0x0000ba10


	//   ....[133]....
        /*0554*/ 	.word	0x0000ba40


	//   ....[134]....
        /*0558*/ 	.word	0x0000bb50


	//   ....[135]....
        /*055c*/ 	.word	0x0000bc00


	//   ....[136]....
        /*0560*/ 	.word	0x0000bcd0


	//   ....[137]....
        /*0564*/ 	.word	0x0000bd20


	//   ....[138]....
        /*0568*/ 	.word	0x0000bde0


	//   ....[139]....
        /*056c*/ 	.word	0x0000be40


	//   ....[140]....
        /*0570*/ 	.word	0x0000bf00


	//   ....[141]....
        /*0574*/ 	.word	0x0000bf80


	//   ....[142]....
        /*0578*/ 	.word	0x0000c010


	//   ....[143]....
        /*057c*/ 	.word	0x0000c0b0


	//   ....[144]....
        /*0580*/ 	.word	0x0000c130


	//   ....[145]....
        /*0584*/ 	.word	0x0000c200


	//   ....[146]....
        /*0588*/ 	.word	0x0000c230


	//   ....[147]....
        /*058c*/ 	.word	0x0000c320


	//   ....[148]....
        /*0590*/ 	.word	0x0000c3c0


	//   ....[149]....
        /*0594*/ 	.word	0x0000c4a0


	//   ....[150]....
        /*0598*/ 	.word	0x0000c4f0


	//   ....[151]....
        /*059c*/ 	.word	0x0000c5c0


	//   ....[152]....
        /*05a0*/ 	.word	0x0000c610


	//   ....[153]....
        /*05a4*/ 	.word	0x0000c6e0


	//   ....[154]....
        /*05a8*/ 	.word	0x0000c730


	//   ....[155]....
        /*05ac*/ 	.word	0x0000c810


	//   ....[156]....
        /*05b0*/ 	.word	0x0000c860


	//   ....[157]....
        /*05b4*/ 	.word	0x0000c920


	//   ....[158]....
        /*05b8*/ 	.word	0x0000c970


	//   ....[159]....
        /*05bc*/ 	.word	0x0000c9a0


	//----- nvinfo : EIATTR_VRC_CTA_INIT_COUNT
	.align		4
.L_925:
        /*05c0*/ 	.byte	0x02, 0x4a
	.zero		1
	.zero		1


	//----- nvinfo : EIATTR_EXIT_INSTR_OFFSETS
	.align		4
        /*05c4*/ 	.byte	0x04, 0x1c
        /*05c6*/ 	.short	(.L_927 - .L_926)


	//   ....[0]....
.L_926:
        /*05c8*/ 	.word	0x00001370


	//   ....[1]....
        /*05cc*/ 	.word	0x00001610


	//   ....[2]....
        /*05d0*/ 	.word	0x00001da0


	//   ....[3]....
        /*05d4*/ 	.word	0x00001e70


	//   ....[4]....
        /*05d8*/ 	.word	0x00002200


	//   ....[5]....
        /*05dc*/ 	.word	0x00002270


	//   ....[6]....
        /*05e0*/ 	.word	0x00004340


	//   ....[7]....
        /*05e4*/ 	.word	0x00004510


	//   ....[8]....
        /*05e8*/ 	.word	0x00004ce0


	//   ....[9]....
        /*05ec*/ 	.word	0x00004dd0


	//   ....[10]....
        /*05f0*/ 	.word	0x00005170


	//   ....[11]....
        /*05f4*/ 	.word	0x000051e0


	//   ....[12]....
        /*05f8*/ 	.word	0x00005210


	//   ....[13]....
        /*05fc*/ 	.word	0x00007710


	//   ....[14]....
        /*0600*/ 	.word	0x000077d0


	//   ....[15]....
        /*0604*/ 	.word	0x0000ab00


	//   ....[16]....
        /*0608*/ 	.word	0x0000abc0


	//----- nvinfo : EIATTR_MAX_THREADS
	.align		4
.L_927:
        /*060c*/ 	.byte	0x04, 0x05
        /*060e*/ 	.short	(.L_929 - .L_928)
.L_928:
        /*0610*/ 	.word	0x00000100
        /*0614*/ 	.word	0x00000001
        /*0618*/ 	.word	0x00000001


	//----- nvinfo : EIATTR_CRS_STACK_SIZE
	.align		4
.L_929:
        /*061c*/ 	.byte	0x04, 0x1e
        /*061e*/ 	.short	(.L_931 - .L_930)
.L_930:
        /*0620*/ 	.word	0x00000000


	//----- nvinfo : EIATTR_CBANK_PARAM_SIZE
	.align		4
.L_931:
        /*0624*/ 	.byte	0x03, 0x19
        /*0626*/ 	.short	0x0044


	//----- nvinfo : EIATTR_PARAM_CBANK
	.align		4
        /*0628*/ 	.byte	0x04, 0x0a
        /*062a*/ 	.short	(.L_933 - .L_932)
	.align		4
.L_932:
        /*062c*/ 	.word	index@(.nv.constant0._ZN6thrust24THRUST_300001_SM_1000_NS8cuda_cub4core6detail13_kernel_agentINS1_15__reduce_by_key16ReduceByKeyAgentINS0_10device_ptrIiEENS0_17constant_iteratorIiNS0_11use_defaultESA_EENS0_6detail15normal_iteratorIS8_EESE_N4cuda3std3__48equal_toIiEENSH_4plusIiEEPiiEEJS8_SB_SE_SE_SM_N3cub18CUB_300001_SM_100024ReduceByKeyScanTileStateIiiLb1EEESJ_SL_iiEEEvDpT0_)
        /*0630*/ 	.short	0x0380
        /*0632*/ 	.short	0x0044


	//----- nvinfo : EIATTR_SW_WAR
	.align		4
.L_933:
        /*0634*/ 	.byte	0x04, 0x36
        /*0636*/ 	.short	(.L_935 - .L_934)
.L_934:
        /*0638*/ 	.word	0x00000008
.L_935:


//--------------------- .nv.info._ZN6thrust24THRUST_300001_SM_1000_NS8cuda_cub4core6detail13_kernel_agentINS1_15__reduce_by_key9InitAgentIN3cub18CUB_300001_SM_100024ReduceByKeyScanTileStateIiiLb1EEEiPiEEJSA_iSB_EEEvDpT0_ --------------------------
	.section	.nv.info._ZN6thrust24THRUST_300001_SM_1000_NS8cuda_cub4core6detail13_kernel_agentINS1_15__reduce_by_key9InitAgentIN3cub18CUB_300001_SM_100024ReduceByKeyScanTileStateIiiLb1EEEiPiEEJSA_iSB_EEEvDpT0_,"",@"SHT_CUDA_INFO"
	.sectionflags	@""
	.align	4


	//----- nvinfo : EIATTR_CUDA_API_VERSION
	.align		4
        /*0000*/ 	.byte	0x04, 0x37
        /*0002*/ 	.short	(.L_937 - .L_936)
.L_936:
        /*0004*/ 	.word	0x00000082


	//----- nvinfo : EIATTR_KPARAM_INFO
	.align		4
.L_937:
        /*0008*/ 	.byte	0x04, 0x17
        /*000a*/ 	.short	(.L_939 - .L_938)
.L_938:
        /*000c*/ 	.word	0x00000000
        /*0010*/ 	.short	0x0002
        /*0012*/ 	.short	0x0010
        /*0014*/ 	.byte	0x00, 0xf5, 0x21, 0x00


	//----- nvinfo : EIATTR_KPARAM_INFO
	.align		4
.L_939:
        /*0018*/ 	.byte	0x04, 0x17
        /*001a*/ 	.short	(.L_941 - .L_940)
.L_940:
        /*001c*/ 	.word	0x00000000
        /*0020*/ 	.short	0x0001
        /*0022*/ 	.short	0x0008
        /*0024*/ 	.byte	0x00, 0xf0, 0x11, 0x00


	//----- nvinfo : EIATTR_KPARAM_INFO
	.align		4
.L_941:
        /*0028*/ 	.byte	0x04, 0x17
        /*002a*/ 	.short	(.L_943 - .L_942)
.L_942:
        /*002c*/ 	.word	0x00000000
        /*0030*/ 	.short	0x0000
        /*0032*/ 	.short	0x0000
        /*0034*/ 	.byte	0x00, 0xf0, 0x21, 0x00


	//----- nvinfo : EIATTR_SPARSE_MMA_MASK
	.align		4
.L_943:
        /*0038*/ 	.byte	0x03, 0x50
        /*003a*/ 	.short	0x0000


	//----- nvinfo : EIATTR_MAXREG_COUNT
	.align		4
        /*003c*/ 	.byte	0x03, 0x1b
        /*003e*/ 	.short	0x00ff


	//----- nvinfo : EIATTR_MERCURY_ISA_VERSION
	.align		4
        /*0040*/ 	.byte	0x03, 0x5f
        /*0042*/ 	.short	0x0101


	//----- nvinfo : EIATTR_VRC_CTA_INIT_COUNT
	.align		4
        /*0044*/ 	.byte	0x02, 0x4a
	.zero		1
	.zero		1


	//----- nvinfo : EIATTR_EXIT_INSTR_OFFSETS
	.align		4
        /*0048*/ 	.byte	0x04, 0x1c
        /*004a*/ 	.short	(.L_945 - .L_944)


	//   ....[0]....
.L_944:
        /*004c*/ 	.word	0x00000140


	//   ....[1]....
        /*0050*/ 	.word	0x00000170


	//----- nvinfo : EIATTR_MAX_THREADS
	.align		4
.L_945:
        /*0054*/ 	.byte	0x04, 0x05
        /*0056*/ 	.short	(.L_947 - .L_946)
.L_946:
        /*0058*/ 	.word	0x00000080
        /*005c*/ 	.word	0x00000001
        /*0060*/ 	.word	0x00000001


	//----- nvinfo : EIATTR_CBANK_PARAM_SIZE
	.align		4
.L_947:
        /*0064*/ 	.byte	0x03, 0x19
        /*0066*/ 	.short	0x0018


	//----- nvinfo : EIATTR_PARAM_CBANK
	.align		4
        /*0068*/ 	.byte	0x04, 0x0a
        /*006a*/ 	.short	(.L_949 - .L_948)
	.align		4
.L_948:
        /*006c*/ 	.word	index@(.nv.constant0._ZN6thrust24THRUST_300001_SM_1000_NS8cuda_cub4core6detail13_kernel_agentINS1_15__reduce_by_key9InitAgentIN3cub18CUB_300001_SM_100024ReduceByKeyScanTileStateIiiLb1EEEiPiEEJSA_iSB_EEEvDpT0_)
        /*0070*/ 	.short	0x0380
        /*0072*/ 	.short	0x0018


	//----- nvinfo : EIATTR_SW_WAR
	.align		4
.L_949:
        /*0074*/ 	.byte	0x04, 0x36
        /*0076*/ 	.short	(.L_951 - .L_950)
.L_950:
        /*0078*/ 	.word	0x00000008
.L_951:


//--------------------- .nv.info._Z11move_kernelPiS_S_S_P24curandStatePhilox4_32_10 --------------------------
	.section	.nv.info._Z11move_kernelPiS_S_S_P24curandStatePhilox4_32_10,"",@"SHT_CUDA_INFO"
	.sectionflags	@""
	.align	4


	//----- nvinfo : EIATTR_CUDA_API_VERSION
	.align		4
        /*0000*/ 	.byte	0x04, 0x37
        /*0002*/ 	.short	(.L_953 - .L_952)
.L_952:
        /*0004*/ 	.word	0x00000082


	//----- nvinfo : EIATTR_KPARAM_INFO
	.align		4
.L_953:
        /*0008*/ 	.byte	0x04, 0x17
        /*000a*/ 	.short	(.L_955 - .L_954)
.L_954:
        /*000c*/ 	.word	0x00000000
        /*0010*/ 	.short	0x0004
        /*0012*/ 	.short	0x0020
        /*0014*/ 	.byte	0x00, 0xf5, 0x21, 0x00


	//----- nvinfo : EIATTR_KPARAM_INFO
	.align		4
.L_955:
        /*0018*/ 	.byte	0x04, 0x17
        /*001a*/ 	.short	(.L_957 - .L_956)
.L_956:
        /*001c*/ 	.word	0x00000000
        /*0020*/ 	.short	0x0003
        /*0022*/ 	.short	0x0018
        /*0024*/ 	.byte	0x00, 0xf5, 0x21, 0x00


	//----- nvinfo : EIATTR_KPARAM_INFO
	.align		4
.L_957:
        /*0028*/ 	.byte	0x04, 0x17
        /*002a*/ 	.short	(.L_959 - .L_958)
.L_958:
        /*002c*/ 	.word	0x00000000
        /*0030*/ 	.short	0x0002
        /*0032*/ 	.short	0x0010
        /*0034*/ 	.byte	0x00, 0xf5, 0x21, 0x00


	//----- nvinfo : EIATTR_KPARAM_INFO
	.align		4
.L_959:
        /*0038*/ 	.byte	0x04, 0x17
        /*003a*/ 	.short	(.L_961 - .L_960)
.L_960:
        /*003c*/ 	.word	0x00000000
        /*0040*/ 	.short	0x0001
        /*0042*/ 	.short	0x0008
        /*0044*/ 	.byte	0x00, 0xf5, 0x21, 0x00


	//----- nvinfo : EIATTR_KPARAM_INFO
	.align		4
.L_961:
        /*0048*/ 	.byte	0x04, 0x17
        /*004a*/ 	.short	(.L_963 - .L_962)
.L_962:
        /*004c*/ 	.word	0x00000000
        /*0050*/ 	.short	0x0000
        /*0052*/ 	.short	0x0000
        /*0054*/ 	.byte	0x00, 0xf5, 0x21, 0x00


	//----- nvinfo : EIATTR_SPARSE_MMA_MASK
	.align		4
.L_963:
        /*0058*/ 	.byte	0x03, 0x50
        /*005a*/ 	.short	0x0000


	//----- nvinfo : EIATTR_MAXREG_COUNT
	.align		4
        /*005c*/ 	.byte	0x03, 0x1b
        /*005e*/ 	.short	0x00ff


	//----- nvinfo : EIATTR_MERCURY_ISA_VERSION
	.align		4
        /*0060*/ 	.byte	0x03, 0x5f
        /*0062*/ 	.short	0x0101


	//----- nvinfo : EIATTR_VRC_CTA_INIT_COUNT
	.align		4
        /*0064*/ 	.byte	0x02, 0x4a
	.zero		1
	.zero		1


	//----- nvinfo : EIATTR_EXIT_INSTR_OFFSETS
	.align		4
        /*0068*/ 	.byte	0x04, 0x1c
        /*006a*/ 	.short	(.L_965 - .L_964)


	//   ....[0]....
.L_964:
        /*006c*/ 	.word	0x00000060


	//   ....[1]....
        /*0070*/ 	.word	0x000000c0


	//   ....[2]....
        /*0074*/ 	.word	0x00000fd0


	//   ....[3]....
        /*0078*/ 	.word	0x00001010


	//   ....[4]....
        /*007c*/ 	.word	0x000010a0


	//   ....[5]....
        /*0080*/ 	.word	0x00001110


	//----- nvinfo : EIATTR_INDIRECT_BRANCH_TARGETS
	.align		4
.L_965:
        /*0084*/ 	.byte	0x04, 0x34
        /*0086*/ 	.short	(.L_967 - .L_966)


	//   ....[0]....
.L_966:
        /*0088*/ 	.word	.L_x_1567@srel
        /*008c*/ 	.short	0x0
        /*008e*/ 	.short	0x0
        /*0090*/ 	.word	0x3
        /*0094*/ 	.word	.L_x_1568@srel
        /*0098*/ 	.word	.L_x_1569@srel
        /*009c*/ 	.word	.L_x_1570@srel


	//   ....[1]....
        /*00a0*/ 	.word	.L_x_1571@srel
        /*00a4*/ 	.short	0x0
        /*00a6*/ 	.short	0x0
        /*00a8*/ 	.word	0x3
        /*00ac*/ 	.word	.L_x_1572@srel
        /*00b0*/ 	.word	.L_x_1573@srel
        /*00b4*/ 	.word	.L_x_1574@srel


	//----- nvinfo : EIATTR_CRS_STACK_SIZE
	.align		4
.L_967:
        /*00b8*/ 	.byte	0x04, 0x1e
        /*00ba*/ 	.short	(.L_969 - .L_968)
.L_968:
        /*00bc*/ 	.word	0x00000000


	//----- nvinfo : EIATTR_CBANK_PARAM_SIZE
	.align		4
.L_969:
        /*00c0*/ 	.byte	0x03, 0x19
        /*00c2*/ 	.short	0x0028


	//----- nvinfo : EIATTR_PARAM_CBANK
	.align		4
        /*00c4*/ 	.byte	0x04, 0x0a
        /*00c6*/ 	.short	(.L_971 - .L_970)
	.align		4
.L_970:
        /*00c8*/ 	.word	index@(.nv.constant0._Z11move_kernelPiS_S_S_P24curandStatePhilox4_32_10)
        /*00cc*/ 	.short	0x0380
        /*00ce*/ 	.short	0x0028


	//----- nvinfo : EIATTR_SW_WAR
	.align		4
.L_971:
        /*00d0*/ 	.byte	0x04, 0x36
        /*00d2*/ 	.short	(.L_973 - .L_972)
.L_972:
        /*00d4*/ 	.word	0x00000008
.L_973:


//--------------------- .nv.info._Z13status_kernelPiS_S_PfS_S_S_P24curandStatePhilox4_32_10 --------------------------
	.section	.nv.info._Z13status_kernelPiS_S_PfS_S_S_P24curandStatePhilox4_32_10,"",@"SHT_CUDA_INFO"
	.sectionflags	@""
	.align	4


	//----- nvinfo : EIATTR_CUDA_API_VERSION
	.align		4
        /*0000*/ 	.byte	0x04, 0x37
        /*0002*/ 	.short	(.L_975 - .L_974)
.L_974:
        /*0004*/ 	.word	0x00000082


	//----- nvinfo : EIATTR_KPARAM_INFO
	.align		4
.L_975:
        /*0008*/ 	.byte	0x04, 0x17
        /*000a*/ 	.short	(.L_977 - .L_976)
.L_976:
        /*000c*/ 	.word	0x00000000
        /*0010*/ 	.short	0x0007
        /*0012*/ 	.short	0x0038
        /*0014*/ 	.byte	0x00, 0xf5, 0x21, 0x00


	//----- nvinfo : EIATTR_KPARAM_INFO
	.align		4
.L_977:
        /*0018*/ 	.byte	0x04, 0x17
        /*001a*/ 	.short	(.L_979 - .L_978)
.L_978:
        /*001c*/ 	.word	0x00000000
        /*0020*/ 	.short	0x0006
        /*0022*/ 	.short	0x0030
        /*0024*/ 	.byte	0x00, 0xf5, 0x21, 0x00


	//----- nvinfo : EIATTR_KPARAM_INFO
	.align		4
.L_979:
        /*0028*/ 	.byte	0x04, 0x17
        /*002a*/ 	.short	(.L_981 - .L_980)
.L_980:
        /*002c*/ 	.word	0x00000000
        /*0030*/ 	.short	0x0005
        /*0032*/ 	.short	0x0028
        /*0034*/ 	.byte	0x00, 0xf5, 0x21, 0x00


	//----- nvinfo : EIATTR_KPARAM_INFO
	.align		4
.L_981:
        /*0038*/ 	.byte	0x04, 0x17
        /*003a*/ 	.short	(.L_983 - .L_982)
.L_982:
        /*003c*/ 	.word	0x00000000
        /*0040*/ 	.short	0x0004
        /*0042*/ 	.short	0x0020
        /*0044*/ 	.byte	0x00, 0xf5, 0x21, 0x00


	//----- nvinfo : EIATTR_KPARAM_INFO
	.align		4
.L_983:
        /*0048*/ 	.byte	0x04, 0x17
        /*004a*/ 	.short	(.L_985 - .L_984)
.L_984:
        /*004c*/ 	.word	0x00000000
        /*0050*/ 	.short	0x0003
        /*0052*/ 	.short	0x0018
        /*0054*/ 	.byte	0x00, 0xf5, 0x21, 0x00


	//----- nvinfo : EIATTR_KPARAM_INFO
	.align		4
.L_985:
        /*0058*/ 	.byte	0x04, 0x17
        /*005a*/ 	.short	(.L_987 - .L_986)
.L_986:
        /*005c*/ 	.word	0x00000000
        /*0060*/ 	.short	0x0002
        /*0062*/ 	.short	0x0010
        /*0064*/ 	.byte	0x00, 0xf5, 0x21, 0x00


	//----- nvinfo : EIATTR_KPARAM_INFO
	.align		4
.L_987:
        /*0068*/ 	.byte	0x04, 0x17
        /*006a*/ 	.short	(.L_989 - .L_988)
.L_988:
        /*006c*/ 	.word	0x00000000
        /*0070*/ 	.short	0x0001
        /*0072*/ 	.short	0x0008
        /*0074*/ 	.byte	0x00, 0xf5, 0x21, 0x00


	//----- nvinfo : EIATTR_KPARAM_INFO
	.align		4
.L_989:
        /*0078*/ 	.byte	0x04, 0x17
        /*007a*/ 	.short	(.L_991 - .L_990)
.L_990:
        /*007c*/ 	.word	0x00000000
        /*0080*/ 	.short	0x0000
        /*0082*/ 	.short	0x0000
        /*0084*/ 	.byte	0x00, 0xf5, 0x21, 0x00


	//----- nvinfo : EIATTR_SPARSE_MMA_MASK
	.align		4
.L_991:
        /*0088*/ 	.byte	0x03, 0x50
        /*008a*/ 	.short	0x0000


	//----- nvinfo : EIATTR_MAXREG_COUNT
	.align		4
        /*008c*/ 	.byte	0x03, 0x1b
        /*008e*/ 	.short	0x00ff


	//----- nvinfo : EIATTR_MERCURY_ISA_VERSION
	.align		4
        /*0090*/ 	.byte	0x03, 0x5f
        /*0092*/ 	.short	0x0101


	//----- nvinfo : EIATTR_VRC_CTA_INIT_COUNT
	.align		4
        /*0094*/ 	.byte	0x02, 0x4a
	.zero		1
	.zero		1


	//----- nvinfo : EIATTR_EXIT_INSTR_OFFSETS
	.align		4
        /*0098*/ 	.byte	0x04, 0x1c
        /*009a*/ 	.short	(.L_993 - .L_992)


	//   ....[0]....
.L_992:
        /*009c*/ 	.word	0x00000060


	//   ....[1]....
        /*00a0*/ 	.word	0x00001150


	//   ....[2]....
        /*00a4*/ 	.word	0x00001190


	//----- nvinfo : EIATTR_INDIRECT_BRANCH_TARGETS
	.align		4
.L_993:
        /*00a8*/ 	.byte	0x04, 0x34
        /*00aa*/ 	.short	(.L_995 - .L_994)


	//   ....[0]....
.L_994:
        /*00ac*/ 	.word	.L_x_1575@srel
        /*00b0*/ 	.short	0x0
        /*00b2*/ 	.short	0x0
        /*00b4*/ 	.word	0x3
        /*00b8*/ 	.word	.L_x_1576@srel
        /*00bc*/ 	.word	.L_x_1577@srel
        /*00c0*/ 	.word	.L_x_1578@srel


	//   ....[1]....
        /*00c4*/ 	.word	.L_x_1579@srel
        /*00c8*/ 	.short	0x0
        /*00ca*/ 	.short	0x0
        /*00cc*/ 	.word	0x3
        /*00d0*/ 	.word	.L_x_1580@srel
        /*00d4*/ 	.word	.L_x_1581@srel
        /*00d8*/ 	.word	.L_x_1582@srel


	//----- nvinfo : EIATTR_CRS_STACK_SIZE
	.align		4
.L_995:
        /*00dc*/ 	.byte	0x04, 0x1e
        /*00de*/ 	.short	(.L_997 - .L_996)
.L_996:
        /*00e0*/ 	.word	0x00000000


	//----- nvinfo : EIATTR_CBANK_PARAM_SIZE
	.align		4
.L_997:
        /*00e4*/ 	.byte	0x03, 0x19
        /*00e6*/ 	.short	0x0040


	//----- nvinfo : EIATTR_PARAM_CBANK
	.align		4
        /*00e8*/ 	.byte	0x04, 0x0a
        /*00ea*/ 	.short	(.L_999 - .L_998)
	.align		4
.L_998:
        /*00ec*/ 	.word	index@(.nv.constant0._Z13status_kernelPiS_S_PfS_S_S_P24curandStatePhilox4_32_10)
        /*00f0*/ 	.short	0x0380
        /*00f2*/ 	.short	0x0040


	//----- nvinfo : EIATTR_SW_WAR
	.align		4
.L_999:
        /*00f4*/ 	.byte	0x04, 0x36
        /*00f6*/ 	.short	(.L_1001 - .L_1000)
.L_1000:
        /*00f8*/ 	.word	0x00000008
.L_1001:


//--------------------- .nv.info._Z13infect_kernelPiS_S_PfS_S_S_ --------------------------
	.section	.nv.info._Z13infect_kernelPiS_S_PfS_S_S_,"",@"SHT_CUDA_INFO"
	.sectionflags	@""
	.align	4


	//----- nvinfo : EIATTR_CUDA_API_VERSION
	.align		4
        /*0000*/ 	.byte	0x04, 0x37
        /*0002*/ 	.short	(.L_1003 - .L_1002)
.L_1002:
        /*0004*/ 	.word	0x00000082


	//----- nvinfo : EIATTR_KPARAM_INFO
	.align		4
.L_1003:
        /*0008*/ 	.byte	0x04, 0x17
        /*000a*/ 	.short	(.L_1005 - .L_1004)
.L_1004:
        /*000c*/ 	.word	0x00000000
        /*0010*/ 	.short	0x0006
        /*0012*/ 	.short	0x0030
        /*0014*/ 	.byte	0x00, 0xf5, 0x21, 0x00


	//----- nvinfo : EIATTR_KPARAM_INFO
	.align		4
.L_1005:
        /*0018*/ 	.byte	0x04, 0x17
        /*001a*/ 	.short	(.L_1007 - .L_1006)
.L_1006:
        /*001c*/ 	.word	0x00000000
        /*0020*/ 	.short	0x0005
        /*0022*/ 	.short	0x0028
        /*0024*/ 	.byte	0x00, 0xf5, 0x21, 0x00


	//----- nvinfo : EIATTR_KPARAM_INFO
	.align		4
.L_1007:
        /*0028*/ 	.byte	0x04, 0x17
        /*002a*/ 	.short	(.L_1009 - .L_1008)
.L_1008:
        /*002c*/ 	.word	0x00000000
        /*0030*/ 	.short	0x0004
        /*0032*/ 	.short	0x0020
        /*0034*/ 	.byte	0x00, 0xf5, 0x21, 0x00


	//----- nvinfo : EIATTR_KPARAM_INFO
	.align		4
.L_1009:
        /*0038*/ 	.byte	0x04, 0x17
        /*003a*/ 	.short	(.L_1011 - .L_1010)
.L_1010:
        /*003c*/ 	.word	0x00000000
        /*0040*/ 	.short	0x0003
        /*0042*/ 	.short	0x0018
        /*0044*/ 	.byte	0x00, 0xf5, 0x21, 0x00


	//----- nvinfo : EIATTR_KPARAM_INFO
	.align		4
.L_1011:
        /*0048*/ 	.byte	0x04, 0x17
        /*004a*/ 	.short	(.L_1013 - .L_1012)
.L_1012:
        /*004c*/ 	.word	0x00000000
        /*0050*/ 	.short	0x0002
        /*0052*/ 	.short	0x0010
        /*0054*/ 	.byte	0x00, 0xf5, 0x21, 0x00


	//----- nvinfo : EIATTR_KPARAM_INFO
	.align		4
.L_1013:
        /*0058*/ 	.byte	0x04, 0x17
        /*005a*/ 	.short	(.L_1015 - .L_1014)
.L_1014:
        /*005c*/ 	.word	0x00000000
        /*0060*/ 	.short	0x0001
        /*0062*/ 	.short	0x0008
        /*0064*/ 	.byte	0x00, 0xf5, 0x21, 0x00


	//----- nvinfo : EIATTR_KPARAM_INFO
	.align		4
.L_1015:
        /*0068*/ 	.byte	0x04, 0x17
        /*006a*/ 	.short	(.L_1017 - .L_1016)
.L_1016:
        /*006c*/ 	.word	0x00000000
        /*0070*/ 	.short	0x0000
        /*0072*/ 	.short	0x0000
        /*0074*/ 	.byte	0x00, 0xf5, 0x21, 0x00


	//----- nvinfo : EIATTR_SPARSE_MMA_MASK
	.align		4
.L_1017:
        /*0078*/ 	.byte	0x03, 0x50
        /*007a*/ 	.short	0x0000


	//----- nvinfo : EIATTR_MAXREG_COUNT
	.align		4
        /*007c*/ 	.byte	0x03, 0x1b
        /*007e*/ 	.short	0x00ff


	//----- nvinfo : EIATTR_MERCURY_ISA_VERSION
	.align		4
        /*0080*/ 	.byte	0x03, 0x5f
        /*0082*/ 	.short	0x0101


	//----- nvinfo : EIATTR_VRC_CTA_INIT_COUNT
	.align		4
        /*0084*/ 	.byte	0x02, 0x4a
	.zero		1
	.zero		1


	//----- nvinfo : EIATTR_EXIT_INSTR_OFFSETS
	.align		4
        /*0088*/ 	.byte	0x04, 0x1c
        /*008a*/ 	.short	(.L_1019 - .L_1018)


	//   ....[0]....
.L_1018:
        /*008c*/ 	.word	0x00000070


	//   ....[1]....
        /*0090*/ 	.word	0x000000d0


	//   ....[2]....
        /*0094*/ 	.word	0x00001130


	//   ....[3]....
        /*0098*/ 	.word	0x00001690


	//   ....[4]....
        /*009c*/ 	.word	0x00001710


	//   ....[5]....
        /*00a0*/ 	.word	0x000018e0


	//----- nvinfo : EIATTR_CRS_STACK_SIZE
	.align		4
.L_1019:
        /*00a4*/ 	.byte	0x04, 0x1e
        /*00a6*/ 	.short	(.L_1021 - .L_1020)
.L_1020:
        /*00a8*/ 	.word	0x00000000


	//----- nvinfo : EIATTR_CBANK_PARAM_SIZE
	.align		4
.L_1021:
        /*00ac*/ 	.byte	0x03, 0x19
        /*00ae*/ 	.short	0x0038


	//----- nvinfo : EIATTR_PARAM_CBANK
	.align		4
        /*00b0*/ 	.byte	0x04, 0x0a
        /*00b2*/ 	.short	(.L_1023 - .L_1022)
	.align		4
.L_1022:
        /*00b4*/ 	.word	index@(.nv.constant0._Z13infect_kernelPiS_S_PfS_S_S_)
        /*00b8*/ 	.short	0x0380
        /*00ba*/ 	.short	0x0038


	//----- nvinfo : EIATTR_SW_WAR
	.align		4
.L_1023:
        /*00bc*/ 	.byte	0x04, 0x36
        /*00be*/ 	.short	(.L_1025 - .L_1024)
.L_1024:
        /*00c0*/ 	.word	0x00000008
.L_1025:


//--------------------- .nv.info._Z22init_population_kernelPiS_S_PfS_S_P24curandStatePhilox4_32_10 --------------------------
	.section	.nv.info._Z22init_population_kernelPiS_S_PfS_S_P24curandStatePhilox4_32_10,"",@"SHT_CUDA_INFO"
	.sectionflags	@""
	.align	4


	//----- nvinfo : EIATTR_CUDA_API_VERSION
	.align		4
        /*0000*/ 	.byte	0x04, 0x37
        /*0002*/ 	.short	(.L_1027 - .L_1026)
.L_1026:
        /*0004*/ 	.word	0x00000082


	//----- nvinfo : EIATTR_KPARAM_INFO
	.align		4
.L_1027:
        /*0008*/ 	.byte	0x04, 0x17
        /*000a*/ 	.short	(.L_1029 - .L_1028)
.L_1028:
        /*000c*/ 	.word	0x00000000
        /*0010*/ 	.short	0x0006
        /*0012*/ 	.short	0x0030
        /*0014*/ 	.byte	0x00, 0xf5, 0x21, 0x00


	//----- nvinfo : EIATTR_KPARAM_INFO
	.align		4
.L_1029:
        /*0018*/ 	.byte	0x04, 0x17
        /*001a*/ 	.short	(.L_1031 - .L_1030)
.L_1030:
        /*001c*/ 	.word	0x00000000
        /*0020*/ 	.short	0x0005
        /*0022*/ 	.short	0x0028
        /*0024*/ 	.byte	0x00, 0xf5, 0x21, 0x00


	//----- nvinfo : EIATTR_KPARAM_INFO
	.align		4
.L_1031:
        /*0028*/ 	.byte	0x04, 0x17
        /*002a*/ 	.short	(.L_1033 - .L_1032)
.L_1032:
        /*002c*/ 	.word	0x00000000
        /*0030*/ 	.short	0x0004
        /*0032*/ 	.short	0x0020
        /*0034*/ 	.byte	0x00, 0xf5, 0x21, 0x00


	//----- nvinfo : EIATTR_KPARAM_INFO
	.align		4
.L_1033:
        /*0038*/ 	.byte	0x04, 0x17
        /*003a*/ 	.short	(.L_1035 - .L_1034)
.L_1034:
        /*003c*/ 	.word	0x00000000
        /*0040*/ 	.short	0x0003
        /*0042*/ 	.short	0x0018
        /*0044*/ 	.byte	0x00, 0xf5, 0x21, 0x00


	//----- nvinfo : EIATTR_KPARAM_INFO
	.align		4
.L_1035:
        /*0048*/ 	.byte	0x04, 0x17
        /*004a*/ 	.short	(.L_1037 - .L_1036)
.L_1036:
        /*004c*/ 	.word	0x00000000
        /*0050*/ 	.short	0x0002
        /*0052*/ 	.short	0x0010
        /*0054*/ 	.byte	0x00, 0xf5, 0x21, 0x00


	//----- nvinfo : EIATTR_KPARAM_INFO
	.align		4
.L_1037:
        /*0058*/ 	.byte	0x04, 0x17
        /*005a*/ 	.short	(.L_1039 - .L_1038)
.L_1038:
        /*005c*/ 	.word	0x00000000
        /*0060*/ 	.short	0x0001
        /*0062*/ 	.short	0x0008
        /*0064*/ 	.byte	0x00, 0xf5, 0x21, 0x00


	//----- nvinfo : EIATTR_KPARAM_INFO
	.align		4
.L_1039:
        /*0068*/ 	.byte	0x04, 0x17
        /*006a*/ 	.short	(.L_1041 - .L_1040)
.L_1040:
        /*006c*/ 	.word	0x00000000
        /*0070*/ 	.short	0x0000
        /*0072*/ 	.short	0x0000
        /*0074*/ 	.byte	0x00, 0xf5, 0x21, 0x00


	//----- nvinfo : EIATTR_SPARSE_MMA_MASK
	.align		4
.L_1041:
        /*0078*/ 	.byte	0x03, 0x50
        /*007a*/ 	.short	0x0000


	//----- nvinfo : EIATTR_MAXREG_COUNT
	.align		4
        /*007c*/ 	.byte	0x03, 0x1b
        /*007e*/ 	.short	0x00ff


	//----- nvinfo : EIATTR_MERCURY_ISA_VERSION
	.align		4
        /*0080*/ 	.byte	0x03, 0x5f
        /*0082*/ 	.short	0x0101


	//----- nvinfo : EIATTR_VRC_CTA_INIT_COUNT
	.align		4
        /*0084*/ 	.byte	0x02, 0x4a
	.zero		1
	.zero		1


	//----- nvinfo : EIATTR_EXIT_INSTR_OFFSETS
	.align		4
        /*0088*/ 	.byte	0x04, 0x1c
        /*008a*/ 	.short	(.L_1043 - .L_1042)


	//   ....[0]....
.L_1042:
        /*008c*/ 	.word	0x00000060


	//   ....[1]....
        /*0090*/ 	.word	0x000001c0


	//   ....[2]....
        /*0094*/ 	.word	0x00001480


	//----- nvinfo : EIATTR_INDIRECT_BRANCH_TARGETS
	.align		4
.L_1043:
        /*0098*/ 	.byte	0x04, 0x34
        /*009a*/ 	.short	(.L_1045 - .L_1044)


	//   ....[0]....
.L_1044:
        /*009c*/ 	.word	.L_x_1583@srel
        /*00a0*/ 	.short	0x0
        /*00a2*/ 	.short	0x0
        /*00a4*/ 	.word	0x3
        /*00a8*/ 	.word	.L_x_1584@srel
        /*00ac*/ 	.word	.L_x_1585@srel
        /*00b0*/ 	.word	.L_x_1586@srel


	//   ....[1]....
        /*00b4*/ 	.word	.L_x_1587@srel
        /*00b8*/ 	.short	0x0
        /*00ba*/ 	.short	0x0
        /*00bc*/ 	.word	0x3
        /*00c0*/ 	.word	.L_x_1588@srel
        /*00c4*/ 	.word	.L_x_1589@srel
        /*00c8*/ 	.word	.L_x_1590@srel


	//----- nvinfo : EIATTR_CRS_STACK_SIZE
	.align		4
.L_1045:
        /*00cc*/ 	.byte	0x04, 0x1e
        /*00ce*/ 	.short	(.L_1047 - .L_1046)
.L_1046:
        /*00d0*/ 	.word	0x00000000


	//----- nvinfo : EIATTR_CBANK_PARAM_SIZE
	.align		4
.L_1047:
        /*00d4*/ 	.byte	0x03, 0x19
        /*00d6*/ 	.short	0x0038


	//----- nvinfo : EIATTR_PARAM_CBANK
	.align		4
        /*00d8*/ 	.byte	0x04, 0x0a
        /*00da*/ 	.short	(.L_1049 - .L_1048)
	.align		4
.L_1048:
        /*00dc*/ 	.word	index@(.nv.constant0._Z22init_population_kernelPiS_S_PfS_S_P24curandStatePhilox4_32_10)
        /*00e0*/ 	.short	0x0380
        /*00e2*/ 	.short	0x0038


	//----- nvinfo : EIATTR_SW_WAR
	.align		4
.L_1049:
        /*00e4*/ 	.byte	0x04, 0x36
        /*00e6*/ 	.short	(.L_1051 - .L_1050)
.L_1050:
        /*00e8*/ 	.word	0x00000008
.L_1051:


//--------------------- .nv.info._Z18init_curand_kernelP24curandStatePhilox4_32_10y --------------------------
	.section	.nv.info._Z18init_curand_kernelP24curandStatePhilox4_32_10y,"",@"SHT_CUDA_INFO"
	.sectionflags	@""
	.align	4


	//----- nvinfo : EIATTR_CUDA_API_VERSION
	.align		4
        /*0000*/ 	.byte	0x04, 0x37
        /*0002*/ 	.short	(.L_1053 - .L_1052)
.L_1052:
        /*0004*/ 	.word	0x00000082


	//----- nvinfo : EIATTR_KPARAM_INFO
	.align		4
.L_1053:
        /*0008*/ 	.byte	0x04, 0x17
        /*000a*/ 	.short	(.L_1055 - .L_1054)
.L_1054:
        /*000c*/ 	.word	0x00000000
        /*0010*/ 	.short	0x0001
        /*0012*/ 	.short	0x0008
        /*0014*/ 	.byte	0x00, 0xf0, 0x21, 0x00


	//----- nvinfo : EIATTR_KPARAM_INFO
	.align		4
.L_1055:
        /*0018*/ 	.byte	0x04, 0x17
        /*001a*/ 	.short	(.L_1057 - .L_1056)
.L_1056:
        /*001c*/ 	.word	0x00000000
        /*0020*/ 	.short	0x0000
        /*0022*/ 	.short	0x0000
        /*0024*/ 	.byte	0x00, 0xf5, 0x21, 0x00


	//----- nvinfo : EIATTR_SPARSE_MMA_MASK
	.align		4
.L_1057:
        /*0028*/ 	.byte	0x03, 0x50
        /*002a*/ 	.short	0x0000


	//----- nvinfo : EIATTR_MAXREG_COUNT
	.align		4
        /*002c*/ 	.byte	0x03, 0x1b
        /*002e*/ 	.short	0x00ff


	//----- nvinfo : EIATTR_MERCURY_ISA_VERSION
	.align		4
        /*0030*/ 	.byte	0x03, 0x5f
        /*0032*/ 	.short	0x0101


	//----- nvinfo : EIATTR_VRC_CTA_INIT_COUNT
	.align		4
        /*0034*/ 	.byte	0x02, 0x4a
	.zero		1
	.zero		1


	//----- nvinfo : EIATTR_EXIT_INSTR_OFFSETS
	.align		4
        /*0038*/ 	.byte	0x04, 0x1c
        /*003a*/ 	.short	(.L_1059 - .L_1058)


	//   ....[0]....
.L_1058:
        /*003c*/ 	.word	0x00000060


	//   ....[1]....
        /*0040*/ 	.word	0x00000500


	//----- nvinfo : EIATTR_CBANK_PARAM_SIZE
	.align		4
.L_1059:
        /*0044*/ 	.byte	0x03, 0x19
        /*0046*/ 	.short	0x0010


	//----- nvinfo : EIATTR_PARAM_CBANK
	.align		4
        /*0048*/ 	.byte	0x04, 0x0a
        /*004a*/ 	.short	(.L_1061 - .L_1060)
	.align		4
.L_1060:
        /*004c*/ 	.word	index@(.nv.constant0._Z18init_curand_kernelP24curandStatePhilox4_32_10y)
        /*0050*/ 	.short	0x0380
        /*0052*/ 	.short	0x0010


	//----- nvinfo : EIATTR_SW_WAR
	.align		4
.L_1061:
        /*0054*/ 	.byte	0x04, 0x36
        /*0056*/ 	.short	(.L_1063 - .L_1062)
.L_1062:
        /*0058*/ 	.word	0x00000008
.L_1063:


//--------------------- .nv.callgraph             --------------------------
	.section	.nv.callgraph,"",@"SHT_CUDA_CALLGRAPH"
	.align	4
	.sectionentsize	8
	.align		4
        /*0000*/ 	.word	0x00000000
	.align		4
        /*0004*/ 	.word	0xffffffff
	.align		4
        /*0008*/ 	.word	0x00000000
	.align		4
        /*000c*/ 	.word	0xfffffffe
	.align		4
        /*0010*/ 	.word	0x00000000
	.align		4
        /*0014*/ 	.word	0xfffffffd
	.align		4
        /*0018*/ 	.word	0x00000000
	.align		4
        /*001c*/ 	.word	0xfffffffc


//--------------------- .nv.constant4             --------------------------
	.section	.nv.constant4,"a",@progbits
	.align	8
	.align		8
.nv.constant4:
        /*0000*/ 	.dword	precalc_xorwow_matrix
	.align		8
        /*0008*/ 	.dword	precalc_xorwow_offset_matrix
	.align		8
        /*0010*/ 	.dword	mrg32k3aM1
	.align		8
        /*0018*/ 	.dword	mrg32k3aM2
	.align		8
        /*0020*/ 	.dword	mrg32k3aM1SubSeq
	.align		8
        /*0028*/ 	.dword	mrg32k3aM2SubSeq
	.align		8
        /*0030*/ 	.dword	mrg32k3aM1Seq
	.align		8
        /*0038*/ 	.dword	mrg32k3aM2Seq
	.align		8
        /*0040*/ 	.dword	_ZN34_INTERNAL_43e5f624_4_k_cu_bed0eb514cuda3std3__45__cpo5beginE
	.align		8
        /*0048*/ 	.dword	_ZN34_INTERNAL_43e5f624_4_k_cu_bed0eb514cuda3std3__45__cpo3endE
	.align		8
        /*0050*/ 	.dword	_ZN34_INTERNAL_43e5f624_4_k_cu_bed0eb514cuda3std3__45__cpo6cbeginE
	.align		8
        /*0058*/ 	.dword	_ZN34_INTERNAL_43e5f624_4_k_cu_bed0eb514cuda3std3__45__cpo4cendE
	.align		8
        /*0060*/ 	.dword	_ZN34_INTERNAL_43e5f624_4_k_cu_bed0eb514cuda3std3__45__cpo6rbeginE
	.align		8
        /*0068*/ 	.dword	_ZN34_INTERNAL_43e5f624_4_k_cu_bed0eb514cuda3std3__45__cpo4rendE
	.align		8
        /*0070*/ 	.dword	_ZN34_INTERNAL_43e5f624_4_k_cu_bed0eb514cuda3std3__45__cpo7crbeginE
	.align		8
        /*0078*/ 	.dword	_ZN34_INTERNAL_43e5f624_4_k_cu_bed0eb514cuda3std3__45__cpo5crendE
	.align		8
        /*0080*/ 	.dword	_ZN34_INTERNAL_43e5f624_4_k_cu_bed0eb514cuda3std3__436_GLOBAL__N__43e5f624_4_k_cu_bed0eb516ignoreE
	.align		8
        /*0088*/ 	.dword	_ZN34_INTERNAL_43e5f624_4_k_cu_bed0eb514cuda3std3__419piecewise_constructE
	.align		8
        /*0090*/ 	.dword	_ZN34_INTERNAL_43e5f624_4_k_cu_bed0eb514cuda3std3__48in_placeE
	.align		8
        /*0098*/ 	.dword	_ZN34_INTERNAL_43e5f624_4_k_cu_bed0eb514cuda3std3__420unreachable_sentinelE
	.align		8
        /*00a0*/ 	.dword	_ZN34_INTERNAL_43e5f624_4_k_cu_bed0eb514cuda3std3__47nulloptE
	.align		8
        /*00a8*/ 	.dword	_ZN34_INTERNAL_43e5f624_4_k_cu_bed0eb514cuda3std3__48unexpectE
	.align		8
        /*00b0*/ 	.dword	_ZN34_INTERNAL_43e5f624_4_k_cu_bed0eb514cuda3std6ranges3__45__cpo4swapE
	.align		8
        /*00b8*/ 	.dword	_ZN34_INTERNAL_43e5f624_4_k_cu_bed0eb514cuda3std6ranges3__45__cpo9iter_moveE
	.align		8
        /*00c0*/ 	.dword	_ZN34_INTERNAL_43e5f624_4_k_cu_bed0eb514cuda3std6ranges3__45__cpo5beginE
	.align		8
        /*00c8*/ 	.dword	_ZN34_INTERNAL_43e5f624_4_k_cu_bed0eb514cuda3std6ranges3__45__cpo3endE
	.align		8
        /*00d0*/ 	.dword	_ZN34_INTERNAL_43e5f624_4_k_cu_bed0eb514cuda3std6ranges3__45__cpo6cbeginE
	.align		8
        /*00d8*/ 	.dword	_ZN34_INTERNAL_43e5f624_4_k_cu_bed0eb514cuda3std6ranges3__45__cpo4cendE
	.align		8
        /*00e0*/ 	.dword	_ZN34_INTERNAL_43e5f624_4_k_cu_bed0eb514cuda3std6ranges3__45__cpo7advanceE
	.align		8
        /*00e8*/ 	.dword	_ZN34_INTERNAL_43e5f624_4_k_cu_bed0eb514cuda3std6ranges3__45__cpo9iter_swapE
	.align		8
        /*00f0*/ 	.dword	_ZN34_INTERNAL_43e5f624_4_k_cu_bed0eb514cuda3std6ranges3__45__cpo4nextE
	.align		8
        /*00f8*/ 	.dword	_ZN34_INTERNAL_43e5f624_4_k_cu_bed0eb514cuda3std6ranges3__45__cpo4prevE
	.align		8
        /*0100*/ 	.dword	_ZN34_INTERNAL_43e5f624_4_k_cu_bed0eb514cuda3std6ranges3__45__cpo4dataE
	.align		8
        /*0108*/ 	.dword	_ZN34_INTERNAL_43e5f624_4_k_cu_bed0eb514cuda3std6ranges3__45__cpo5cdataE
	.align		8
        /*0110*/ 	.dword	_ZN34_INTERNAL_43e5f624_4_k_cu_bed0eb514cuda3std6ranges3__45__cpo4sizeE
	.align		8
        /*0118*/ 	.dword	_ZN34_INTERNAL_43e5f624_4_k_cu_bed0eb514cuda3std6ranges3__45__cpo5ssizeE
	.align		8
        /*0120*/ 	.dword	_ZN34_INTERNAL_43e5f624_4_k_cu_bed0eb514cuda3std6ranges3__45__cpo8distanceE
	.align		8
        /*0128*/ 	.dword	_ZN34_INTERNAL_43e5f624_4_k_cu_bed0eb516thrust24THRUST_300001_SM_1000_NS8cuda_cub3parE
	.align		8
        /*0130*/ 	.dword	_ZN34_INTERNAL_43e5f624_4_k_cu_bed0eb516thrust24THRUST_300001_SM_1000_NS8cuda_cub10par_nosyncE
	.align		8
        /*0138*/ 	.dword	_ZN34_INTERNAL_43e5f624_4_k_cu_bed0eb516thrust24THRUST_300001_SM_1000_NS6system6detail10sequential3seqE
	.align		8
        /*0140*/ 	.dword	_ZN34_INTERNAL_43e5f624_4_k_cu_bed0eb516thrust24THRUST_300001_SM_1000_NS6system3cpp3parE
	.align		8
        /*0148*/ 	.dword	_ZN34_INTERNAL_43e5f624_4_k_cu_bed0eb516thrust24THRUST_300001_SM_1000_NS12placeholders2_1E
	.align		8
        /*0150*/ 	.dword	_ZN34_INTERNAL_43e5f624_4_k_cu_bed0eb516thrust24THRUST_300001_SM_1000_NS12placeholders2_2E
	.align		8
        /*0158*/ 	.dword	_ZN34_INTERNAL_43e5f624_4_k_cu_bed0eb516thrust24THRUST_300001_SM_1000_NS12placeholders2_3E
	.align		8
        /*0160*/ 	.dword	_ZN34_INTERNAL_43e5f624_4_k_cu_bed0eb516thrust24THRUST_300001_SM_1000_NS12placeholders2_4E
	.align		8
        /*0168*/ 	.dword	_ZN34_INTERNAL_43e5f624_4_k_cu_bed0eb516thrust24THRUST_300001_SM_1000_NS12placeholders2_5E
	.align		8
        /*0170*/ 	.dword	_ZN34_INTERNAL_43e5f624_4_k_cu_bed0eb516thrust24THRUST_300001_SM_1000_NS12placeholders2_6E
	.align		8
        /*0178*/ 	.dword	_ZN34_INTERNAL_43e5f624_4_k_cu_bed0eb516thrust24THRUST_300001_SM_1000_NS12placeholders2_7E
	.align		8
        /*0180*/ 	.dword	_ZN34_INTERNAL_43e5f624_4_k_cu_bed0eb516thrust24THRUST_300001_SM_1000_NS12placeholders2_8E
	.align		8
        /*0188*/ 	.dword	_ZN34_INTERNAL_43e5f624_4_k_cu_bed0eb516thrust24THRUST_300001_SM_1000_NS12placeholders2_9E
	.align		8
        /*0190*/ 	.dword	_ZN34_INTERNAL_43e5f624_4_k_cu_bed0eb516thrust24THRUST_300001_SM_1000_NS12placeholders3_10E
	.align		8
        /*0198*/ 	.dword	_ZN34_INTERNAL_43e5f624_4_k_cu_bed0eb516thrust24THRUST_300001_SM_1000_NS3seqE
	.align		8
        /*01a0*/ 	.dword	_ZN34_INTERNAL_43e5f624_4_k_cu_bed0eb516thrust24THRUST_300001_SM_1000_NS6deviceE


//--------------------- .nv.constant3             --------------------------
	.section	.nv.constant3,"a",@progbits
	.align	8
.nv.constant3:
	.type		__cr_lgamma_table,@object
	.size		__cr_lgamma_table,(.L_8 - __cr_lgamma_table)
__cr_lgamma_table:
        /*0000*/ 	.byte	0x00, 0x00, 0x00, 0x00, 0x00, 0x00, 0x00, 0x00, 0x00, 0x00, 0x00, 0x00, 0x00, 0x00, 0x00, 0x00
        /*0010*/ 	.byte	0xef, 0x39, 0xfa, 0xfe, 0x42, 0x2e, 0xe6, 0x3f, 0x02, 0x20, 0x2a, 0xfa, 0x0b, 0xab, 0xfc, 0x3f
        /*0020*/ 	.byte	0xf9, 0x2c, 0x92, 0x7c, 0xa7, 0x6c, 0x09, 0x40, 0xc9, 0x79, 0x44, 0x3c, 0x64, 0x26, 0x13, 0x40
        /*0030*/ 	.byte	0xca, 0x01, 0xcf, 0x3a, 0x27, 0x51, 0x1a, 0x40, 0x30, 0xcc, 0x2d, 0xf3, 0xe1, 0x0c, 0x21, 0x40
        /*0040*/ 	.byte	0x0d, 0xb7, 0xfc, 0x82, 0x8e, 0x35, 0x25, 0x40
.L_8:


//--------------------- .nv.constant2._Z11move_kernelPiS_S_S_P24curandStatePhilox4_32_10 --------------------------
	.section	.nv.constant2._Z11move_kernelPiS_S_S_P24curandStatePhilox4_32_10,"a",@progbits
	.sectionflags	@""
	.align	4
.nv.constant2._Z11move_kernelPiS_S_S_P24curandStatePhilox4_32_10:
        /*0000*/ 	.byte	0xc0, 0x01, 0x00, 0x00, 0xe0, 0x01, 0x00, 0x00, 0xa0, 0x01, 0x00, 0x00, 0xb0, 0x08, 0x00, 0x00
        /*0010*/ 	.byte	0xd0, 0x08, 0x00, 0x00, 0x90, 0x08, 0x00, 0x00


//--------------------- .nv.constant2._Z13status_kernelPiS_S_PfS_S_S_P24curandStatePhilox4_32_10 --------------------------
	.section	.nv.constant2._Z13status_kernelPiS_S_PfS_S_S_P24curandStatePhilox4_32_10,"a",@progbits
	.sectionflags	@""
	.align	4
.nv.constant2._Z13status_kernelPiS_S_PfS_S_S_P24curandStatePhilox4_32_10:
        /*0000*/ 	.byte	0xe0, 0x01, 0x00, 0x00, 0x00, 0x02, 0x00, 0x00, 0xc0, 0x01, 0x00, 0x00, 0x30, 0x09, 0x00, 0x00
        /*0010*/ 	.byte	0x50, 0x09, 0x00, 0x00, 0x10, 0x09, 0x00, 0x00


//--------------------- .nv.constant2._Z22init_population_kernelPiS_S_PfS_S_P24curandStatePhilox4_32_10 --------------------------
	.section	.nv.constant2._Z22init_population_kernelPiS_S_PfS_S_P24curandStatePhilox4_32_10,"a",@progbits
	.sectionflags	@""
	.align	4
.nv.constant2._Z22init_population_kernelPiS_S_PfS_S_P24curandStatePhilox4_32_10:
        /*0000*/ 	.byte	0x50, 0x03, 0x00, 0x00, 0x70, 0x03, 0x00, 0x00, 0x30, 0x03, 0x00, 0x00, 0x40, 0x0a, 0x00, 0x00
        /*0010*/ 	.byte	0x60, 0x0a, 0x00, 0x00, 0x20, 0x0a, 0x00, 0x00


//--------------------- .text._ZN3cub18CUB_300001_SM_10006detail10radix_sort29DeviceRadixSortOnesweepKernelINS1_5radix10policy_hubIiiyE10Policy1000ELNS0_9SortOrderE0EiiyiiNS1_21identity_decomposer_tEEEvPT5_SB_PT3_PKSC_PT1_PKSG_PT2_PKSK_T4_iiT6_ --------------------------
	.section	.text._ZN3cub18CUB_300001_SM_10006detail10radix_sort29DeviceRadixSortOnesweepKernelINS1_5radix10policy_hubIiiyE10Policy1000ELNS0_9SortOrderE0EiiyiiNS1_21identity_decomposer_tEEEvPT5_SB_PT3_PKSC_PT1_PKSG_PT2_PKSK_T4_iiT6_,"ax",@progbits
	.align	128
        .global         _ZN3cub18CUB_300001_SM_10006detail10radix_sort29DeviceRadixSortOnesweepKernelINS1_5radix10policy_hubIiiyE10Policy1000ELNS0_9SortOrderE0EiiyiiNS1_21identity_decomposer_tEEEvPT5_SB_PT3_PKSC_PT1_PKSG_PT2_PKSK_T4_iiT6_
        .type           _ZN3cub18CUB_300001_SM_10006detail10radix_sort29DeviceRadixSortOnesweepKernelINS1_5radix10policy_hubIiiyE10Policy1000ELNS0_9SortOrderE0EiiyiiNS1_21identity_decomposer_tEEEvPT5_SB_PT3_PKSC_PT1_PKSG_PT2_PKSK_T4_iiT6_,@function
        .size           _ZN3cub18CUB_300001_SM_10006detail10radix_sort29DeviceRadixSortOnesweepKernelINS1_5radix10policy_hubIiiyE10Policy1000ELNS0_9SortOrderE0EiiyiiNS1_21identity_decomposer_tEEEvPT5_SB_PT3_PKSC_PT1_PKSG_PT2_PKSK_T4_iiT6_,(.L_x_1592 - _ZN3cub18CUB_300001_SM_10006detail10radix_sort29DeviceRadixSortOnesweepKernelINS1_5radix10policy_hubIiiyE10Policy1000ELNS0_9SortOrderE0EiiyiiNS1_21identity_decomposer_tEEEvPT5_SB_PT3_PKSC_PT1_PKSG_PT2_PKSK_T4_iiT6_)
        .other          _ZN3cub18CUB_300001_SM_10006detail10radix_sort29DeviceRadixSortOnesweepKernelINS1_5radix10policy_hubIiiyE10Policy1000ELNS0_9SortOrderE0EiiyiiNS1_21identity_decomposer_tEEEvPT5_SB_PT3_PKSC_PT1_PKSG_PT2_PKSK_T4_iiT6_,@"STO_CUDA_ENTRY STV_DEFAULT"
_ZN3cub18CUB_300001_SM_10006detail10radix_sort29DeviceRadixSortOnesweepKernelINS1_5radix10policy_hubIiiyE10Policy1000ELNS0_9SortOrderE0EiiyiiNS1_21identity_decomposer_tEEEvPT5_SB_PT3_PKSC_PT1_PKSG_PT2_PKSK_T4_iiT6_:
.text._ZN3cub18CUB_300001_SM_10006detail10radix_sort29DeviceRadixSortOnesweepKernelINS1_5radix10policy_hubIiiyE10Policy1000ELNS0_9SortOrderE0EiiyiiNS1_21identity_decomposer_tEEEvPT5_SB_PT3_PKSC_PT1_PKSG_PT2_PKSK_T4_iiT6_:
[----:B------:R-:W-:Y:S01]  /*0000*/  LDC R1, c[0x0][0x37c] ;  /* 0x0000df00ff017b82 */ /* 0x000fe20000000800 */
[----:B------:R-:W0:Y:S01]  /*0010*/  S2R R3, SR_TID.X ;  /* 0x0000000000037919 */ /* 0x000e220000002100 */
[----:B------:R-:W-:Y:S01]  /*0020*/  MOV R7, 0x400 ;  /* 0x0000040000077802 */ /* 0x000fe20000000f00 */
[----:B------:R-:W1:Y:S01]  /*0030*/  LDCU.64 UR6, c[0x0][0x358] ;  /* 0x00006b00ff0677ac */ /* 0x000e620008000a00 */
[----:B------:R-:W-:Y:S01]  /*0040*/  BSSY.RECONVERGENT B0, `(.L_x_0) ;  /* 0x000000c000007945 */ /* 0x000fe20003800200 */
[----:B------:R-:W2:Y:S01]  /*0050*/  S2R R0, SR_CgaCtaId ;  /* 0x0000000000007919 */ /* 0x000ea20000008800 */
[----:B0-----:R-:W-:Y:S02]  /*0060*/  ISETP.NE.AND P0, PT, R3, RZ, PT ;  /* 0x000000ff0300720c */ /* 0x001fe40003f05270 */
[----:B--2---:R-:W-:-:S11]  /*0070*/  LEA R7, R0, R7, 0x18 ;  /* 0x0000000700077211 */ /* 0x004fd600078ec0ff */
[----:B-1----:R-:W-:Y:S05]  /*0080*/  @P0 BRA `(.L_x_1) ;  /* 0x00000000001c0947 */ /* 0x002fea0003800000 */
[----:B------:R-:W0:Y:S01]  /*0090*/  LDC.64 R4, c[0x0][0x388] ;  /* 0x0000e200ff047b82 */ /* 0x000e220000000a00 */
[----:B------:R-:W-:-:S05]  /*00a0*/  IMAD.MOV.U32 R9, RZ, RZ, 0x1 ;  /* 0x00000001ff097424 */ /* 0x000fca00078e00ff */
[----:B0-----:R-:W2:Y:S02]  /*00b0*/  ATOMG.E.ADD.STRONG.GPU PT, R4, desc[UR6][R4.64], R9 ;  /* 0x80000009040479a8 */ /* 0x001ea400081ef106 */
[----:B------:R-:W0:Y:S01]  /*00c0*/  S2UR UR5, SR_CgaCtaId ;  /* 0x00000000000579c3 */ /* 0x000e220000008800 */
[----:B------:R-:W-:Y:S02]  /*00d0*/  UMOV UR4, 0x400 ;  /* 0x0000040000047882 */ /* 0x000fe40000000000 */
[----:B0-----:R-:W-:-:S09]  /*00e0*/  ULEA UR4, UR5, UR4, 0x18 ;  /* 0x0000000405047291 */ /* 0x001fd2000f8ec0ff */
[----:B--2---:R0:W-:Y:S03]  /*00f0*/  STS [UR4+0x6600], R4 ;  /* 0x00660004ff007988 */ /* 0x0041e60008000804 */
.L_x_1:
[----:B------:R-:W-:Y:S05]  /*0100*/  BSYNC.RECONVERGENT B0 ;  /* 0x0000000000007941 */ /* 0x000fea0003800200 */
.L_x_0:
[----:B------:R-:W-:Y:S06]  /*0110*/  BAR.SYNC.DEFER_BLOCKING 0x0 ;  /* 0x0000000000007b1d */ /* 0x000fec0000010000 */
[----:B------:R-:W1:Y:S01]  /*0120*/  LDCU UR4, c[0x0][0x3c0] ;  /* 0x00007800ff0477ac */ /* 0x000e620008000800 */
[----:B------:R-:W2:Y:S01]  /*0130*/  S2R R24, SR_LANEID ;  /* 0x0000000000187919 */ /* 0x000ea20000000000 */
[----:B------:R-:W3:Y:S02]  /*0140*/  LDS R42, [R7+0x6600] ;  /* 0x00660000072a7984 */ /* 0x000ee40000000800 */
[----:B---3--:R-:W-:-:S04]  /*0150*/  IMAD R0, R42, 0x1980, RZ ;  /* 0x000019802a007824 */ /* 0x008fc800078e02ff */
[----:B------:R-:W-:Y:S01]  /*0160*/  VIADD R47, R0, 0x1980 ;  /* 0x00001980002f7836 */ /* 0x000fe20000000000 */
[----:B------:R-:W-:-:S04]  /*0170*/  SHF.R.S32.HI R9, RZ, 0x1f, R0 ;  /* 0x0000001fff097819 */ /* 0x000fc80000011400 */
[----:B-1----:R-:W-:-:S13]  /*0180*/  ISETP.GT.AND P0, PT, R47, UR4, PT ;  /* 0x000000042f007c0c */ /* 0x002fda000bf04270 */
[----:B--2---:R-:W-:Y:S05]  /*0190*/  @P0 BRA `(.L_x_2) ;  /* 0x0000000000680947 */ /* 0x004fea0003800000 */
[----:B------:R-:W1:Y:S01]  /*01a0*/  LDCU.64 UR4, c[0x0][0x3a8] ;  /* 0x00007500ff0477ac */ /* 0x000e620008000a00 */
[C---:B0-----:R-:W-:Y:S02]  /*01b0*/  LOP3.LUT R4, R3.reuse, 0x1f, RZ, 0xc0, !PT ;  /* 0x0000001f03047812 */ /* 0x041fe400078ec0ff */
[----:B------:R-:W-:-:S05]  /*01c0*/  LOP3.LUT R41, R3, 0x3e0, RZ, 0xc0, !PT ;  /* 0x000003e003297812 */ /* 0x000fca00078ec0ff */
[----:B------:R-:W-:-:S05]  /*01d0*/  IMAD R5, R41, 0x11, R4 ;  /* 0x0000001129057824 */ /* 0x000fca00078e0204 */
[----:B------:R-:W-:-:S05]  /*01e0*/  IADD3 R5, P0, PT, R0, R5, RZ ;  /* 0x0000000500057210 */ /* 0x000fca0007f1e0ff */
[----:B------:R-:W-:Y:S01]  /*01f0*/  IMAD.X R0, RZ, RZ, R9, P0 ;  /* 0x000000ffff007224 */ /* 0x000fe200000e0609 */
[----:B-1----:R-:W-:-:S04]  /*0200*/  LEA R8, P0, R5, UR4, 0x2 ;  /* 0x0000000405087c11 */ /* 0x002fc8000f8010ff */
[----:B------:R-:W-:-:S05]  /*0210*/  LEA.HI.X R9, R5, UR5, R0, 0x2, P0 ;  /* 0x0000000505097c11 */ /* 0x000fca00080f1400 */
[----:B------:R0:W5:Y:S04]  /*0220*/  LDG.E R28, desc[UR6][R8.64] ;  /* 0x00000006081c7981 */ /* 0x000168000c1e1900 */
        /* <DEDUP_REMOVED lines=15> */
[----:B------:R0:W5:Y:S01]  /*0320*/  LDG.E R46, desc[UR6][R8.64+0x800] ;  /* 0x00080006082e7981 */ /* 0x000162000c1e1900 */
[----:B------:R-:W-:Y:S05]  /*0330*/  BRA `(.L_x_3) ;  /* 0x0000000400307947 */ /* 0x000fea0003800000 */
.L_x_2:
[----:B------:R-:W1:Y:S01]  /*0340*/  LDCU.64 UR8, c[0x0][0x3a8] ;  /* 0x00007500ff0877ac */ /* 0x000e620008000a00 */
[C---:B0-----:R-:W-:Y:S01]  /*0350*/  LOP3.LUT R4, R3.reuse, 0x1f, RZ, 0xc0, !PT ;  /* 0x0000001f03047812 */ /* 0x041fe200078ec0ff */
[----:B------:R-:W-:Y:S01]  /*0360*/  IMAD.MOV.U32 R28, RZ, RZ, 0x7fffffff ;  /* 0x7fffffffff1c7424 */ /* 0x000fe200078e00ff */
[----:B------:R-:W-:Y:S02]  /*0370*/  LOP3.LUT R41, R3, 0x3e0, RZ, 0xc0, !PT ;  /* 0x000003e003297812 */ /* 0x000fe400078ec0ff */
[----:B------:R-:W-:-:S03]  /*0380*/  IADD3 R5, PT, PT, -R0, UR4, RZ ;  /* 0x0000000400057c10 */ /* 0x000fc6000fffe1ff */
[----:B------:R-:W-:-:S04]  /*0390*/  IMAD R10, R41, 0x11, R4 ;  /* 0x00000011290a7824 */ /* 0x000fc800078e0204 */
[----:B------:R-:W-:Y:S01]  /*03a0*/  VIADD R8, R10, 0x40 ;  /* 0x000000400a087836 */ /* 0x000fe20000000000 */
[----:B------:R-:W-:Y:S01]  /*03b0*/  IADD3 R11, P0, PT, R0, R10, RZ ;  /* 0x0000000a000b7210 */ /* 0x000fe20007f1e0ff */
[C---:B------:R-:W-:Y:S01]  /*03c0*/  VIADD R0, R10.reuse, 0x60 ;  /* 0x000000600a007836 */ /* 0x040fe20000000000 */
[CC--:B------:R-:W-:Y:S01]  /*03d0*/  ISETP.GE.AND P2, PT, R10.reuse, R5.reuse, PT ;  /* 0x000000050a00720c */ /* 0x0c0fe20003f46270 */
[----:B------:R-:W-:Y:S01]  /*03e0*/  VIADD R6, R10, 0x20 ;  /* 0x000000200a067836 */ /* 0x000fe20000000000 */
[-C--:B------:R-:W-:Y:S01]  /*03f0*/  ISETP.GE.AND P4, PT, R8, R5.reuse, PT ;  /* 0x000000050800720c */ /* 0x080fe20003f86270 */
[----:B------:R-:W-:Y:S01]  /*0400*/  IMAD.X R12, RZ, RZ, R9, P0 ;  /* 0x000000ffff0c7224 */ /* 0x000fe200000e0609 */
[-C--:B------:R-:W-:Y:S01]  /*0410*/  ISETP.GE.AND P5, PT, R0, R5.reuse, PT ;  /* 0x000000050000720c */ /* 0x080fe20003fa6270 */
[----:B------:R-:W-:Y:S01]  /*0420*/  VIADD R0, R10, 0xa0 ;  /* 0x000000a00a007836 */ /* 0x000fe20000000000 */
[C---:B-1----:R-:W-:Y:S02]  /*0430*/  LEA R8, P0, R11.reuse, UR8, 0x2 ;  /* 0x000000080b087c11 */ /* 0x042fe4000f8010ff */
[----:B------:R-:W-:Y:S01]  /*0440*/  ISETP.GE.AND P3, PT, R6, R5, PT ;  /* 0x000000050600720c */ /* 0x000fe20003f66270 */
[----:B------:R-:W-:Y:S01]  /*0450*/  VIADD R6, R10, 0x80 ;  /* 0x000000800a067836 */ /* 0x000fe20000000000 */
[----:B------:R-:W-:-:S02]  /*0460*/  LEA.HI.X R9, R11, UR9, R12, 0x2, P0 ;  /* 0x000000090b097c11 */ /* 0x000fc400080f140c */
[-C--:B------:R-:W-:Y:S01]  /*0470*/  ISETP.GE.AND P0, PT, R0, R5.reuse, PT ;  /* 0x000000050000720c */ /* 0x080fe20003f06270 */
[----:B------:R-:W-:Y:S01]  /*0480*/  VIADD R0, R10, 0xe0 ;  /* 0x000000e00a007836 */ /* 0x000fe20000000000 */
[-C--:B------:R-:W-:Y:S01]  /*0490*/  ISETP.GE.AND P6, PT, R6, R5.reuse, PT ;  /* 0x000000050600720c */ /* 0x080fe20003fc6270 */
[----:B------:R1:W5:Y:S01]  /*04a0*/  @!P2 LDG.E R28, desc[UR6][R8.64] ;  /* 0x00000006081ca981 */ /* 0x000362000c1e1900 */
[----:B------:R-:W-:Y:S02]  /*04b0*/  IMAD.MOV.U32 R29, RZ, RZ, 0x7fffffff ;  /* 0x7fffffffff1d7424 */ /* 0x000fe400078e00ff */
[-C--:B------:R-:W-:Y:S01]  /*04c0*/  ISETP.GE.AND P2, PT, R0, R5.reuse, PT ;  /* 0x000000050000720c */ /* 0x080fe20003f46270 */
[C---:B------:R-:W-:Y:S02]  /*04d0*/  VIADD R0, R10.reuse, 0x100 ;  /* 0x000001000a007836 */ /* 0x040fe40000000000 */
[----:B------:R-:W-:Y:S01]  /*04e0*/  VIADD R6, R10, 0xc0 ;  /* 0x000000c00a067836 */ /* 0x000fe20000000000 */
[----:B------:R1:W5:Y:S01]  /*04f0*/  @!P3 LDG.E R29, desc[UR6][R8.64+0x80] ;  /* 0x00008006081db981 */ /* 0x000362000c1e1900 */
[----:B------:R-:W-:Y:S01]  /*0500*/  IMAD.MOV.U32 R31, RZ, RZ, 0x7fffffff ;  /* 0x7fffffffff1f7424 */ /* 0x000fe200078e00ff */
[-C--:B------:R-:W-:Y:S01]  /*0510*/  ISETP.GE.AND P3, PT, R0, R5.reuse, PT ;  /* 0x000000050000720c */ /* 0x080fe20003f66270 */
[----:B------:R-:W-:Y:S01]  /*0520*/  VIADD R0, R10, 0x140 ;  /* 0x000001400a007836 */ /* 0x000fe20000000000 */
[----:B------:R-:W-:Y:S01]  /*0530*/  ISETP.GE.AND P1, PT, R6, R5, PT ;  /* 0x000000050600720c */ /* 0x000fe20003f26270 */
[----:B------:R-:W-:-:S02]  /*0540*/  IMAD.MOV.U32 R32, RZ, RZ, 0x7fffffff ;  /* 0x7fffffffff207424 */ /* 0x000fc400078e00ff */
[----:B------:R1:W5:Y:S01]  /*0550*/  @!P5 LDG.E R31, desc[UR6][R8.64+0x180] ;  /* 0x00018006081fd981 */ /* 0x000362000c1e1900 */
[-C--:B------:R-:W-:Y:S01]  /*0560*/  ISETP.GE.AND P5, PT, R0, R5.reuse, PT ;  /* 0x000000050000720c */ /* 0x080fe20003fa6270 */
[C---:B------:R-:W-:Y:S02]  /*0570*/  VIADD R0, R10.reuse, 0x160 ;  /* 0x000001600a007836 */ /* 0x040fe40000000000 */
[----:B------:R-:W-:Y:S01]  /*0580*/  IMAD.MOV.U32 R30, RZ, RZ, 0x7fffffff ;  /* 0x7fffffffff1e7424 */ /* 0x000fe200078e00ff */
[----:B------:R1:W5:Y:S01]  /*0590*/  @!P6 LDG.E R32, desc[UR6][R8.64+0x200] ;  /* 0x000200060820e981 */ /* 0x000362000c1e1900 */
[----:B------:R-:W-:Y:S01]  /*05a0*/  VIADD R6, R10, 0x120 ;  /* 0x000001200a067836 */ /* 0x000fe20000000000 */
[-C--:B------:R-:W-:Y:S01]  /*05b0*/  ISETP.GE.AND P6, PT, R0, R5.reuse, PT ;  /* 0x000000050000720c */ /* 0x080fe20003fc6270 */
[----:B------:R-:W-:Y:S02]  /*05c0*/  IMAD.MOV.U32 R34, RZ, RZ, 0x7fffffff ;  /* 0x7fffffffff227424 */ /* 0x000fe400078e00ff */
[----:B------:R-:W-:Y:S01]  /*05d0*/  VIADD R0, R10, 0x1a0 ;  /* 0x000001a00a007836 */ /* 0x000fe20000000000 */
[----:B------:R1:W5:Y:S01]  /*05e0*/  @!P4 LDG.E R30, desc[UR6][R8.64+0x100] ;  /* 0x00010006081ec981 */ /* 0x000362000c1e1900 */
[----:B------:R-:W-:Y:S01]  /*05f0*/  ISETP.GE.AND P4, PT, R6, R5, PT ;  /* 0x000000050600720c */ /* 0x000fe20003f86270 */
[----:B------:R-:W-:-:S02]  /*0600*/  IMAD.MOV.U32 R33, RZ, RZ, 0x7fffffff ;  /* 0x7fffffffff217424 */ /* 0x000fc400078e00ff */
[----:B------:R1:W5:Y:S01]  /*0610*/  @!P1 LDG.E R34, desc[UR6][R8.64+0x300] ;  /* 0x0003000608229981 */ /* 0x000362000c1e1900 */
[----:B------:R-:W-:Y:S01]  /*0620*/  IMAD.MOV.U32 R35, RZ, RZ, 0x7fffffff ;  /* 0x7fffffffff237424 */ /* 0x000fe200078e00ff */
[-C--:B------:R-:W-:Y:S01]  /*0630*/  ISETP.GE.AND P1, PT, R0, R5.reuse, PT ;  /* 0x000000050000720c */ /* 0x080fe20003f26270 */
[C---:B------:R-:W-:Y:S01]  /*0640*/  VIADD R6, R10.reuse, 0x180 ;  /* 0x000001800a067836 */ /* 0x040fe20000000000 */
[----:B------:R1:W5:Y:S01]  /*0650*/  @!P0 LDG.E R33, desc[UR6][R8.64+0x280] ;  /* 0x0002800608218981 */ /* 0x000362000c1e1900 */
[----:B------:R-:W-:Y:S02]  /*0660*/  VIADD R0, R10, 0x1c0 ;  /* 0x000001c00a007836 */ /* 0x000fe40000000000 */
[----:B------:R-:W-:Y:S01]  /*0670*/  IMAD.MOV.U32 R36, RZ, RZ, 0x7fffffff ;  /* 0x7fffffffff247424 */ /* 0x000fe200078e00ff */
[----:B------:R1:W5:Y:S01]  /*0680*/  @!P2 LDG.E R35, desc[UR6][R8.64+0x380] ;  /* 0x000380060823a981 */ /* 0x000362000c1e1900 */
[----:B------:R-:W-:Y:S01]  /*0690*/  IMAD.MOV.U32 R37, RZ, RZ, 0x7fffffff ;  /* 0x7fffffffff257424 */ /* 0x000fe200078e00ff */
[-C--:B------:R-:W-:Y:S01]  /*06a0*/  ISETP.GE.AND P0, PT, R6, R5.reuse, PT ;  /* 0x000000050600720c */ /* 0x080fe20003f06270 */
[----:B------:R-:W-:Y:S01]  /*06b0*/  VIADD R6, R10, 0x1e0 ;  /* 0x000001e00a067836 */ /* 0x000fe20000000000 */
[-C--:B------:R-:W-:Y:S01]  /*06c0*/  ISETP.GE.AND P2, PT, R0, R5.reuse, PT ;  /* 0x000000050000720c */ /* 0x080fe20003f46270 */
[----:B------:R-:W-:Y:S01]  /*06d0*/  VIADD R0, R10, 0x200 ;  /* 0x000002000a007836 */ /* 0x000fe20000000000 */
[----:B------:R1:W5:Y:S02]  /*06e0*/  @!P3 LDG.E R36, desc[UR6][R8.64+0x400] ;  /* 0x000400060824b981 */ /* 0x000364000c1e1900 */
[----:B------:R-:W-:-:S02]  /*06f0*/  ISETP.GE.AND P3, PT, R6, R5, PT ;  /* 0x000000050600720c */ /* 0x000fc40003f66270 */
[----:B------:R1:W5:Y:S01]  /*0700*/  @!P4 LDG.E R37, desc[UR6][R8.64+0x480] ;  /* 0x000480060825c981 */ /* 0x000362000c1e1900 */
[----:B------:R-:W-:Y:S01]  /*0710*/  ISETP.GE.AND P4, PT, R0, R5, PT ;  /* 0x000000050000720c */ /* 0x000fe20003f86270 */
[----:B------:R-:W-:Y:S02]  /*0720*/  IMAD.MOV.U32 R38, RZ, RZ, 0x7fffffff ;  /* 0x7fffffffff267424 */ /* 0x000fe400078e00ff */
[----:B------:R-:W-:Y:S02]  /*0730*/  IMAD.MOV.U32 R39, RZ, RZ, 0x7fffffff ;  /* 0x7fffffffff277424 */ /* 0x000fe400078e00ff */
[----:B------:R-:W-:Y:S02]  /*0740*/  IMAD.MOV.U32 R40, RZ, RZ, 0x7fffffff ;  /* 0x7fffffffff287424 */ /* 0x000fe400078e00ff */
[----:B------:R-:W-:Y:S01]  /*0750*/  IMAD.MOV.U32 R43, RZ, RZ, 0x7fffffff ;  /* 0x7fffffffff2b7424 */ /* 0x000fe200078e00ff */
[----:B------:R1:W5:Y:S01]  /*0760*/  @!P5 LDG.E R38, desc[UR6][R8.64+0x500] ;  /* 0x000500060826d981 */ /* 0x000362000c1e1900 */
[----:B------:R-:W-:-:S02]  /*0770*/  IMAD.MOV.U32 R44, RZ, RZ, 0x7fffffff ;  /* 0x7fffffffff2c7424 */ /* 0x000fc400078e00ff */
[----:B------:R-:W-:Y:S01]  /*0780*/  IMAD.MOV.U32 R45, RZ, RZ, 0x7fffffff ;  /* 0x7fffffffff2d7424 */ /* 0x000fe200078e00ff */
[----:B------:R1:W5:Y:S01]  /*0790*/  @!P6 LDG.E R39, desc[UR6][R8.64+0x580] ;  /* 0x000580060827e981 */ /* 0x000362000c1e1900 */
[----:B------:R-:W-:-:S03]  /*07a0*/  IMAD.MOV.U32 R46, RZ, RZ, 0x7fffffff ;  /* 0x7fffffffff2e7424 */ /* 0x000fc600078e00ff */
[----:B------:R1:W5:Y:S04]  /*07b0*/  @!P0 LDG.E R40, desc[UR6][R8.64+0x600] ;  /* 0x0006000608288981 */ /* 0x000368000c1e1900 */
[----:B------:R1:W5:Y:S04]  /*07c0*/  @!P1 LDG.E R43, desc[UR6][R8.64+0x680] ;  /* 0x00068006082b9981 */ /* 0x000368000c1e1900 */
[----:B------:R1:W5:Y:S04]  /*07d0*/  @!P2 LDG.E R44, desc[UR6][R8.64+0x700] ;  /* 0x00070006082ca981 */ /* 0x000368000c1e1900 */
[----:B------:R1:W5:Y:S04]  /*07e0*/  @!P3 LDG.E R45, desc[UR6][R8.64+0x780] ;  /* 0x00078006082db981 */ /* 0x000368000c1e1900 */
[----:B------:R1:W5:Y:S02]  /*07f0*/  @!P4 LDG.E R46, desc[UR6][R8.64+0x800] ;  /* 0x00080006082ec981 */ /* 0x000364000c1e1900 */
.L_x_3:
[----:B------:R-:W-:Y:S01]  /*0800*/  VIMNMX R5, PT, PT, R24, 0xe0, !PT ;  /* 0x000000e018057848 */ /* 0x000fe20007fe0100 */
[----:B------:R-:W2:Y:S01]  /*0810*/  LDCU UR4, c[0x0][0x3c8] ;  /* 0x00007900ff0477ac */ /* 0x000ea20008000800 */
[----:B------:R-:W-:Y:S01]  /*0820*/  SHF.R.U32.HI R0, RZ, 0x5, R3 ;  /* 0x00000005ff007819 */ /* 0x000fe20000011603 */
[----:B------:R-:W-:Y:S01]  /*0830*/  BSSY.RECONVERGENT B0, `(.L_x_4) ;  /* 0x0000025000007945 */ /* 0x000fe20003800200 */
[--C-:B------:R-:W-:Y:S01]  /*0840*/  IADD3 R5, PT, PT, R5, 0x1f, -R24.reuse ;  /* 0x0000001f05057810 */ /* 0x100fe20007ffe818 */
[----:B------:R-:W-:Y:S01]  /*0850*/  UMOV UR5, 0xffffffff ;  /* 0xffffffff00057882 */ /* 0x000fe20000000000 */
[----:B01----:R-:W-:Y:S02]  /*0860*/  IMAD.MOV.U32 R8, RZ, RZ, R24 ;  /* 0x000000ffff087224 */ /* 0x003fe400078e0018 */
[C---:B------:R-:W-:Y:S01]  /*0870*/  ISETP.GE.U32.AND P0, PT, R5.reuse, 0x1e0, PT ;  /* 0x000001e00500780c */ /* 0x040fe20003f06070 */
[----:B------:R-:W-:Y:S01]  /*0880*/  IMAD.SHL.U32 R0, R0, 0x400, RZ ;  /* 0x0000040000007824 */ /* 0x000fe200078e00ff */
[----:B------:R-:W-:-:S04]  /*0890*/  LEA.HI R6, R5, 0x1, RZ, 0x1b ;  /* 0x0000000105067811 */ /* 0x000fc800078fd8ff */
[----:B------:R-:W-:-:S04]  /*08a0*/  LOP3.LUT R9, R6, 0xf, RZ, 0xc0, !PT ;  /* 0x0000000f06097812 */ /* 0x000fc800078ec0ff */
[----:B------:R-:W-:Y:S01]  /*08b0*/  ISETP.NE.AND P1, PT, R9, RZ, PT ;  /* 0x000000ff0900720c */ /* 0x000fe20003f25270 */
[----:B--2---:R-:W-:Y:S02]  /*08c0*/  USHF.L.U32 UR4, UR5, UR4, URZ ;  /* 0x0000000405047299 */ /* 0x004fe400080006ff */
[----:B------:R-:W-:Y:S10]  /*08d0*/  @!P0 BRA `(.L_x_5) ;  /* 0x0000000000688947 */ /* 0x000ff40003800000 */
[----:B------:R-:W-:Y:S01]  /*08e0*/  IMAD R10, R24, 0x4, R0 ;  /* 0x00000004180a7824 */ /* 0x000fe200078e0200 */
[----:B------:R-:W-:Y:S01]  /*08f0*/  LOP3.LUT R5, R6, 0xffffff0, RZ, 0xc0, !PT ;  /* 0x0ffffff006057812 */ /* 0x000fe200078ec0ff */
[----:B------:R-:W-:-:S03]  /*0900*/  IMAD.MOV.U32 R8, RZ, RZ, R24 ;  /* 0x000000ffff087224 */ /* 0x000fc600078e0018 */
[----:B------:R-:W-:Y:S01]  /*0910*/  IADD3 R10, PT, PT, R10, 0x400, R7 ;  /* 0x000004000a0a7810 */ /* 0x000fe20007ffe007 */
[----:B------:R-:W-:-:S07]  /*0920*/  IMAD.MOV R5, RZ, RZ, -R5 ;  /* 0x000000ffff057224 */ /* 0x000fce00078e0a05 */
.L_x_6:
[----:B------:R-:W-:Y:S01]  /*0930*/  VIADD R5, R5, 0x10 ;  /* 0x0000001005057836 */ /* 0x000fe20000000000 */
[----:B------:R-:W-:Y:S01]  /*0940*/  STS [R10+-0x400], RZ ;  /* 0xfffc00ff0a007388 */ /* 0x000fe20000000800 */
[----:B------:R-:W-:-:S03]  /*0950*/  VIADD R8, R8, 0x200 ;  /* 0x0000020008087836 */ /* 0x000fc60000000000 */
[----:B------:R-:W-:Y:S01]  /*0960*/  ISETP.NE.AND P0, PT, R5, RZ, PT ;  /* 0x000000ff0500720c */ /* 0x000fe20003f05270 */
[----:B------:R-:W-:Y:S04]  /*0970*/  STS [R10+-0x380], RZ ;  /* 0xfffc80ff0a007388 */ /* 0x000fe80000000800 */
[----:B------:R-:W-:Y:S04]  /*0980*/  STS [R10+-0x300], RZ ;  /* 0xfffd00ff0a007388 */ /* 0x000fe80000000800 */
[----:B------:R-:W-:Y:S04]  /*0990*/  STS [R10+-0x280], RZ ;  /* 0xfffd80ff0a007388 */ /* 0x000fe80000000800 */
[----:B------:R-:W-:Y:S04]  /*09a0*/  STS [R10+-0x200], RZ ;  /* 0xfffe00ff0a007388 */ /* 0x000fe80000000800 */
[----:B------:R-:W-:Y:S04]  /*09b0*/  STS [R10+-0x180], RZ ;  /* 0xfffe80ff0a007388 */ /* 0x000fe80000000800 */
[----:B------:R-:W-:Y:S04]  /*09c0*/  STS [R10+-0x100], RZ ;  /* 0xffff00ff0a007388 */ /* 0x000fe80000000800 */
[----:B------:R-:W-:Y:S04]  /*09d0*/  STS [R10+-0x80], RZ ;  /* 0xffff80ff0a007388 */ /* 0x000fe80000000800 */
[----:B------:R-:W-:Y:S04]  /*09e0*/  STS [R10], RZ ;  /* 0x000000ff0a007388 */ /* 0x000fe80000000800 */
[----:B------:R-:W-:Y:S04]  /*09f0*/  STS [R10+0x80], RZ ;  /* 0x000080ff0a007388 */ /* 0x000fe80000000800 */
[----:B------:R-:W-:Y:S04]  /*0a00*/  STS [R10+0x100], RZ ;  /* 0x000100ff0a007388 */ /* 0x000fe80000000800 */
[----:B------:R-:W-:Y:S04]  /*0a10*/  STS [R10+0x180], RZ ;  /* 0x000180ff0a007388 */ /* 0x000fe80000000800 */
[----:B------:R-:W-:Y:S04]  /*0a20*/  STS [R10+0x200], RZ ;  /* 0x000200ff0a007388 */ /* 0x000fe80000000800 */
[----:B------:R-:W-:Y:S04]  /*0a30*/  STS [R10+0x280], RZ ;  /* 0x000280ff0a007388 */ /* 0x000fe80000000800 */
[----:B------:R-:W-:Y:S04]  /*0a40*/  STS [R10+0x300], RZ ;  /* 0x000300ff0a007388 */ /* 0x000fe80000000800 */
[----:B------:R0:W-:Y:S02]  /*0a50*/  STS [R10+0x380], RZ ;  /* 0x000380ff0a007388 */ /* 0x0001e40000000800 */
[----:B0-----:R-:W-:Y:S01]  /*0a60*/  VIADD R10, R10, 0x800 ;  /* 0x000008000a0a7836 */ /* 0x001fe20000000000 */
[----:B------:R-:W-:Y:S06]  /*0a70*/  @P0 BRA `(.L_x_6) ;  /* 0xfffffffc00ac0947 */ /* 0x000fec000383ffff */
.L_x_5:
[----:B------:R-:W-:Y:S05]  /*0a80*/  BSYNC.RECONVERGENT B0 ;  /* 0x0000000000007941 */ /* 0x000fea0003800200 */
.L_x_4:
[----:B------:R-:W-:Y:S01]  /*0a90*/  BSSY.RECONVERGENT B0, `(.L_x_7) ;  /* 0x0000026000007945 */ /* 0x000fe20003800200 */
[----:B------:R-:W-:-:S03]  /*0aa0*/  IMAD.IADD R5, R7, 0x1, R0 ;  /* 0x0000000107057824 */ /* 0x000fc600078e0200 */
[----:B------:R-:W-:Y:S05]  /*0ab0*/  @!P1 BRA `(.L_x_8) ;  /* 0x00000000008c9947 */ /* 0x000fea0003800000 */
[----:B------:R-:W-:Y:S01]  /*0ac0*/  ISETP.GE.U32.AND P0, PT, R9, 0x8, PT ;  /* 0x000000080900780c */ /* 0x000fe20003f06070 */
[----:B------:R-:W-:Y:S01]  /*0ad0*/  BSSY.RECONVERGENT B1, `(.L_x_9) ;  /* 0x000000e000017945 */ /* 0x000fe20003800200 */
[----:B------:R-:W-:-:S04]  /*0ae0*/  LOP3.LUT R10, R6, 0x7, RZ, 0xc0, !PT ;  /* 0x00000007060a7812 */ /* 0x000fc800078ec0ff */
[----:B------:R-:W-:-:S07]  /*0af0*/  ISETP.NE.AND P1, PT, R10, RZ, PT ;  /* 0x000000ff0a00720c */ /* 0x000fce0003f25270 */
[----:B------:R-:W-:Y:S06]  /*0b00*/  @!P0 BRA `(.L_x_10) ;  /* 0x0000000000288947 */ /* 0x000fec0003800000 */
[C---:B------:R-:W-:Y:S02]  /*0b10*/  IMAD R9, R8.reuse, 0x4, R5 ;  /* 0x0000000408097824 */ /* 0x040fe400078e0205 */
[----:B------:R-:W-:-:S03]  /*0b20*/  VIADD R8, R8, 0x100 ;  /* 0x0000010008087836 */ /* 0x000fc60000000000 */
[----:B------:R0:W-:Y:S04]  /*0b30*/  STS [R9], RZ ;  /* 0x000000ff09007388 */ /* 0x0001e80000000800 */
[----:B------:R0:W-:Y:S04]  /*0b40*/  STS [R9+0x80], RZ ;  /* 0x000080ff09007388 */ /* 0x0001e80000000800 */
[----:B------:R0:W-:Y:S04]  /*0b50*/  STS [R9+0x100], RZ ;  /* 0x000100ff09007388 */ /* 0x0001e80000000800 */
[----:B------:R0:W-:Y:S04]  /*0b60*/  STS [R9+0x180], RZ ;  /* 0x000180ff09007388 */ /* 0x0001e80000000800 */
[----:B------:R0:W-:Y:S04]  /*0b70*/  STS [R9+0x200], RZ ;  /* 0x000200ff09007388 */ /* 0x0001e80000000800 */
[----:B------:R0:W-:Y:S04]  /*0b80*/  STS [R9+0x280], RZ ;  /* 0x000280ff09007388 */ /* 0x0001e80000000800 */
[----:B------:R0:W-:Y:S04]  /*0b90*/  STS [R9+0x300], RZ ;  /* 0x000300ff09007388 */ /* 0x0001e80000000800 */
[----:B------:R0:W-:Y:S02]  /*0ba0*/  STS [R9+0x380], RZ ;  /* 0x000380ff09007388 */ /* 0x0001e40000000800 */
.L_x_10:
[----:B------:R-:W-:Y:S05]  /*0bb0*/  BSYNC.RECONVERGENT B1 ;  /* 0x0000000000017941 */ /* 0x000fea0003800200 */
.L_x_9:
[----:B------:R-:W-:Y:S05]  /*0bc0*/  @!P1 BRA `(.L_x_8) ;  /* 0x0000000000489947 */ /* 0x000fea0003800000 */
[----:B------:R-:W-:Y:S02]  /*0bd0*/  ISETP.GE.U32.AND P0, PT, R10, 0x4, PT ;  /* 0x000000040a00780c */ /* 0x000fe40003f06070 */
[----:B------:R-:W-:-:S04]  /*0be0*/  LOP3.LUT R6, R6, 0x3, RZ, 0xc0, !PT ;  /* 0x0000000306067812 */ /* 0x000fc800078ec0ff */
[----:B------:R-:W-:-:S07]  /*0bf0*/  ISETP.NE.AND P1, PT, R6, RZ, PT ;  /* 0x000000ff0600720c */ /* 0x000fce0003f25270 */
[C---:B0-----:R-:W-:Y:S02]  /*0c00*/  @P0 IMAD R9, R8.reuse, 0x4, R5 ;  /* 0x0000000408090824 */ /* 0x041fe400078e0205 */
[----:B------:R-:W-:-:S03]  /*0c10*/  @P0 VIADD R8, R8, 0x80 ;  /* 0x0000008008080836 */ /* 0x000fc60000000000 */
[----:B------:R1:W-:Y:S04]  /*0c20*/  @P0 STS [R9], RZ ;  /* 0x000000ff09000388 */ /* 0x0003e80000000800 */
[----:B------:R1:W-:Y:S04]  /*0c30*/  @P0 STS [R9+0x80], RZ ;  /* 0x000080ff09000388 */ /* 0x0003e80000000800 */
[----:B------:R1:W-:Y:S04]  /*0c40*/  @P0 STS [R9+0x100], RZ ;  /* 0x000100ff09000388 */ /* 0x0003e80000000800 */
[----:B------:R1:W-:Y:S01]  /*0c50*/  @P0 STS [R9+0x180], RZ ;  /* 0x000180ff09000388 */ /* 0x0003e20000000800 */
[----:B------:R-:W-:Y:S05]  /*0c60*/  @!P1 BRA `(.L_x_8) ;  /* 0x0000000000209947 */ /* 0x000fea0003800000 */
[----:B------:R-:W-:Y:S02]  /*0c70*/  IMAD R0, R8, 0x4, R0 ;  /* 0x0000000408007824 */ /* 0x000fe400078e0200 */
[----:B------:R-:W-:Y:S02]  /*0c80*/  IMAD.MOV R6, RZ, RZ, -R6 ;  /* 0x000000ffff067224 */ /* 0x000fe400078e0a06 */
[----:B------:R-:W-:-:S07]  /*0c90*/  IMAD.IADD R0, R7, 0x1, R0 ;  /* 0x0000000107007824 */ /* 0x000fce00078e0200 */
.L_x_11:
[----:B------:R-:W-:Y:S01]  /*0ca0*/  VIADD R6, R6, 0x1 ;  /* 0x0000000106067836 */ /* 0x000fe20000000000 */
[----:B------:R0:W-:Y:S04]  /*0cb0*/  STS [R0], RZ ;  /* 0x000000ff00007388 */ /* 0x0001e80000000800 */
[----:B------:R-:W-:Y:S01]  /*0cc0*/  ISETP.NE.AND P0, PT, R6, RZ, PT ;  /* 0x000000ff0600720c */ /* 0x000fe20003f05270 */
[----:B0-----:R-:W-:-:S12]  /*0cd0*/  VIADD R0, R0, 0x80 ;  /* 0x0000008000007836 */ /* 0x001fd80000000000 */
[----:B------:R-:W-:Y:S05]  /*0ce0*/  @P0 BRA `(.L_x_11) ;  /* 0xfffffffc00ec0947 */ /* 0x000fea000383ffff */
.L_x_8:
[----:B------:R-:W-:Y:S05]  /*0cf0*/  BSYNC.RECONVERGENT B0 ;  /* 0x0000000000007941 */ /* 0x000fea0003800200 */
.L_x_7:
[----:B------:R-:W2:Y:S01]  /*0d00*/  LDCU UR5, c[0x0][0x3c4] ;  /* 0x00007880ff0577ac */ /* 0x000ea20008000800 */
[----:B-----5:R-:W-:Y:S01]  /*0d10*/  LOP3.LUT R27, R28, 0x80000000, RZ, 0x3c, !PT ;  /* 0x800000001c1b7812 */ /* 0x020fe200078e3cff */
[----:B------:R-:W-:Y:S01]  /*0d20*/  BSSY.RECONVERGENT B0, `(.L_x_12) ;  /* 0x0000080000007945 */ /* 0x000fe20003800200 */
[----:B------:R-:W-:Y:S02]  /*0d30*/  LOP3.LUT R22, R29, 0x80000000, RZ, 0x3c, !PT ;  /* 0x800000001d167812 */ /* 0x000fe400078e3cff */
[----:B------:R-:W-:Y:S02]  /*0d40*/  LOP3.LUT R21, R30, 0x80000000, RZ, 0x3c, !PT ;  /* 0x800000001e157812 */ /* 0x000fe400078e3cff */
[----:B------:R-:W-:Y:S02]  /*0d50*/  LOP3.LUT R18, R31, 0x80000000, RZ, 0x3c, !PT ;  /* 0x800000001f127812 */ /* 0x000fe400078e3cff */
[----:B------:R-:W-:Y:S02]  /*0d60*/  LOP3.LUT R20, R33, 0x80000000, RZ, 0x3c, !PT ;  /* 0x8000000021147812 */ /* 0x000fe400078e3cff */
[----:B------:R-:W-:-:S02]  /*0d70*/  LOP3.LUT R23, R32, 0x80000000, RZ, 0x3c, !PT ;  /* 0x8000000020177812 */ /* 0x000fc400078e3cff */
[----:B------:R-:W-:Y:S02]  /*0d80*/  LOP3.LUT R25, R34, 0x80000000, RZ, 0x3c, !PT ;  /* 0x8000000022197812 */ /* 0x000fe400078e3cff */
[----:B------:R-:W-:Y:S02]  /*0d90*/  LOP3.LUT R17, R36, 0x80000000, RZ, 0x3c, !PT ;  /* 0x8000000024117812 */ /* 0x000fe400078e3cff */
[----:B------:R-:W-:Y:S02]  /*0da0*/  LOP3.LUT R19, R38, 0x80000000, RZ, 0x3c, !PT ;  /* 0x8000000026137812 */ /* 0x000fe400078e3cff */
[----:B--2---:R-:W-:Y:S02]  /*0db0*/  SHF.R.U32.HI R49, RZ, UR5, R27 ;  /* 0x00000005ff317c19 */ /* 0x004fe4000801161b */
[----:B------:R-:W-:Y:S02]  /*0dc0*/  SHF.R.U32.HI R52, RZ, UR5, R22 ;  /* 0x00000005ff347c19 */ /* 0x000fe40008011616 */
[----:B------:R-:W-:-:S02]  /*0dd0*/  LOP3.LUT R49, R49, UR4, RZ, 0x30, !PT ;  /* 0x0000000431317c12 */ /* 0x000fc4000f8e30ff */
[----:B------:R-:W-:Y:S02]  /*0de0*/  LOP3.LUT R52, R52, UR4, RZ, 0x30, !PT ;  /* 0x0000000434347c12 */ /* 0x000fe4000f8e30ff */
[----:B------:R-:W-:Y:S01]  /*0df0*/  SHF.R.U32.HI R56, RZ, UR5, R21 ;  /* 0x00000005ff387c19 */ /* 0x000fe20008011615 */
[--C-:B------:R-:W-:Y:S01]  /*0e00*/  IMAD R0, R49, 0x4, R5.reuse ;  /* 0x0000000431007824 */ /* 0x100fe200078e0205 */
[----:B------:R-:W-:Y:S01]  /*0e10*/  SHF.R.U32.HI R48, RZ, UR5, R18 ;  /* 0x00000005ff307c19 */ /* 0x000fe20008011612 */
[----:B------:R-:W-:Y:S01]  /*0e20*/  IMAD R6, R52, 0x4, R5 ;  /* 0x0000000434067824 */ /* 0x000fe200078e0205 */
[----:B------:R-:W-:Y:S01]  /*0e30*/  LOP3.LUT R56, R56, UR4, RZ, 0x30, !PT ;  /* 0x0000000438387c12 */ /* 0x000fe2000f8e30ff */
[----:B------:R-:W-:Y:S01]  /*0e40*/  NOP ;  /* 0x0000000000007918 */ /* 0x000fe20000000000 */
[----:B01----:R-:W-:Y:S01]  /*0e50*/  SHF.R.U32.HI R9, RZ, UR5, R20 ;  /* 0x00000005ff097c19 */ /* 0x003fe20008011614 */
[----:B------:R0:W-:Y:S01]  /*0e60*/  ATOMS.POPC.INC.32 RZ, [R0+URZ] ;  /* 0x0000000000ff7f8c */ /* 0x0001e2000d8000ff */
[----:B------:R-:W-:-:S02]  /*0e70*/  LOP3.LUT R48, R48, UR4, RZ, 0x30, !PT ;  /* 0x0000000430307c12 */ /* 0x000fc4000f8e30ff */
[----:B------:R-:W-:Y:S01]  /*0e80*/  SHF.R.U32.HI R8, RZ, UR5, R23 ;  /* 0x00000005ff087c19 */ /* 0x000fe20008011617 */
[----:B------:R1:W-:Y:S01]  /*0e90*/  ATOMS.POPC.INC.32 RZ, [R6+URZ] ;  /* 0x0000000006ff7f8c */ /* 0x0003e2000d8000ff */
[----:B------:R-:W-:Y:S02]  /*0ea0*/  SHF.R.U32.HI R11, RZ, UR5, R25 ;  /* 0x00000005ff0b7c19 */ /* 0x000fe40008011619 */
[----:B------:R-:W-:Y:S01]  /*0eb0*/  LOP3.LUT R10, R9, UR4, RZ, 0x30, !PT ;  /* 0x00000004090a7c12 */ /* 0x000fe2000f8e30ff */
[--C-:B0-----:R-:W-:Y:S01]  /*0ec0*/  IMAD R0, R56, 0x4, R5.reuse ;  /* 0x0000000438007824 */ /* 0x101fe200078e0205 */
[----:B------:R-:W-:Y:S02]  /*0ed0*/  LOP3.LUT R8, R8, UR4, RZ, 0x30, !PT ;  /* 0x0000000408087c12 */ /* 0x000fe4000f8e30ff */
[----:B------:R-:W-:Y:S01]  /*0ee0*/  LOP3.LUT R12, R11, UR4, RZ, 0x30, !PT ;  /* 0x000000040b0c7c12 */ /* 0x000fe2000f8e30ff */
[--C-:B-1----:R-:W-:Y:S01]  /*0ef0*/  IMAD R6, R48, 0x4, R5.reuse ;  /* 0x0000000430067824 */ /* 0x102fe200078e0205 */
[----:B------:R0:W-:Y:S01]  /*0f00*/  ATOMS.POPC.INC.32 RZ, [R0+URZ] ;  /* 0x0000000000ff7f8c */ /* 0x0001e2000d8000ff */
[--C-:B------:R-:W-:Y:S01]  /*0f10*/  IMAD R9, R10, 0x4, R5.reuse ;  /* 0x000000040a097824 */ /* 0x100fe200078e0205 */
[----:B------:R-:W-:Y:S01]  /*0f20*/  LOP3.LUT R10, R35, 0x80000000, RZ, 0x3c, !PT ;  /* 0x80000000230a7812 */ /* 0x000fe200078e3cff */
[--C-:B------:R-:W-:Y:S01]  /*0f30*/  IMAD R8, R8, 0x4, R5.reuse ;  /* 0x0000000408087824 */ /* 0x100fe200078e0205 */
[----:B------:R1:W-:Y:S01]  /*0f40*/  ATOMS.POPC.INC.32 RZ, [R6+URZ] ;  /* 0x0000000006ff7f8c */ /* 0x0003e2000d8000ff */
[----:B------:R-:W-:Y:S01]  /*0f50*/  IMAD R11, R12, 0x4, R5 ;  /* 0x000000040c0b7824 */ /* 0x000fe200078e0205 */
[----:B------:R-:W-:-:S02]  /*0f60*/  LOP3.LUT R12, R37, 0x80000000, RZ, 0x3c, !PT ;  /* 0x80000000250c7812 */ /* 0x000fc400078e3cff */
[----:B------:R-:W-:Y:S01]  /*0f70*/  LOP3.LUT R16, R39, 0x80000000, RZ, 0x3c, !PT ;  /* 0x8000000027107812 */ /* 0x000fe200078e3cff */
[----:B------:R-:W-:Y:S01]  /*0f80*/  ATOMS.POPC.INC.32 RZ, [R8+URZ] ;  /* 0x0000000008ff7f8c */ /* 0x000fe2000d8000ff */
[----:B0-----:R-:W-:Y:S02]  /*0f90*/  SHF.R.U32.HI R0, RZ, UR5, R10 ;  /* 0x00000005ff007c19 */ /* 0x001fe4000801160a */
[----:B-1----:R-:W-:Y:S01]  /*0fa0*/  SHF.R.U32.HI R6, RZ, UR5, R17 ;  /* 0x00000005ff067c19 */ /* 0x002fe20008011611 */
[----:B------:R0:W-:Y:S01]  /*0fb0*/  ATOMS.POPC.INC.32 RZ, [R9+URZ] ;  /* 0x0000000009ff7f8c */ /* 0x0001e2000d8000ff */
[----:B------:R-:W-:Y:S02]  /*0fc0*/  SHF.R.U32.HI R14, RZ, UR5, R19 ;  /* 0x00000005ff0e7c19 */ /* 0x000fe40008011613 */
[----:B------:R-:W-:Y:S01]  /*0fd0*/  LOP3.LUT R6, R6, UR4, RZ, 0x30, !PT ;  /* 0x0000000406067c12 */ /* 0x000fe2000f8e30ff */
[----:B------:R1:W-:Y:S01]  /*0fe0*/  ATOMS.POPC.INC.32 RZ, [R11+URZ] ;  /* 0x000000000bff7f8c */ /* 0x0003e2000d8000ff */
[----:B------:R-:W-:-:S02]  /*0ff0*/  SHF.R.U32.HI R13, RZ, UR5, R12 ;  /* 0x00000005ff0d7c19 */ /* 0x000fc4000801160c */
[----:B------:R-:W-:Y:S02]  /*1000*/  LOP3.LUT R0, R0, UR4, RZ, 0x30, !PT ;  /* 0x0000000400007c12 */ /* 0x000fe4000f8e30ff */
[----:B0-----:R-:W-:Y:S02]  /*1010*/  SHF.R.U32.HI R9, RZ, UR5, R16 ;  /* 0x00000005ff097c19 */ /* 0x001fe40008011610 */
[----:B------:R-:W-:Y:S01]  /*1020*/  LOP3.LUT R50, R14, UR4, RZ, 0x30, !PT ;  /* 0x000000040e327c12 */ /* 0x000fe2000f8e30ff */
[--C-:B------:R-:W-:Y:S01]  /*1030*/  IMAD R14, R6, 0x4, R5.reuse ;  /* 0x00000004060e7824 */ /* 0x100fe200078e0205 */
[----:B------:R-:W-:Y:S01]  /*1040*/  LOP3.LUT R8, R13, UR4, RZ, 0x30, !PT ;  /* 0x000000040d087c12 */ /* 0x000fe2000f8e30ff */
[--C-:B------:R-:W-:Y:S01]  /*1050*/  IMAD R0, R0, 0x4, R5.reuse ;  /* 0x0000000400007824 */ /* 0x100fe200078e0205 */
[----:B------:R-:W-:Y:S01]  /*1060*/  LOP3.LUT R6, R9, UR4, RZ, 0x30, !PT ;  /* 0x0000000409067c12 */ /* 0x000fe2000f8e30ff */
[--C-:B------:R-:W-:Y:S01]  /*1070*/  IMAD R50, R50, 0x4, R5.reuse ;  /* 0x0000000432327824 */ /* 0x100fe200078e0205 */
[----:B------:R-:W-:Y:S01]  /*1080*/  LOP3.LUT R9, R40, 0x80000000, RZ, 0x3c, !PT ;  /* 0x8000000028097812 */ /* 0x000fe200078e3cff */
[--C-:B------:R-:W-:Y:S01]  /*1090*/  IMAD R26, R8, 0x4, R5.reuse ;  /* 0x00000004081a7824 */ /* 0x100fe200078e0205 */
[----:B------:R0:W-:Y:S01]  /*10a0*/  ATOMS.POPC.INC.32 RZ, [R0+URZ] ;  /* 0x0000000000ff7f8c */ /* 0x0001e2000d8000ff */
[----:B------:R-:W-:Y:S01]  /*10b0*/  IMAD R51, R6, 0x4, R5 ;  /* 0x0000000406337824 */ /* 0x000fe200078e0205 */
[----:B------:R-:W-:-:S02]  /*10c0*/  LOP3.LUT R6, R43, 0x80000000, RZ, 0x3c, !PT ;  /* 0x800000002b067812 */ /* 0x000fc400078e3cff */
[----:B-1----:R-:W-:Y:S01]  /*10d0*/  LOP3.LUT R11, R44, 0x80000000, RZ, 0x3c, !PT ;  /* 0x800000002c0b7812 */ /* 0x002fe200078e3cff */
[----:B------:R1:W-:Y:S01]  /*10e0*/  ATOMS.POPC.INC.32 RZ, [R14+URZ] ;  /* 0x000000000eff7f8c */ /* 0x0003e2000d8000ff */
[----:B------:R-:W-:Y:S02]  /*10f0*/  LOP3.LUT R8, R45, 0x80000000, RZ, 0x3c, !PT ;  /* 0x800000002d087812 */ /* 0x000fe400078e3cff */
[----:B------:R-:W-:Y:S01]  /*1100*/  LOP3.LUT R13, R46, 0x80000000, RZ, 0x3c, !PT ;  /* 0x800000002e0d7812 */ /* 0x000fe200078e3cff */
[----:B------:R2:W-:Y:S01]  /*1110*/  ATOMS.POPC.INC.32 RZ, [R26+URZ] ;  /* 0x000000001aff7f8c */ /* 0x0005e2000d8000ff */
[----:B0-----:R-:W-:Y:S02]  /*1120*/  SHF.R.U32.HI R0, RZ, UR5, R9 ;  /* 0x00000005ff007c19 */ /* 0x001fe40008011609 */
[----:B------:R-:W-:Y:S01]  /*1130*/  SHF.R.U32.HI R53, RZ, UR5, R11 ;  /* 0x00000005ff357c19 */ /* 0x000fe2000801160b */
[----:B-1----:R-:W0:Y:S01]  /*1140*/  LDC.64 R14, c[0x0][0x380] ;  /* 0x0000e000ff0e7b82 */ /* 0x002e220000000a00 */
[----:B------:R-:W-:Y:S01]  /*1150*/  SHF.R.U32.HI R55, RZ, UR5, R8 ;  /* 0x00000005ff377c19 */ /* 0x000fe20008011608 */
[----:B------:R1:W-:Y:S01]  /*1160*/  ATOMS.POPC.INC.32 RZ, [R50+URZ] ;  /* 0x0000000032ff7f8c */ /* 0x0003e2000d8000ff */
[----:B------:R-:W-:-:S02]  /*1170*/  SHF.R.U32.HI R57, RZ, UR5, R13 ;  /* 0x00000005ff397c19 */ /* 0x000fc4000801160d */
[----:B--2---:R-:W-:Y:S01]  /*1180*/  SHF.R.U32.HI R26, RZ, UR5, R6 ;  /* 0x00000005ff1a7c19 */ /* 0x004fe20008011606 */
[----:B------:R2:W-:Y:S01]  /*1190*/  ATOMS.POPC.INC.32 RZ, [R51+URZ] ;  /* 0x0000000033ff7f8c */ /* 0x0005e2000d8000ff */
[----:B------:R-:W-:Y:S02]  /*11a0*/  LOP3.LUT R0, R0, UR4, RZ, 0x30, !PT ;  /* 0x0000000400007c12 */ /* 0x000fe4000f8e30ff */
[----:B------:R-:W-:Y:S02]  /*11b0*/  LOP3.LUT R54, R26, UR4, RZ, 0x30, !PT ;  /* 0x000000041a367c12 */ /* 0x000fe4000f8e30ff */
[----:B------:R-:W-:Y:S01]  /*11c0*/  LOP3.LUT R58, R53, UR4, RZ, 0x30, !PT ;  /* 0x00000004353a7c12 */ /* 0x000fe2000f8e30ff */
[--C-:B------:R-:W-:Y:S01]  /*11d0*/  IMAD R53, R0, 0x4, R5.reuse ;  /* 0x0000000400357824 */ /* 0x100fe200078e0205 */
[----:B------:R-:W-:Y:S01]  /*11e0*/  ISETP.GT.U32.AND P2, PT, R3, 0xff, PT ;  /* 0x000000ff0300780c */ /* 0x000fe20003f44070 */
[--C-:B------:R-:W-:Y:S01]  /*11f0*/  IMAD R54, R54, 0x4, R5.reuse ;  /* 0x0000000436367824 */ /* 0x100fe200078e0205 */
[----:B------:R-:W-:Y:S01]  /*1200*/  LOP3.LUT R60, R55, UR4, RZ, 0x30, !PT ;  /* 0x00000004373c7c12 */ /* 0x000fe2000f8e30ff */
[--C-:B------:R-:W-:Y:S01]  /*1210*/  IMAD R58, R58, 0x4, R5.reuse ;  /* 0x000000043a3a7824 */ /* 0x100fe200078e0205 */
[----:B------:R-:W-:Y:S01]  /*1220*/  LOP3.LUT R26, R57, UR4, RZ, 0x30, !PT ;  /* 0x00000004391a7c12 */ /* 0x000fe2000f8e30ff */
[----:B------:R3:W-:Y:S01]  /*1230*/  ATOMS.POPC.INC.32 RZ, [R53+URZ] ;  /* 0x0000000035ff7f8c */ /* 0x0007e2000d8000ff */
[----:B-1----:R-:W-:Y:S01]  /*1240*/  P2R R50, PR, RZ, 0x4 ;  /* 0x00000004ff327803 */ /* 0x002fe20000000000 */
[----:B------:R-:W-:-:S02]  /*1250*/  IMAD R60, R60, 0x4, R5 ;  /* 0x000000043c3c7824 */ /* 0x000fc400078e0205 */
[----:B------:R-:W-:Y:S01]  /*1260*/  IMAD R5, R26, 0x4, R5 ;  /* 0x000000041a057824 */ /* 0x000fe200078e0205 */
[----:B------:R3:W-:Y:S01]  /*1270*/  ATOMS.POPC.INC.32 RZ, [R54+URZ] ;  /* 0x0000000036ff7f8c */ /* 0x0007e2000d8000ff */
[----:B--2---:R-:W-:Y:S02]  /*1280*/  IMAD R51, R3, 0x4, R7 ;  /* 0x0000000403337824 */ /* 0x004fe400078e0207 */
[----:B------:R-:W-:Y:S01]  /*1290*/  IMAD.MOV.U32 R0, RZ, RZ, RZ ;  /* 0x000000ffff007224 */ /* 0x000fe200078e00ff */
[----:B------:R3:W-:Y:S04]  /*12a0*/  ATOMS.POPC.INC.32 RZ, [R58+URZ] ;  /* 0x000000003aff7f8c */ /* 0x0007e8000d8000ff */
[----:B------:R3:W-:Y:S04]  /*12b0*/  ATOMS.POPC.INC.32 RZ, [R60+URZ] ;  /* 0x000000003cff7f8c */ /* 0x0007e8000d8000ff */
[----:B------:R3:W-:Y:S01]  /*12c0*/  ATOMS.POPC.INC.32 RZ, [R5+URZ] ;  /* 0x0000000005ff7f8c */ /* 0x0007e2000d8000ff */
[----:B------:R-:W-:Y:S06]  /*12d0*/  BAR.SYNC.DEFER_BLOCKING 0x0 ;  /* 0x0000000000007b1d */ /* 0x000fec0000010000 */
[----:B------:R-:W-:Y:S05]  /*12e0*/  @P2 BRA `(.L_x_13) ;  /* 0x00000000008c2947 */ /* 0x000fea0003800000 */
[----:B------:R-:W1:Y:S04]  /*12f0*/  LDS R0, [R51] ;  /* 0x0000000033007984 */ /* 0x000e680000000800 */
[----:B---3--:R-:W2:Y:S04]  /*1300*/  LDS R5, [R51+0x400] ;  /* 0x0004000033057984 */ /* 0x008ea80000000800 */
[----:B------:R-:W3:Y:S04]  /*1310*/  LDS R53, [R51+0x800] ;  /* 0x0008000033357984 */ /* 0x000ee80000000800 */
[----:B------:R-:W4:Y:S04]  /*1320*/  LDS R55, [R51+0xc00] ;  /* 0x000c000033377984 */ /* 0x000f280000000800 */
[----:B------:R-:W5:Y:S04]  /*1330*/  LDS R57, [R51+0x1000] ;  /* 0x0010000033397984 */ /* 0x000f680000000800 */
[----:B------:R-:W0:Y:S04]  /*1340*/  LDS R59, [R51+0x1400] ;  /* 0x00140000333b7984 */ /* 0x000e280000000800 */
[----:B------:R-:W-:Y:S04]  /*1350*/  LDS R61, [R51+0x2000] ;  /* 0x00200000333d7984 */ /* 0x000fe80000000800 */
[----:B------:R-:W-:Y:S04]  /*1360*/  LDS R63, [R51+0x2400] ;  /* 0x00240000333f7984 */ /* 0x000fe80000000800 */
[----:B------:R-:W-:Y:S04]  /*1370*/  LDS R65, [R51+0x2800] ;  /* 0x0028000033417984 */ /* 0x000fe80000000800 */
[----:B------:R-:W-:Y:S04]  /*1380*/  STS [R51], RZ ;  /* 0x000000ff33007388 */ /* 0x000fe80000000800 */
[----:B-1----:R-:W-:Y:S01]  /*1390*/  STS [R51+0x400], R0 ;  /* 0x0004000033007388 */ /* 0x002fe20000000800 */
[----:B--2---:R-:W-:-:S03]  /*13a0*/  IMAD.IADD R54, R0, 0x1, R5 ;  /* 0x0000000100367824 */ /* 0x004fc600078e0205 */
[----:B------:R-:W1:Y:S01]  /*13b0*/  LDS R5, [R51+0x1800] ;  /* 0x0018000033057984 */ /* 0x000e620000000800 */
[----:B---3--:R-:W-:-:S03]  /*13c0*/  IMAD.IADD R58, R54, 0x1, R53 ;  /* 0x00000001363a7824 */ /* 0x008fc600078e0235 */
[----:B------:R-:W2:Y:S01]  /*13d0*/  LDS R53, [R51+0x1c00] ;  /* 0x001c000033357984 */ /* 0x000ea20000000800 */
[----:B----4-:R-:W-:-:S03]  /*13e0*/  IMAD.IADD R60, R58, 0x1, R55 ;  /* 0x000000013a3c7824 */ /* 0x010fc600078e0237 */
[----:B------:R1:W-:Y:S01]  /*13f0*/  STS [R51+0x800], R54 ;  /* 0x0008003633007388 */ /* 0x0003e20000000800 */
[----:B-----5:R-:W-:-:S03]  /*1400*/  IMAD.IADD R62, R60, 0x1, R57 ;  /* 0x000000013c3e7824 */ /* 0x020fc600078e0239 */
[----:B------:R-:W3:Y:S01]  /*1410*/  LDS R55, [R51+0x2c00] ;  /* 0x002c000033377984 */ /* 0x000ee20000000800 */
[----:B0-----:R-:W-:-:S03]  /*1420*/  IMAD.IADD R64, R62, 0x1, R59 ;  /* 0x000000013e407824 */ /* 0x001fc600078e023b */
[----:B------:R0:W-:Y:S04]  /*1430*/  STS [R51+0xc00], R58 ;  /* 0x000c003a33007388 */ /* 0x0001e80000000800 */
[----:B------:R4:W-:Y:S04]  /*1440*/  STS [R51+0x1000], R60 ;  /* 0x0010003c33007388 */ /* 0x0009e80000000800 */
[----:B------:R4:W-:Y:S04]  /*1450*/  STS [R51+0x1400], R62 ;  /* 0x0014003e33007388 */ /* 0x0009e80000000800 */
[----:B------:R4:W-:Y:S01]  /*1460*/  STS [R51+0x1800], R64 ;  /* 0x0018004033007388 */ /* 0x0009e20000000800 */
[----:B-1----:R-:W-:-:S04]  /*1470*/  IMAD.IADD R54, R64, 0x1, R5 ;  /* 0x0000000140367824 */ /* 0x002fc800078e0205 */
[----:B--2---:R-:W-:Y:S01]  /*1480*/  IMAD.IADD R66, R54, 0x1, R53 ;  /* 0x0000000136427824 */ /* 0x004fe200078e0235 */
[----:B------:R4:W-:Y:S03]  /*1490*/  STS [R51+0x1c00], R54 ;  /* 0x001c003633007388 */ /* 0x0009e60000000800 */
[----:B------:R-:W-:Y:S01]  /*14a0*/  IMAD.IADD R68, R66, 0x1, R61 ;  /* 0x0000000142447824 */ /* 0x000fe200078e023d */
[----:B------:R4:W-:Y:S03]  /*14b0*/  STS [R51+0x2000], R66 ;  /* 0x0020004233007388 */ /* 0x0009e60000000800 */
[----:B------:R-:W-:Y:S01]  /*14c0*/  IMAD.IADD R70, R68, 0x1, R63 ;  /* 0x0000000144467824 */ /* 0x000fe200078e023f */
[----:B------:R4:W-:Y:S03]  /*14d0*/  STS [R51+0x2400], R68 ;  /* 0x0024004433007388 */ /* 0x0009e60000000800 */
[----:B0-----:R-:W-:Y:S01]  /*14e0*/  IMAD.IADD R58, R70, 0x1, R65 ;  /* 0x00000001463a7824 */ /* 0x001fe200078e0241 */
[----:B------:R4:W-:Y:S03]  /*14f0*/  STS [R51+0x2800], R70 ;  /* 0x0028004633007388 */ /* 0x0009e60000000800 */
[----:B---3--:R-:W-:Y:S01]  /*1500*/  IMAD.IADD R0, R58, 0x1, R55 ;  /* 0x000000013a007824 */ /* 0x008fe200078e0237 */
[----:B------:R4:W-:Y:S06]  /*1510*/  STS [R51+0x2c00], R58 ;  /* 0x002c003a33007388 */ /* 0x0009ec0000000800 */
.L_x_13:
[----:B------:R-:W-:Y:S05]  /*1520*/  BSYNC.RECONVERGENT B0 ;  /* 0x0000000000007941 */ /* 0x000fea0003800200 */
.L_x_12:
[----:B------:R-:W-:Y:S01]  /*1530*/  ISETP.NE.AND P0, PT, R0, 0x1980, PT ;  /* 0x000019800000780c */ /* 0x000fe20003f05270 */
[----:B---3--:R-:W-:Y:S01]  /*1540*/  IMAD R5, R42, 0x100, R3 ;  /* 0x000001002a057824 */ /* 0x008fe200078e0203 */
[----:B------:R-:W-:Y:S01]  /*1550*/  @!P2 LOP3.LUT R53, R0, 0x40000000, RZ, 0xfc, !PT ;  /* 0x400000000035a812 */ /* 0x000fe200078efcff */
[----:B------:R-:W-:Y:S01]  /*1560*/  IMAD R41, R41, 0x11, RZ ;  /* 0x0000001129297824 */ /* 0x000fe200078e02ff */
[----:B------:R-:W-:Y:S01]  /*1570*/  ISETP.LT.U32.AND P0, PT, R3, 0x100, !P0 ;  /* 0x000001000300780c */ /* 0x000fe20004701070 */
[----:B0-----:R-:W-:-:S03]  /*1580*/  IMAD.WIDE R14, R5, 0x4, R14 ;  /* 0x00000004050e7825 */ /* 0x001fc600078e020e */
[----:B------:R-:W-:Y:S01]  /*1590*/  LOP3.LUT R57, R41, R4, RZ, 0xfc, !PT ;  /* 0x0000000429397212 */ /* 0x000fe200078efcff */
[----:B----4-:R-:W-:Y:S01]  /*15a0*/  IMAD R54, R42, 0x1980, RZ ;  /* 0x000019802a367824 */ /* 0x010fe200078e02ff */
[----:B------:R0:W-:Y:S07]  /*15b0*/  @!P2 STG.E.STRONG.SYS desc[UR6][R14.64], R53 ;  /* 0x000000350e00a986 */ /* 0x0001ee000c115906 */
[----:B------:R-:W-:Y:S06]  /*15c0*/  BAR.RED.OR.DEFER_BLOCKING 0x0, P0 ;  /* 0x0000000000007b1d */ /* 0x000fec0000014800 */
[----:B------:R-:W1:Y:S01]  /*15d0*/  B2R.RESULT RZ, P0 ;  /* 0x0000000000ff731c */ /* 0x000e620000004000 */
[----:B------:R-:W-:-:S04]  /*15e0*/  IADD3 R4, P1, PT, R54, R57, RZ ;  /* 0x0000003936047210 */ /* 0x000fc80007f3e0ff */
[----:B------:R-:W-:Y:S01]  /*15f0*/  LEA.HI.X.SX32 R55, R54, RZ, 0x1, P1 ;  /* 0x000000ff36377211 */ /* 0x000fe200008f0eff */
[----:B------:R-:W-:-:S03]  /*1600*/  IMAD.SHL.U32 R5, R4, 0x4, RZ ;  /* 0x0000000404057824 */ /* 0x000fc600078e00ff */
[----:B------:R-:W-:Y:S01]  /*1610*/  SHF.L.U64.HI R4, R4, 0x2, R55 ;  /* 0x0000000204047819 */ /* 0x000fe20000010237 */
[----:B01----:R-:W-:Y:S06]  /*1620*/  @!P0 BRA `(.L_x_14) ;  /* 0x0000001000b48947 */ /* 0x003fec0003800000 */
[----:B------:R-:W0:Y:S01]  /*1630*/  LDCU.64 UR8, c[0x0][0x3b8] ;  /* 0x00007700ff0877ac */ /* 0x000e220008000a00 */
[----:B------:R-:W-:Y:S01]  /*1640*/  BSSY B1, `(.L_x_15) ;  /* 0x0000032000017945 */ /* 0x000fe20003800000 */
[----:B------:R-:W-:Y:S01]  /*1650*/  IMAD R13, R3, 0x8, R7 ;  /* 0x00000008030d7824 */ /* 0x000fe200078e0207 */
[----:B0-----:R-:W-:-:S04]  /*1660*/  IADD3 R8, P0, PT, R5, UR8, RZ ;  /* 0x0000000805087c10 */ /* 0x001fc8000ff1e0ff */
[----:B------:R-:W-:Y:S01]  /*1670*/  IADD3.X R9, PT, PT, R4, UR9, RZ, P0, !PT ;  /* 0x0000000904097c10 */ /* 0x000fe200087fe4ff */
[----:B------:R-:W-:Y:S08]  /*1680*/  @P2 BRA `(.L_x_16) ;  /* 0x0000000000b42947 */ /* 0x000ff00003800000 */
[----:B------:R-:W0:Y:S02]  /*1690*/  LDCU.64 UR8, c[0x0][0x398] ;  /* 0x00007300ff0877ac */ /* 0x000e240008000a00 */
[----:B0-----:R-:W-:-:S04]  /*16a0*/  LEA R10, P0, R3, UR8, 0x3 ;  /* 0x00000008030a7c11 */ /* 0x001fc8000f8018ff */
[----:B------:R-:W-:-:S05]  /*16b0*/  LEA.HI.X R11, R3, UR9, RZ, 0x3, P0 ;  /* 0x00000009030b7c11 */ /* 0x000fca00080f1cff */
[----:B------:R-:W2:Y:S01]  /*16c0*/  LDG.E.64 R4, desc[UR6][R10.64] ;  /* 0x000000060a047981 */ /* 0x000ea2000c1e1b00 */
[----:B------:R-:W-:-:S04]  /*16d0*/  ISETP.GT.U32.AND P0, PT, R3, R49, PT ;  /* 0x000000310300720c */ /* 0x000fc80003f04070 */
[----:B------:R-:W-:-:S04]  /*16e0*/  SEL R17, RZ, 0x1980, !P0 ;  /* 0x00001980ff117807 */ /* 0x000fc80004000000 */
[----:B--2---:R-:W-:Y:S01]  /*16f0*/  IADD3 R4, P0, PT, R4, -R17, RZ ;  /* 0x8000001104047210 */ /* 0x004fe20007f1e0ff */
[----:B------:R-:W-:-:S03]  /*1700*/  IMAD.MOV.U32 R17, RZ, RZ, R0 ;  /* 0x000000ffff117224 */ /* 0x000fc600078e0000 */
[----:B------:R-:W-:Y:S02]  /*1710*/  IADD3.X R5, PT, PT, R5, -0x1, RZ, P0, !PT ;  /* 0xffffffff05057810 */ /* 0x000fe400007fe4ff */
[----:B------:R-:W-:-:S03]  /*1720*/  ISETP.GE.AND P0, PT, R42, 0x1, PT ;  /* 0x000000012a00780c */ /* 0x000fc60003f06270 */
[----:B------:R0:W-:Y:S10]  /*1730*/  STS.64 [R13+0x6600], R4 ;  /* 0x006600040d007388 */ /* 0x0001f40000000a00 */
[----:B------:R-:W-:Y:S05]  /*1740*/  @!P0 BRA `(.L_x_17) ;  /* 0x00000000006c8947 */ /* 0x000fea0003800000 */
[----:B------:R-:W-:Y:S01]  /*1750*/  BSSY B0, `(.L_x_18) ;  /* 0x0000019000007945 */ /* 0x000fe20003800000 */
[----:B------:R-:W-:Y:S02]  /*1760*/  IMAD.MOV.U32 R6, RZ, RZ, -0x1 ;  /* 0xffffffffff067424 */ /* 0x000fe400078e00ff */
[----:B------:R-:W-:Y:S02]  /*1770*/  IMAD.MOV.U32 R10, RZ, RZ, R42 ;  /* 0x000000ffff0a7224 */ /* 0x000fe400078e002a */
[----:B------:R-:W-:-:S07]  /*1780*/  IMAD.MOV.U32 R17, RZ, RZ, R0 ;  /* 0x000000ffff117224 */ /* 0x000fce00078e0000 */
.L_x_22:
[----:B0-----:R-:W0:Y:S01]  /*1790*/  LDC.64 R4, c[0x0][0x380] ;  /* 0x0000e000ff047b82 */ /* 0x001e220000000a00 */
[----:B------:R-:W-:Y:S01]  /*17a0*/  VIADD R19, R10, 0xffffffff ;  /* 0xffffffff0a137836 */ /* 0x000fe20000000000 */
[----:B------:R-:W-:Y:S03]  /*17b0*/  BSSY B2, `(.L_x_19) ;  /* 0x0000008000027945 */ /* 0x000fe60003800000 */
[----:B------:R-:W-:-:S04]  /*17c0*/  IMAD R11, R19, 0x100, R3 ;  /* 0x00000100130b7824 */ /* 0x000fc800078e0203 */
[----:B0-----:R-:W-:-:S07]  /*17d0*/  IMAD.WIDE R4, R11, 0x4, R4 ;  /* 0x000000040b047825 */ /* 0x001fce00078e0204 */
.L_x_20:
[----:B------:R-:W-:Y:S05]  /*17e0*/  YIELD ;  /* 0x0000000000007946 */ /* 0x000fea0003800000 */
[----:B------:R0:W-:Y:S06]  /*17f0*/  MEMBAR.SC.CTA ;  /* 0x0000000000007992 */ /* 0x0001ec0000000000 */
[----:B0-----:R-:W2:Y:S02]  /*1800*/  LDG.E.STRONG.SYS R11, desc[UR6][R4.64] ;  /* 0x00000006040b7981 */ /* 0x001ea4000c1f5900 */
[----:B--2---:R-:W-:-:S13]  /*1810*/  ISETP.NE.AND P0, PT, R11, RZ, PT ;  /* 0x000000ff0b00720c */ /* 0x004fda0003f05270 */
[----:B------:R-:W-:Y:S05]  /*1820*/  @!P0 BRA `(.L_x_20) ;  /* 0xfffffffc00ec8947 */ /* 0x000fea000383ffff */
[----:B------:R-:W-:Y:S05]  /*1830*/  BSYNC B2 ;  /* 0x0000000000027941 */ /* 0x000fea0003800000 */
.L_x_19:
[----:B------:R-:W-:Y:S01]  /*1840*/  BSSY.RECONVERGENT B2, `(.L_x_21) ;  /* 0x0000006000027945 */ /* 0x000fe20003800200 */
[C---:B------:R-:W-:Y:S02]  /*1850*/  ISETP.GT.AND P0, PT, R11.reuse, -0x1, PT ;  /* 0xffffffff0b00780c */ /* 0x040fe40003f04270 */
[----:B------:R-:W-:Y:S01]  /*1860*/  LOP3.LUT R4, R11, 0x3fffffff, RZ, 0xc0, !PT ;  /* 0x3fffffff0b047812 */ /* 0x000fe200078ec0ff */
[----:B------:R-:W-:Y:S05]  /*1870*/  WARPSYNC.EXCLUSIVE R6 ;  /* 0x0000000006007348 */ /* 0x000fea0003a00000 */
[----:B------:R-:W-:-:S05]  /*1880*/  IMAD.IADD R17, R4, 0x1, R17 ;  /* 0x0000000104117824 */ /* 0x000fca00078e0211 */
[----:B------:R-:W-:-:S07]  /*1890*/  VOTE.ANY R6, PT, P0 ;  /* 0x0000000000067806 */ /* 0x000fce00000e0100 */
[----:B------:R-:W-:Y:S05]  /*18a0*/  BSYNC.RECONVERGENT B2 ;  /* 0x0000000000027941 */ /* 0x000fea0003800200 */
.L_x_21:
[----:B------:R-:W-:Y:S01]  /*18b0*/  ISETP.GT.U32.AND P1, PT, R10, 0x1, PT ;  /* 0x000000010a00780c */ /* 0x000fe20003f24070 */
[----:B------:R-:W-:-:S12]  /*18c0*/  IMAD.MOV.U32 R10, RZ, RZ, R19 ;  /* 0x000000ffff0a7224 */ /* 0x000fd800078e0013 */
[----:B------:R-:W-:Y:S05]  /*18d0*/  @P0 BRA P1, `(.L_x_22) ;  /* 0xfffffffc00ac0947 */ /* 0x000fea000083ffff */
[----:B------:R-:W-:Y:S05]  /*18e0*/  BSYNC B0 ;  /* 0x0000000000007941 */ /* 0x000fea0003800000 */
.L_x_18:
[----:B------:R1:W2:Y:S02]  /*18f0*/  LDS.64 R4, [R13+0x6600] ;  /* 0x006600000d047984 */ /* 0x0002a40000000a00 */
.L_x_17:
[C---:B------:R-:W-:Y:S01]  /*1900*/  IMAD.IADD R19, R17.reuse, 0x1, -R0 ;  /* 0x0000000111137824 */ /* 0x040fe200078e0a00 */
[----:B------:R-:W-:-:S04]  /*1910*/  LOP3.LUT R11, R17, 0x80000000, RZ, 0xfc, !PT ;  /* 0x80000000110b7812 */ /* 0x000fc800078efcff */
[C---:B0-2---:R-:W-:Y:S01]  /*1920*/  IADD3 R4, P0, PT, R19.reuse, R4, RZ ;  /* 0x0000000413047210 */ /* 0x045fe20007f1e0ff */
[----:B------:R0:W-:Y:S03]  /*1930*/  STG.E.STRONG.SYS desc[UR6][R14.64], R11 ;  /* 0x0000000b0e007986 */ /* 0x0001e6000c115906 */
[----:B------:R-:W-:-:S05]  /*1940*/  LEA.HI.X.SX32 R5, R19, R5, 0x1, P0 ;  /* 0x0000000513057211 */ /* 0x000fca00000f0eff */
[----:B------:R0:W-:Y:S04]  /*1950*/  STS.64 [R13+0x6600], R4 ;  /* 0x006600040d007388 */ /* 0x0001e80000000a00 */
.L_x_16:
[----:B------:R-:W-:Y:S05]  /*1960*/  BSYNC B1 ;  /* 0x0000000000017941 */ /* 0x000fea0003800000 */
.L_x_15:
[----:B0-----:R-:W0:Y:S01]  /*1970*/  LDC R5, c[0x0][0x3c0] ;  /* 0x0000f000ff057b82 */ /* 0x001e220000000800 */
[----:B------:R-:W-:-:S07]  /*1980*/  IMAD R4, R49, 0x8, R7 ;  /* 0x0000000831047824 */ /* 0x000fce00078e0207 */
[----:B------:R-:W2:Y:S01]  /*1990*/  LDC.64 R16, c[0x0][0x390] ;  /* 0x0000e400ff107b82 */ /* 0x000ea20000000a00 */
[----:B0-----:R-:W-:Y:S02]  /*19a0*/  ISETP.GE.AND P0, PT, R47, R5, PT ;  /* 0x000000052f00720c */ /* 0x001fe40003f06270 */
[----:B--2---:R-:W-:-:S04]  /*19b0*/  ISETP.EQ.U32.AND P1, PT, R16, RZ, PT ;  /* 0x000000ff1000720c */ /* 0x004fc80003f22070 */
[----:B------:R-:W-:-:S04]  /*19c0*/  ISETP.EQ.OR.EX P0, PT, R17, RZ, !P0, P1 ;  /* 0x000000ff1100720c */ /* 0x000fc80004702710 */
[----:B------:R-:W-:-:S13]  /*19d0*/  ISETP.GT.U32.OR P0, PT, R3, 0xff, P0 ;  /* 0x000000ff0300780c */ /* 0x000fda0000704470 */
[----:B------:R-:W-:Y:S05]  /*19e0*/  @P0 BRA `(.L_x_23) ;  /* 0x0000000000240947 */ /* 0x000fea0003800000 */
[----:B------:R-:W0:Y:S01]  /*19f0*/  LDS.64 R10, [R13+0x6600] ;  /* 0x006600000d0a7984 */ /* 0x000e220000000a00 */
[C---:B------:R-:W-:Y:S02]  /*1a00*/  ISETP.GT.U32.AND P0, PT, R3.reuse, R49, PT ;  /* 0x000000310300720c */ /* 0x040fe40003f04070 */
[C---:B------:R-:W-:Y:S02]  /*1a10*/  LEA R6, P2, R3.reuse, R16, 0x3 ;  /* 0x0000001003067211 */ /* 0x040fe400078418ff */
[----:B------:R-:W-:Y:S02]  /*1a20*/  SEL R7, RZ, 0x1980, !P0 ;  /* 0x00001980ff077807 */ /* 0x000fe40004000000 */
[--C-:B------:R-:W-:Y:S02]  /*1a30*/  SHF.R.S32.HI R15, RZ, 0x1f, R0.reuse ;  /* 0x0000001fff0f7819 */ /* 0x100fe40000011400 */
[----:B0-----:R-:W-:Y:S02]  /*1a40*/  IADD3 R2, P0, P1, R10, R7, R0 ;  /* 0x000000070a027210 */ /* 0x001fe4000791e000 */
[----:B------:R-:W-:-:S02]  /*1a50*/  LEA.HI.X R7, R3, R17, RZ, 0x3, P2 ;  /* 0x0000001103077211 */ /* 0x000fc400010f1cff */
[----:B------:R-:W-:-:S05]  /*1a60*/  IADD3.X R3, PT, PT, R11, RZ, R15, P0, P1 ;  /* 0x000000ff0b037210 */ /* 0x000fca00007e240f */
[----:B------:R0:W-:Y:S04]  /*1a70*/  STG.E.64 desc[UR6][R6.64], R2 ;  /* 0x0000000206007986 */ /* 0x0001e8000c101b06 */
.L_x_23:
[----:B------:R-:W-:Y:S05]  /*1a80*/  WARPSYNC.ALL ;  /* 0x0000000000007948 */ /* 0x000fea0003800000 */
[----:B------:R-:W-:Y:S01]  /*1a90*/  BAR.SYNC.DEFER_BLOCKING 0x0 ;  /* 0x0000000000007b1d */ /* 0x000fe20000010000 */
[----:B------:R-:W-:-:S05]  /*1aa0*/  ISETP.GT.AND P0, PT, R47, R5, PT ;  /* 0x000000052f00720c */ /* 0x000fca0003f04270 */
[----:B0-----:R0:W2:Y:S08]  /*1ab0*/  LDS.64 R2, [R4+0x6600] ;  /* 0x0066000004027984 */ /* 0x0010b00000000a00 */
[----:B0-----:R-:W-:Y:S05]  /*1ac0*/  @P0 BRA `(.L_x_24) ;  /* 0x00000000005c0947 */ /* 0x001fea0003800000 */
[----:B------:R-:W0:Y:S01]  /*1ad0*/  LDCU.64 UR4, c[0x0][0x3a0] ;  /* 0x00007400ff0477ac */ /* 0x000e220008000a00 */
[----:B--2---:R-:W-:-:S05]  /*1ae0*/  IADD3 R0, P1, PT, R57, R2, RZ ;  /* 0x0000000239007210 */ /* 0x004fca0007f3e0ff */
[----:B------:R-:W-:Y:S01]  /*1af0*/  IMAD.X R7, RZ, RZ, R3, P1 ;  /* 0x000000ffff077224 */ /* 0x000fe200008e0603 */
[----:B0-----:R-:W-:-:S04]  /*1b00*/  LEA R2, P1, R0, UR4, 0x2 ;  /* 0x0000000400027c11 */ /* 0x001fc8000f8210ff */
[----:B------:R-:W-:-:S05]  /*1b10*/  LEA.HI.X R3, R0, UR5, R7, 0x2, P1 ;  /* 0x0000000500037c11 */ /* 0x000fca00088f1407 */
[----:B------:R2:W-:Y:S04]  /*1b20*/  STG.E desc[UR6][R2.64], R28 ;  /* 0x0000001c02007986 */ /* 0x0005e8000c101906 */
        /* <DEDUP_REMOVED lines=15> */
[----:B------:R2:W-:Y:S01]  /*1c20*/  STG.E desc[UR6][R2.64+0x800], R46 ;  /* 0x0008002e02007986 */ /* 0x0005e2000c101906 */
[----:B------:R-:W-:Y:S05]  /*1c30*/  BRA `(.L_x_25) ;  /* 0x0000000000e07947 */ /* 0x000fea0003800000 */
.L_x_24:
[----:B------:R-:W0:Y:S01]  /*1c40*/  LDCU.64 UR4, c[0x0][0x3a0] ;  /* 0x00007400ff0477ac */ /* 0x000e220008000a00 */
[----:B------:R-:W-:Y:S01]  /*1c50*/  IMAD R4, R42, -0x1980, R5 ;  /* 0xffffe6802a047824 */ /* 0x000fe200078e0205 */
[C---:B--2---:R-:W-:Y:S01]  /*1c60*/  IADD3 R0, P1, PT, R57.reuse, R2, RZ ;  /* 0x0000000239007210 */ /* 0x044fe20007f3e0ff */
[C---:B------:R-:W-:Y:S02]  /*1c70*/  VIADD R11, R57.reuse, 0x20 ;  /* 0x00000020390b7836 */ /* 0x040fe40000000000 */
[C---:B-1----:R-:W-:Y:S01]  /*1c80*/  VIADD R13, R57.reuse, 0x40 ;  /* 0x00000040390d7836 */ /* 0x042fe20000000000 */
[-C--:B------:R-:W-:Y:S01]  /*1c90*/  ISETP.GE.AND P5, PT, R57, R4.reuse, PT ;  /* 0x000000043900720c */ /* 0x080fe20003fa6270 */
[----:B------:R-:W-:Y:S01]  /*1ca0*/  IMAD.X R7, RZ, RZ, R3, P1 ;  /* 0x000000ffff077224 */ /* 0x000fe200008e0603 */
[-C--:B------:R-:W-:Y:S01]  /*1cb0*/  ISETP.GE.AND P4, PT, R11, R4.reuse, PT ;  /* 0x000000040b00720c */ /* 0x080fe20003f86270 */
[----:B------:R-:W-:Y:S01]  /*1cc0*/  VIADD R11, R57, 0x60 ;  /* 0x00000060390b7836 */ /* 0x000fe20000000000 */
[----:B------:R-:W-:Y:S01]  /*1cd0*/  ISETP.GE.AND P3, PT, R13, R4, PT ;  /* 0x000000040d00720c */ /* 0x000fe20003f66270 */
[----:B------:R-:W-:-:S02]  /*1ce0*/  VIADD R13, R57, 0x80 ;  /* 0x00000080390d7836 */ /* 0x000fc40000000000 */
[----:B------:R-:W-:Y:S01]  /*1cf0*/  VIADD R15, R57, 0xa0 ;  /* 0x000000a0390f7836 */ /* 0x000fe20000000000 */
[-C--:B------:R-:W-:Y:S01]  /*1d00*/  ISETP.GE.AND P2, PT, R11, R4.reuse, PT ;  /* 0x000000040b00720c */ /* 0x080fe20003f46270 */
[----:B------:R-:W-:Y:S01]  /*1d10*/  VIADD R11, R57, 0xc0 ;  /* 0x000000c0390b7836 */ /* 0x000fe20000000000 */
[C---:B0-----:R-:W-:Y:S02]  /*1d20*/  LEA R2, P1, R0.reuse, UR4, 0x2 ;  /* 0x0000000400027c11 */ /* 0x041fe4000f8210ff */
[-C--:B------:R-:W-:Y:S02]  /*1d30*/  ISETP.GE.AND P6, PT, R15, R4.reuse, PT ;  /* 0x000000040f00720c */ /* 0x080fe40003fc6270 */
[----:B------:R-:W-:Y:S02]  /*1d40*/  LEA.HI.X R3, R0, UR5, R7, 0x2, P1 ;  /* 0x0000000500037c11 */ /* 0x000fe400088f1407 */
[----:B------:R-:W-:Y:S01]  /*1d50*/  ISETP.GE.AND P1, PT, R13, R4, PT ;  /* 0x000000040d00720c */ /* 0x000fe20003f26270 */
[----:B------:R-:W-:-:S02]  /*1d60*/  VIADD R13, R57, 0xe0 ;  /* 0x000000e0390d7836 */ /* 0x000fc40000000000 */
[----:B------:R0:W-:Y:S01]  /*1d70*/  @!P5 STG.E desc[UR6][R2.64], R28 ;  /* 0x0000001c0200d986 */ /* 0x0001e2000c101906 */
[-C--:B------:R-:W-:Y:S01]  /*1d80*/  ISETP.GE.AND P5, PT, R11, R4.reuse, PT ;  /* 0x000000040b00720c */ /* 0x080fe20003fa6270 */
[----:B------:R-:W-:Y:S02]  /*1d90*/  VIADD R11, R57, 0x100 ;  /* 0x00000100390b7836 */ /* 0x000fe40000000000 */
[----:B------:R0:W-:Y:S01]  /*1da0*/  @!P4 STG.E desc[UR6][R2.64+0x80], R29 ;  /* 0x0000801d0200c986 */ /* 0x0001e2000c101906 */
[-C--:B------:R-:W-:Y:S01]  /*1db0*/  ISETP.GE.AND P4, PT, R13, R4.reuse, PT ;  /* 0x000000040d00720c */ /* 0x080fe20003f86270 */
[----:B------:R-:W-:Y:S02]  /*1dc0*/  VIADD R13, R57, 0x120 ;  /* 0x00000120390d7836 */ /* 0x000fe40000000000 */
[----:B------:R0:W-:Y:S01]  /*1dd0*/  @!P3 STG.E desc[UR6][R2.64+0x100], R30 ;  /* 0x0001001e0200b986 */ /* 0x0001e2000c101906 */
        /* <DEDUP_REMOVED lines=21> */
[----:B------:R-:W-:-:S03]  /*1f30*/  ISETP.GE.AND P2, PT, R13, R4, PT ;  /* 0x000000040d00720c */ /* 0x000fc60003f46270 */
[----:B------:R0:W-:Y:S01]  /*1f40*/  @!P1 STG.E desc[UR6][R2.64+0x500], R38 ;  /* 0x0005002602009986 */ /* 0x0001e2000c101906 */
[----:B------:R-:W-:-:S03]  /*1f50*/  ISETP.GE.AND P1, PT, R11, R4, PT ;  /* 0x000000040b00720c */ /* 0x000fc60003f26270 */
[----:B------:R0:W-:Y:S04]  /*1f60*/  @!P6 STG.E desc[UR6][R2.64+0x580], R39 ;  /* 0x000580270200e986 */ /* 0x0001e8000c101906 */
[----:B------:R0:W-:Y:S04]  /*1f70*/  @!P5 STG.E desc[UR6][R2.64+0x600], R40 ;  /* 0x000600280200d986 */ /* 0x0001e8000c101906 */
[----:B------:R0:W-:Y:S04]  /*1f80*/  @!P4 STG.E desc[UR6][R2.64+0x680], R43 ;  /* 0x0006802b0200c986 */ /* 0x0001e8000c101906 */
[----:B------:R0:W-:Y:S04]  /*1f90*/  @!P3 STG.E desc[UR6][R2.64+0x700], R44 ;  /* 0x0007002c0200b986 */ /* 0x0001e8000c101906 */
[----:B------:R0:W-:Y:S04]  /*1fa0*/  @!P2 STG.E desc[UR6][R2.64+0x780], R45 ;  /* 0x0007802d0200a986 */ /* 0x0001e8000c101906 */
[----:B------:R0:W-:Y:S02]  /*1fb0*/  @!P1 STG.E desc[UR6][R2.64+0x800], R46 ;  /* 0x0008002e02009986 */ /* 0x0001e4000c101906 */
.L_x_25:
[----:B------:R-:W-:Y:S05]  /*1fc0*/  @P0 BRA `(.L_x_26) ;  /* 0x0000000000480947 */ /* 0x000fea0003800000 */
[----:B------:R3:W5:Y:S04]  /*1fd0*/  LDG.E R11, desc[UR6][R8.64] ;  /* 0x00000006080b7981 */ /* 0x000768000c1e1900 */
[----:B-1----:R3:W5:Y:S04]  /*1fe0*/  LDG.E R13, desc[UR6][R8.64+0x80] ;  /* 0x00008006080d7981 */ /* 0x002768000c1e1900 */
[----:B------:R3:W5:Y:S04]  /*1ff0*/  LDG.E R15, desc[UR6][R8.64+0x100] ;  /* 0x00010006080f7981 */ /* 0x000768000c1e1900 */
[----:B------:R3:W5:Y:S04]  /*2000*/  LDG.E R17, desc[UR6][R8.64+0x180] ;  /* 0x0001800608117981 */ /* 0x000768000c1e1900 */
[----:B------:R3:W5:Y:S04]  /*2010*/  LDG.E R19, desc[UR6][R8.64+0x200] ;  /* 0x0002000608137981 */ /* 0x000768000c1e1900 */
[----:B------:R3:W5:Y:S04]  /*2020*/  LDG.E R21, desc[UR6][R8.64+0x280] ;  /* 0x0002800608157981 */ /* 0x000768000c1e1900 */
[----:B------:R3:W5:Y:S04]  /*2030*/  LDG.E R23, desc[UR6][R8.64+0x300] ;  /* 0x0003000608177981 */ /* 0x000768000c1e1900 */
[----:B------:R3:W5:Y:S04]  /*2040*/  LDG.E R25, desc[UR6][R8.64+0x380] ;  /* 0x0003800608197981 */ /* 0x000768000c1e1900 */
[----:B------:R3:W5:Y:S04]  /*2050*/  LDG.E R27, desc[UR6][R8.64+0x400] ;  /* 0x00040006081b7981 */ /* 0x000768000c1e1900 */
[----:B0-2---:R3:W5:Y:S04]  /*2060*/  LDG.E R29, desc[UR6][R8.64+0x480] ;  /* 0x00048006081d7981 */ /* 0x005768000c1e1900 */
        /* <DEDUP_REMOVED lines=8> */
.L_x_26:
[----:B------:R-:W-:Y:S02]  /*20f0*/  IMAD.IADD R54, R5, 0x1, -R54 ;  /* 0x0000000105367824 */ /* 0x000fe400078e0a36 */
[C---:B0-2---:R-:W-:Y:S02]  /*2100*/  VIADD R3, R57.reuse, 0x20 ;  /* 0x0000002039037836 */ /* 0x045fe40000000000 */
[C---:B------:R-:W-:Y:S01]  /*2110*/  VIADD R45, R57.reuse, 0x40 ;  /* 0x00000040392d7836 */ /* 0x040fe20000000000 */
[CC--:B------:R-:W-:Y:S01]  /*2120*/  ISETP.GE.AND P5, PT, R57.reuse, R54.reuse, PT ;  /* 0x000000363900720c */ /* 0x0c0fe20003fa6270 */
[----:B------:R-:W-:Y:S01]  /*2130*/  VIADD R47, R57, 0x80 ;  /* 0x00000080392f7836 */ /* 0x000fe20000000000 */
[-C--:B------:R-:W-:Y:S01]  /*2140*/  ISETP.GE.AND P4, PT, R3, R54.reuse, PT ;  /* 0x000000360300720c */ /* 0x080fe20003f86270 */
[----:B------:R-:W-:Y:S01]  /*2150*/  VIADD R3, R57, 0x60 ;  /* 0x0000006039037836 */ /* 0x000fe20000000000 */
[-C--:B------:R-:W-:Y:S01]  /*2160*/  ISETP.GE.AND P3, PT, R45, R54.reuse, PT ;  /* 0x000000362d00720c */ /* 0x080fe20003f66270 */
[----:B------:R-:W-:Y:S01]  /*2170*/  VIADD R45, R57, 0xa0 ;  /* 0x000000a0392d7836 */ /* 0x000fe20000000000 */
[----:B------:R-:W-:-:S02]  /*2180*/  ISETP.GE.AND P1, PT, R47, R54, PT ;  /* 0x000000362f00720c */ /* 0x000fc40003f26270 */
[-C--:B------:R-:W-:Y:S01]  /*2190*/  ISETP.GE.AND P2, PT, R3, R54.reuse, PT ;  /* 0x000000360300720c */ /* 0x080fe20003f46270 */
[----:B------:R-:W-:Y:S01]  /*21a0*/  VIADD R3, R57, 0xc0 ;  /* 0x000000c039037836 */ /* 0x000fe20000000000 */
[-C--:B------:R-:W-:Y:S01]  /*21b0*/  ISETP.GE.AND P6, PT, R45, R54.reuse, PT ;  /* 0x000000362d00720c */ /* 0x080fe20003fc6270 */
[----:B------:R-:W-:Y:S02]  /*21c0*/  VIADD R45, R57, 0xe0 ;  /* 0x000000e0392d7836 */ /* 0x000fe40000000000 */
[----:B------:R0:W5:Y:S01]  /*21d0*/  @!P5 LDG.E R11, desc[UR6][R8.64] ;  /* 0x00000006080bd981 */ /* 0x000162000c1e1900 */
[-C--:B------:R-:W-:Y:S01]  /*21e0*/  ISETP.GE.AND P5, PT, R3, R54.reuse, PT ;  /* 0x000000360300720c */ /* 0x080fe20003fa6270 */
[----:B------:R-:W-:Y:S02]  /*21f0*/  VIADD R3, R57, 0x100 ;  /* 0x0000010039037836 */ /* 0x000fe40000000000 */
[----:B-1----:R0:W5:Y:S01]  /*2200*/  @!P4 LDG.E R13, desc[UR6][R8.64+0x80] ;  /* 0x00008006080dc981 */ /* 0x002162000c1e1900 */
[----:B------:R-:W-:Y:S01]  /*2210*/  ISETP.GE.AND P4, PT, R45, R54, PT ;  /* 0x000000362d00720c */ /* 0x000fe20003f86270 */
[----:B------:R-:W-:-:S02]  /*2220*/  VIADD R45, R57, 0x120 ;  /* 0x00000120392d7836 */ /* 0x000fc40000000000 */
[----:B------:R0:W5:Y:S01]  /*2230*/  @!P3 LDG.E R15, desc[UR6][R8.64+0x100] ;  /* 0x00010006080fb981 */ /* 0x000162000c1e1900 */
[-C--:B------:R-:W-:Y:S01]  /*2240*/  ISETP.GE.AND P3, PT, R3, R54.reuse, PT ;  /* 0x000000360300720c */ /* 0x080fe20003f66270 */
[----:B------:R-:W-:Y:S02]  /*2250*/  VIADD R3, R57, 0x140 ;  /* 0x0000014039037836 */ /* 0x000fe40000000000 */
[----:B------:R0:W5:Y:S01]  /*2260*/  @!P2 LDG.E R17, desc[UR6][R8.64+0x180] ;  /* 0x000180060811a981 */ /* 0x000162000c1e1900 */
[-C--:B------:R-:W-:Y:S01]  /*2270*/  ISETP.GE.AND P2, PT, R45, R54.reuse, PT ;  /* 0x000000362d00720c */ /* 0x080fe20003f46270 */
[----:B------:R-:W-:Y:S02]  /*2280*/  VIADD R45, R57, 0x160 ;  /* 0x00000160392d7836 */ /* 0x000fe40000000000 */
[----:B------:R0:W5:Y:S01]  /*2290*/  @!P1 LDG.E R19, desc[UR6][R8.64+0x200] ;  /* 0x0002000608139981 */ /* 0x000162000c1e1900 */
        /* <DEDUP_REMOVED lines=15> */
[----:B------:R-:W-:-:S03]  /*2390*/  ISETP.GE.AND P2, PT, R45, R54, PT ;  /* 0x000000362d00720c */ /* 0x000fc60003f46270 */
[----:B------:R0:W5:Y:S01]  /*23a0*/  @!P1 LDG.E R31, desc[UR6][R8.64+0x500] ;  /* 0x00050006081f9981 */ /* 0x000162000c1e1900 */
[----:B------:R-:W-:-:S03]  /*23b0*/  ISETP.GE.AND P1, PT, R3, R54, PT ;  /* 0x000000360300720c */ /* 0x000fc60003f26270 */
[----:B------:R0:W5:Y:S04]  /*23c0*/  @!P6 LDG.E R33, desc[UR6][R8.64+0x580] ;  /* 0x000580060821e981 */ /* 0x000168000c1e1900 */
[----:B------:R0:W5:Y:S04]  /*23d0*/  @!P5 LDG.E R35, desc[UR6][R8.64+0x600] ;  /* 0x000600060823d981 */ /* 0x000168000c1e1900 */
[----:B------:R0:W5:Y:S04]  /*23e0*/  @!P4 LDG.E R37, desc[UR6][R8.64+0x680] ;  /* 0x000680060825c981 */ /* 0x000168000c1e1900 */
[----:B------:R0:W5:Y:S04]  /*23f0*/  @!P3 LDG.E R39, desc[UR6][R8.64+0x700] ;  /* 0x000700060827b981 */ /* 0x000168000c1e1900 */
[----:B------:R0:W5:Y:S04]  /*2400*/  @!P2 LDG.E R41, desc[UR6][R8.64+0x780] ;  /* 0x000780060829a981 */ /* 0x000168000c1e1900 */
[----:B------:R0:W5:Y:S02]  /*2410*/  @!P1 LDG.E R43, desc[UR6][R8.64+0x800] ;  /* 0x00080006082b9981 */ /* 0x000164000c1e1900 */
.L_x_27:
[----:B------:R-:W-:Y:S05]  /*2420*/  @P0 BRA `(.L_x_28) ;  /* 0x0000000000540947 */ /* 0x000fea0003800000 */
[----:B------:R-:W1:Y:S02]  /*2430*/  LDCU.64 UR4, c[0x0][0x3b0] ;  /* 0x00007600ff0477ac */ /* 0x000e640008000a00 */
[----:B-1----:R-:W-:-:S04]  /*2440*/  LEA R2, P0, R0, UR4, 0x2 ;  /* 0x0000000400027c11 */ /* 0x002fc8000f8010ff */
[----:B------:R-:W-:-:S05]  /*2450*/  LEA.HI.X R3, R0, UR5, R7, 0x2, P0 ;  /* 0x0000000500037c11 */ /* 0x000fca00080f1407 */
[----:B-----5:R-:W-:Y:S04]  /*2460*/  STG.E desc[UR6][R2.64], R11 ;  /* 0x0000000b02007986 */ /* 0x020fe8000c101906 */
[----:B------:R-:W-:Y:S04]  /*2470*/  STG.E desc[UR6][R2.64+0x80], R13 ;  /* 0x0000800d02007986 */ /* 0x000fe8000c101906 */
        /* <DEDUP_REMOVED lines=14> */
[----:B------:R-:W-:Y:S01]  /*2560*/  STG.E desc[UR6][R2.64+0x800], R43 ;  /* 0x0008002b02007986 */ /* 0x000fe2000c101906 */
[----:B------:R-:W-:Y:S05]  /*2570*/  EXIT ;  /* 0x000000000000794d */ /* 0x000fea0003800000 */
.L_x_28:
[----:B------:R-:W1:Y:S01]  /*2580*/  LDCU.64 UR4, c[0x0][0x3b0] ;  /* 0x00007600ff0477ac */ /* 0x000e620008000a00 */
[----:B------:R-:W-:Y:S02]  /*2590*/  IMAD R42, R42, -0x1980, R5 ;  /* 0xffffe6802a2a7824 */ /* 0x000fe400078e0205 */
[C---:B------:R-:W-:Y:S02]  /*25a0*/  VIADD R5, R57.reuse, 0x40 ;  /* 0x0000004039057836 */ /* 0x040fe40000000000 */
[C---:B------:R-:W-:Y:S01]  /*25b0*/  VIADD R3, R57.reuse, 0x20 ;  /* 0x0000002039037836 */ /* 0x040fe20000000000 */
[CC--:B------:R-:W-:Y:S01]  /*25c0*/  ISETP.GE.AND P3, PT, R57.reuse, R42.reuse, PT ;  /* 0x0000002a3900720c */ /* 0x0c0fe20003f66270 */
[----:B0--3--:R-:W-:Y:S01]  /*25d0*/  VIADD R9, R57, 0x60 ;  /* 0x0000006039097836 */ /* 0x009fe20000000000 */
[-C--:B------:R-:W-:Y:S01]  /*25e0*/  ISETP.GE.AND P1, PT, R5, R42.reuse, PT ;  /* 0x0000002a0500720c */ /* 0x080fe20003f26270 */
[----:B------:R-:W-:Y:S01]  /*25f0*/  VIADD R5, R57, 0x80 ;  /* 0x0000008039057836 */ /* 0x000fe20000000000 */
[-C--:B------:R-:W-:Y:S01]  /*2600*/  ISETP.GE.AND P2, PT, R3, R42.reuse, PT ;  /* 0x0000002a0300720c */ /* 0x080fe20003f46270 */
[----:B------:R-:W-:Y:S01]  /*2610*/  VIADD R45, R57, 0xc0 ;  /* 0x000000c0392d7836 */ /* 0x000fe20000000000 */
[-C--:B------:R-:W-:Y:S01]  /*2620*/  ISETP.GE.AND P0, PT, R9, R42.reuse, PT ;  /* 0x0000002a0900720c */ /* 0x080fe20003f06270 */
[----:B------:R-:W-:Y:S01]  /*2630*/  VIADD R9, R57, 0xa0 ;  /* 0x000000a039097836 */ /* 0x000fe20000000000 */
[----:B------:R-:W-:Y:S01]  /*2640*/  ISETP.GE.AND P6, PT, R5, R42, PT ;  /* 0x0000002a0500720c */ /* 0x000fe20003fc6270 */
[----:B------:R-:W-:Y:S01]  /*2650*/  VIADD R5, R57, 0xe0 ;  /* 0x000000e039057836 */ /* 0x000fe20000000000 */
[----:B-1----:R-:W-:-:S02]  /*2660*/  LEA R2, P4, R0, UR4, 0x2 ;  /* 0x0000000400027c11 */ /* 0x002fc4000f8810ff */
[-C--:B------:R-:W-:Y:S02]  /*2670*/  ISETP.GE.AND P5, PT, R9, R42.reuse, PT ;  /* 0x0000002a0900720c */ /* 0x080fe40003fa6270 */
[----:B------:R-:W-:Y:S01]  /*2680*/  LEA.HI.X R3, R0, UR5, R7, 0x2, P4 ;  /* 0x0000000500037c11 */ /* 0x000fe2000a0f1407 */
[----:B------:R-:W-:Y:S01]  /*2690*/  VIADD R7, R57, 0x100 ;  /* 0x0000010039077836 */ /* 0x000fe20000000000 */
[----:B------:R-:W-:-:S03]  /*26a0*/  ISETP.GE.AND P4, PT, R45, R42, PT ;  /* 0x0000002a2d00720c */ /* 0x000fc60003f86270 */
[----:B-----5:R0:W-:Y:S01]  /*26b0*/  @!P3 STG.E desc[UR6][R2.64], R11 ;  /* 0x0000000b0200b986 */ /* 0x0201e2000c101906 */
        /* <DEDUP_REMOVED lines=19> */
[C---:B------:R-:W-:Y:S02]  /*27f0*/  VIADD R5, R57.reuse, 0x1e0 ;  /* 0x000001e039057836 */ /* 0x040fe40000000000 */
[----:B------:R-:W-:Y:S01]  /*2800*/  VIADD R57, R57, 0x200 ;  /* 0x0000020039397836 */ /* 0x000fe20000000000 */
[----:B------:R0:W-:Y:S01]  /*2810*/  @!P3 STG.E desc[UR6][R2.64+0x380], R25 ;  /* 0x000380190200b986 */ /* 0x0001e2000c101906 */
[----:B------:R-:W-:-:S03]  /*2820*/  ISETP.GE.AND P3, PT, R7, R42, PT ;  /* 0x0000002a0700720c */ /* 0x000fc60003f66270 */
        /* <DEDUP_REMOVED lines=9> */
[----:B------:R0:W-:Y:S01]  /*28c0*/  @!P2 STG.E desc[UR6][R2.64+0x780], R41 ;  /* 0x000780290200a986 */ /* 0x0001e2000c101906 */
[----:B------:R-:W-:Y:S05]  /*28d0*/  @P1 EXIT ;  /* 0x000000000000194d */ /* 0x000fea0003800000 */
[----:B------:R-:W-:Y:S01]  /*28e0*/  STG.E desc[UR6][R2.64+0x800], R43 ;  /* 0x0008002b02007986 */ /* 0x000fe2000c101906 */
[----:B------:R-:W-:Y:S05]  /*28f0*/  EXIT ;  /* 0x000000000000794d */ /* 0x000fea0003800000 */
.L_x_14:
[----:B------:R-:W-:Y:S01]  /*2900*/  IMAD.MOV.U32 R2, RZ, RZ, RZ ;  /* 0x000000ffff027224 */ /* 0x000fe200078e00ff */
[C---:B------:R-:W-:Y:S01]  /*2910*/  ISETP.GT.U32.AND P0, PT, R3.reuse, 0x1f, PT ;  /* 0x0000001f0300780c */ /* 0x040fe20003f04070 */
[----:B------:R-:W-:Y:S05]  /*2920*/  WARPSYNC.ALL ;  /* 0x0000000000007948 */ /* 0x000fea0003800000 */
[----:B------:R-:W-:-:S04]  /*2930*/  IMAD.HI.U32 R14, R3, 0x15555556, R2 ;  /* 0x15555556030e7827 */ /* 0x000fc800078e0002 */
[----:B------:R-:W-:-:S05]  /*2940*/  IMAD R15, R14, 0x4, R7 ;  /* 0x000000040e0f7824 */ /* 0x000fca00078e0207 */
[----:B------:R0:W-:Y:S01]  /*2950*/  STS [R15+0x3410], R0 ;  /* 0x003410000f007388 */ /* 0x0001e20000000800 */
[----:B------:R-:W-:Y:S06]  /*2960*/  BAR.SYNC.DEFER_BLOCKING 0x0 ;  /* 0x0000000000007b1d */ /* 0x000fec0000010000 */
[----:B------:R-:W-:Y:S05]  /*2970*/  @P0 BRA `(.L_x_29) ;  /* 0x0000000000dc0947 */ /* 0x000fea0003800000 */
[----:B------:R-:W-:Y:S01]  /*2980*/  IMAD R14, R3, 0x34, R7 ;  /* 0x00000034030e7824 */ /* 0x000fe200078e0207 */
[----:B------:R-:W-:-:S04]  /*2990*/  UMOV UR8, 0xffffffff ;  /* 0xffffffff00087882 */ /* 0x000fc80000000000 */
[----:B------:R-:W-:Y:S04]  /*29a0*/  LDS R28, [R14+0x3410] ;  /* 0x003410000e1c7984 */ /* 0x000fe80000000800 */
[----:B------:R-:W-:Y:S04]  /*29b0*/  LDS R29, [R14+0x3414] ;  /* 0x003414000e1d7984 */ /* 0x000fe80000000800 */
[----:B------:R-:W1:Y:S04]  /*29c0*/  LDS R30, [R14+0x3418] ;  /* 0x003418000e1e7984 */ /* 0x000e680000000800 */
[----:B------:R-:W-:Y:S04]  /*29d0*/  LDS R31, [R14+0x341c] ;  /* 0x00341c000e1f7984 */ /* 0x000fe80000000800 */
[----:B------:R-:W2:Y:S04]  /*29e0*/  LDS R32, [R14+0x3420] ;  /* 0x003420000e207984 */ /* 0x000ea80000000800 */
[----:B------:R-:W-:Y:S04]  /*29f0*/  LDS R33, [R14+0x3424] ;  /* 0x003424000e217984 */ /* 0x000fe80000000800 */
[----:B------:R-:W3:Y:S04]  /*2a00*/  LDS R34, [R14+0x3428] ;  /* 0x003428000e227984 */ /* 0x000ee80000000800 */
[----:B------:R-:W-:Y:S04]  /*2a10*/  LDS R35, [R14+0x342c] ;  /* 0x00342c000e237984 */ /* 0x000fe80000000800 */
[----:B------:R-:W4:Y:S04]  /*2a20*/  LDS R36, [R14+0x3430] ;  /* 0x003430000e247984 */ /* 0x000f280000000800 */
[----:B------:R-:W-:Y:S04]  /*2a30*/  LDS R37, [R14+0x3434] ;  /* 0x003434000e257984 */ /* 0x000fe80000000800 */
[----:B------:R-:W5:Y:S04]  /*2a40*/  LDS R38, [R14+0x3438] ;  /* 0x003438000e267984 */ /* 0x000f680000000800 */
[----:B------:R-:W0:Y:S01]  /*2a50*/  LDS R39, [R14+0x343c] ;  /* 0x00343c000e277984 */ /* 0x000e220000000800 */
[----:B-1----:R-:W-:-:S04]  /*2a60*/  IADD3 R40, PT, PT, R30, R29, R28 ;  /* 0x0000001d1e287210 */ /* 0x002fc80007ffe01c */
[----:B--2---:R-:W-:-:S04]  /*2a70*/  IADD3 R40, PT, PT, R32, R40, R31 ;  /* 0x0000002820287210 */ /* 0x004fc80007ffe01f */
[----:B---3--:R-:W-:-:S04]  /*2a80*/  IADD3 R40, PT, PT, R34, R40, R33 ;  /* 0x0000002822287210 */ /* 0x008fc80007ffe021 */
[----:B----4-:R-:W-:-:S04]  /*2a90*/  IADD3 R40, PT, PT, R36, R40, R35 ;  /* 0x0000002824287210 */ /* 0x010fc80007ffe023 */
[----:B-----5:R-:W-:-:S05]  /*2aa0*/  IADD3 R40, PT, PT, R38, R40, R37 ;  /* 0x0000002826287210 */ /* 0x020fca0007ffe025 */
[----:B0-----:R-:W-:Y:S01]  /*2ab0*/  IMAD.IADD R39, R39, 0x1, R40 ;  /* 0x0000000127277824 */ /* 0x001fe200078e0228 */
[----:B------:R-:W-:Y:S06]  /*2ac0*/  BRA.DIV UR8, `(.L_x_30) ;  /* 0x0000007a08547947 */ /* 0x000fec000b800000 */
[----:B------:R-:W0:Y:S02]  /*2ad0*/  SHFL.UP P0, R40, R39, 0x1, RZ ;  /* 0x0420000027287989 */ /* 0x000e2400000000ff */
[----:B0-----:R-:W-:-:S05]  /*2ae0*/  @P0 IMAD.IADD R40, R39, 0x1, R40 ;  /* 0x0000000127280824 */ /* 0x001fca00078e0228 */
[----:B------:R-:W0:Y:S02]  /*2af0*/  SHFL.UP P0, R43, R40, 0x2, RZ ;  /* 0x04400000282b7989 */ /* 0x000e2400000000ff */
[----:B0-----:R-:W-:-:S05]  /*2b00*/  @P0 IMAD.IADD R43, R40, 0x1, R43 ;  /* 0x00000001282b0824 */ /* 0x001fca00078e022b */
[----:B------:R-:W0:Y:S02]  /*2b10*/  SHFL.UP P0, R44, R43, 0x4, RZ ;  /* 0x048000002b2c7989 */ /* 0x000e2400000000ff */
[----:B0-----:R-:W-:-:S05]  /*2b20*/  @P0 IMAD.IADD R44, R43, 0x1, R44 ;  /* 0x000000012b2c0824 */ /* 0x001fca00078e022c */
[----:B------:R-:W0:Y:S02]  /*2b30*/  SHFL.UP P0, R45, R44, 0x8, RZ ;  /* 0x050000002c2d7989 */ /* 0x000e2400000000ff */
[----:B0-----:R-:W-:-:S05]  /*2b40*/  @P0 IMAD.IADD R45, R44, 0x1, R45 ;  /* 0x000000012c2d0824 */ /* 0x001fca00078e022d */
[----:B------:R0:W1:Y:S02]  /*2b50*/  SHFL.UP P0, R46, R45, 0x10, RZ ;  /* 0x060000002d2e7989 */ /* 0x00006400000000ff */
.L_x_120:
[----:B-1----:R-:W-:-:S04]  /*2b60*/  @P0 IMAD.IADD R46, R45, 0x1, R46 ;  /* 0x000000012d2e0824 */ /* 0x002fc800078e022e */
[----:B------:R-:W-:-:S04]  /*2b70*/  IMAD.IADD R39, R46, 0x1, -R39 ;  /* 0x000000012e277824 */ /* 0x000fc800078e0a27 */
[----:B------:R-:W-:Y:S01]  /*2b80*/  IMAD.IADD R28, R28, 0x1, R39 ;  /* 0x000000011c1c7824 */ /* 0x000fe200078e0227 */
[----:B------:R1:W-:Y:S03]  /*2b90*/  STS [R14+0x3410], R39 ;  /* 0x003410270e007388 */ /* 0x0003e60000000800 */
        /* <DEDUP_REMOVED lines=19> */
[----:B------:R1:W-:Y:S04]  /*2cd0*/  STS [R14+0x3438], R37 ;  /* 0x003438250e007388 */ /* 0x0003e80000000800 */
[----:B------:R1:W-:Y:S02]  /*2ce0*/  STS [R14+0x343c], R43 ;  /* 0x00343c2b0e007388 */ /* 0x0003e40000000800 */
.L_x_29:
[----:B------:R-:W-:Y:S05]  /*2cf0*/  WARPSYNC.ALL ;  /* 0x0000000000007948 */ /* 0x000fea0003800000 */
[----:B------:R-:W-:Y:S01]  /*2d00*/  BAR.SYNC.DEFER_BLOCKING 0x0 ;  /* 0x0000000000007b1d */ /* 0x000fe20000010000 */
[----:B------:R-:W-:Y:S02]  /*2d10*/  ISETP.NE.AND P0, PT, R50, RZ, PT ;  /* 0x000000ff3200720c */ /* 0x000fe40003f05270 */
[----:B-1----:R-:W-:-:S03]  /*2d20*/  SHF.R.U32.HI R28, RZ, UR5, R27 ;  /* 0x00000005ff1c7c19 */ /* 0x002fc6000801161b */
[----:B------:R-:W-:Y:S01]  /*2d30*/  BSSY.RECONVERGENT B0, `(.L_x_31) ;  /* 0x0000028000007945 */ /* 0x000fe20003800200 */
[----:B------:R-:W-:Y:S01]  /*2d40*/  LOP3.LUT R28, R28, UR4, RZ, 0x30, !PT ;  /* 0x000000041c1c7c12 */ /* 0x000fe2000f8e30ff */
[----:B0-----:R-:W0:Y:S06]  /*2d50*/  LDS R15, [R15+0x3410] ;  /* 0x003410000f0f7984 */ /* 0x001e2c0000000800 */
[----:B------:R-:W-:Y:S05]  /*2d60*/  @P0 BRA `(.L_x_32) ;  /* 0x0000000000900947 */ /* 0x000fea0003800000 */
[----:B------:R-:W0:Y:S04]  /*2d70*/  LDS R14, [R51] ;  /* 0x00000000330e7984 */ /* 0x000e280000000800 */
[----:B------:R-:W1:Y:S04]  /*2d80*/  LDS R30, [R51+0x400] ;  /* 0x00040000331e7984 */ /* 0x000e680000000800 */
[----:B------:R-:W2:Y:S04]  /*2d90*/  LDS R32, [R51+0x800] ;  /* 0x0008000033207984 */ /* 0x000ea80000000800 */
[----:B------:R-:W3:Y:S04]  /*2da0*/  LDS R34, [R51+0xc00] ;  /* 0x000c000033227984 */ /* 0x000ee80000000800 */
[----:B------:R-:W4:Y:S04]  /*2db0*/  LDS R36, [R51+0x1000] ;  /* 0x0010000033247984 */ /* 0x000f280000000800 */
[----:B------:R-:W5:Y:S04]  /*2dc0*/  LDS R38, [R51+0x1400] ;  /* 0x0014000033267984 */ /* 0x000f680000000800 */
[----:B------:R-:W5:Y:S04]  /*2dd0*/  LDS R40, [R51+0x1800] ;  /* 0x0018000033287984 */ /* 0x000f680000000800 */
[----:B------:R-:W5:Y:S04]  /*2de0*/  LDS R44, [R51+0x1c00] ;  /* 0x001c0000332c7984 */ /* 0x000f680000000800 */
[----:B------:R-:W5:Y:S04]  /*2df0*/  LDS R46, [R51+0x2000] ;  /* 0x00200000332e7984 */ /* 0x000f680000000800 */
[----:B------:R-:W5:Y:S04]  /*2e00*/  LDS R58, [R51+0x2400] ;  /* 0x00240000333a7984 */ /* 0x000f680000000800 */
[----:B------:R-:W5:Y:S01]  /*2e10*/  LDS R60, [R51+0x2800] ;  /* 0x00280000333c7984 */ /* 0x000f620000000800 */
[----:B0-----:R-:W-:-:S03]  /*2e20*/  IMAD.IADD R14, R15, 0x1, R14 ;  /* 0x000000010f0e7824 */ /* 0x001fc600078e020e */
[----:B------:R-:W0:Y:S01]  /*2e30*/  LDS R62, [R51+0x2c00] ;  /* 0x002c0000333e7984 */ /* 0x000e220000000800 */
[C---:B-1----:R-:W-:Y:S02]  /*2e40*/  IMAD.IADD R30, R15.reuse, 0x1, R30 ;  /* 0x000000010f1e7824 */ /* 0x042fe400078e021e */
[C---:B--2---:R-:W-:Y:S01]  /*2e50*/  IMAD.IADD R32, R15.reuse, 0x1, R32 ;  /* 0x000000010f207824 */ /* 0x044fe200078e0220 */
[----:B------:R1:W-:Y:S01]  /*2e60*/  STS [R51], R14 ;  /* 0x0000000e33007388 */ /* 0x0003e20000000800 */
[----:B---3--:R-:W-:-:S03]  /*2e70*/  IMAD.IADD R34, R15, 0x1, R34 ;  /* 0x000000010f227824 */ /* 0x008fc600078e0222 */
[----:B------:R1:W-:Y:S01]  /*2e80*/  STS [R51+0x400], R30 ;  /* 0x0004001e33007388 */ /* 0x0003e20000000800 */
[----:B----4-:R-:W-:-:S03]  /*2e90*/  IMAD.IADD R36, R15, 0x1, R36 ;  /* 0x000000010f247824 */ /* 0x010fc600078e0224 */
[----:B------:R1:W-:Y:S01]  /*2ea0*/  STS [R51+0x800], R32 ;  /* 0x0008002033007388 */ /* 0x0003e20000000800 */
[----:B-----5:R-:W-:-:S03]  /*2eb0*/  IMAD.IADD R38, R15, 0x1, R38 ;  /* 0x000000010f267824 */ /* 0x020fc600078e0226 */
[----:B------:R1:W-:Y:S01]  /*2ec0*/  STS [R51+0xc00], R34 ;  /* 0x000c002233007388 */ /* 0x0003e20000000800 */
[----:B------:R-:W-:-:S03]  /*2ed0*/  IMAD.IADD R40, R15, 0x1, R40 ;  /* 0x000000010f287824 */ /* 0x000fc600078e0228 */
        /* <DEDUP_REMOVED lines=9> */
[----:B0-----:R-:W-:-:S03]  /*2f70*/  IMAD.IADD R62, R15, 0x1, R62 ;  /* 0x000000010f3e7824 */ /* 0x001fc600078e023e */
[----:B------:R1:W-:Y:S04]  /*2f80*/  STS [R51+0x2400], R58 ;  /* 0x0024003a33007388 */ /* 0x0003e80000000800 */
[----:B------:R1:W-:Y:S04]  /*2f90*/  STS [R51+0x2800], R60 ;  /* 0x0028003c33007388 */ /* 0x0003e80000000800 */
[----:B------:R1:W-:Y:S02]  /*2fa0*/  STS [R51+0x2c00], R62 ;  /* 0x002c003e33007388 */ /* 0x0003e40000000800 */
.L_x_32:
[----:B------:R-:W-:Y:S05]  /*2fb0*/  BSYNC.RECONVERGENT B0 ;  /* 0x0000000000007941 */ /* 0x000fea0003800200 */
.L_x_31:
[----:B------:R-:W-:Y:S01]  /*2fc0*/  BAR.SYNC.DEFER_BLOCKING 0x0 ;  /* 0x0000000000007b1d */ /* 0x000fe20000010000 */
[----:B------:R-:W-:Y:S01]  /*2fd0*/  R2P PR, R28, 0x7f ;  /* 0x0000007f1c007804 */ /* 0x000fe20000000000 */
[----:B------:R-:W-:-:S04]  /*2fe0*/  IMAD.MOV.U32 R47, RZ, RZ, RZ ;  /* 0x000000ffff2f7224 */ /* 0x000fc800078e00ff */
[----:B------:R-:W-:Y:S08]  /*2ff0*/  BSSY.RECONVERGENT B0, `(.L_x_33) ;  /* 0x0000024000007945 */ /* 0x000ff00003800200 */
[----:B-1----:R-:W-:Y:S02]  /*3000*/  VOTE.ANY R14, PT, P0 ;  /* 0x00000000000e7806 */ /* 0x002fe400000e0100 */
[----:B------:R-:W-:-:S02]  /*3010*/  VOTE.ANY R29, PT, P1 ;  /* 0x00000000001d7806 */ /* 0x000fc400008e0100 */
[----:B------:R-:W-:Y:S02]  /*3020*/  @!P0 LOP3.LUT R14, RZ, R14, RZ, 0x33, !PT ;  /* 0x0000000eff0e8212 */ /* 0x000fe400078e33ff */
[----:B------:R-:W-:Y:S02]  /*3030*/  VOTE.ANY R31, PT, P2 ;  /* 0x00000000001f7806 */ /* 0x000fe400010e0100 */
[----:B------:R-:W-:Y:S02]  /*3040*/  @!P1 LOP3.LUT R29, RZ, R29, RZ, 0x33, !PT ;  /* 0x0000001dff1d9212 */ /* 0x000fe400078e33ff */
[----:B------:R-:W-:Y:S02]  /*3050*/  VOTE.ANY R33, PT, P3 ;  /* 0x0000000000217806 */ /* 0x000fe400018e0100 */
[----:B------:R-:W-:Y:S02]  /*3060*/  @!P2 LOP3.LUT R31, RZ, R31, RZ, 0x33, !PT ;  /* 0x0000001fff1fa212 */ /* 0x000fe400078e33ff */
[----:B------:R-:W-:-:S02]  /*3070*/  LOP3.LUT R14, R29, R14, RZ, 0xc0, !PT ;  /* 0x0000000e1d0e7212 */ /* 0x000fc400078ec0ff */
[----:B------:R-:W-:Y:S02]  /*3080*/  @!P3 LOP3.LUT R33, RZ, R33, RZ, 0x33, !PT ;  /* 0x00000021ff21b212 */ /* 0x000fe400078e33ff */
[----:B------:R-:W-:Y:S02]  /*3090*/  LOP3.LUT R14, R31, R14, RZ, 0xc0, !PT ;  /* 0x0000000e1f0e7212 */ /* 0x000fe400078ec0ff */
[----:B------:R-:W-:Y:S02]  /*30a0*/  VOTE.ANY R29, PT, P4 ;  /* 0x00000000001d7806 */ /* 0x000fe400020e0100 */
[----:B------:R-:W-:Y:S02]  /*30b0*/  LOP3.LUT R14, R33, R14, RZ, 0xc0, !PT ;  /* 0x0000000e210e7212 */ /* 0x000fe400078ec0ff */
[----:B------:R-:W-:Y:S02]  /*30c0*/  @!P4 LOP3.LUT R29, RZ, R29, RZ, 0x33, !PT ;  /* 0x0000001dff1dc212 */ /* 0x000fe400078e33ff */
[----:B------:R-:W-:-:S02]  /*30d0*/  VOTE.ANY R31, PT, P5 ;  /* 0x00000000001f7806 */ /* 0x000fc400028e0100 */
[----:B------:R-:W-:Y:S01]  /*30e0*/  LOP3.LUT R14, R29, R14, RZ, 0xc0, !PT ;  /* 0x0000000e1d0e7212 */ /* 0x000fe200078ec0ff */
[----:B------:R-:W-:Y:S01]  /*30f0*/  IMAD.SHL.U32 R29, R3, 0x20, RZ ;  /* 0x00000020031d7824 */ /* 0x000fe200078e00ff */
[----:B------:R-:W-:Y:S02]  /*3100*/  LOP3.LUT P0, RZ, R28, 0x80, RZ, 0xc0, !PT ;  /* 0x000000801cff7812 */ /* 0x000fe4000780c0ff */
[----:B------:R-:W-:Y:S02]  /*3110*/  @!P5 LOP3.LUT R31, RZ, R31, RZ, 0x33, !PT ;  /* 0x0000001fff1fd212 */ /* 0x000fe400078e33ff */
[----:B------:R-:W-:Y:S02]  /*3120*/  VOTE.ANY R30, PT, P6 ;  /* 0x00000000001e7806 */ /* 0x000fe400030e0100 */
[----:B------:R-:W-:Y:S02]  /*3130*/  LOP3.LUT R31, R31, R14, RZ, 0xc0, !PT ;  /* 0x0000000e1f1f7212 */ /* 0x000fe400078ec0ff */
[----:B------:R-:W1:Y:S01]  /*3140*/  S2R R14, SR_LEMASK ;  /* 0x00000000000e7919 */ /* 0x000e620000003a00 */
[----:B------:R-:W-:-:S04]  /*3150*/  @!P6 LOP3.LUT R30, RZ, R30, RZ, 0x33, !PT ;  /* 0x0000001eff1ee212 */ /* 0x000fc800078e33ff */
[----:B------:R-:W-:Y:S02]  /*3160*/  VOTE.ANY R32, PT, P0 ;  /* 0x0000000000207806 */ /* 0x000fe400000e0100 */
[----:B------:R-:W-:Y:S02]  /*3170*/  LOP3.LUT R31, R30, R31, RZ, 0xc0, !PT ;  /* 0x0000001f1e1f7212 */ /* 0x000fe400078ec0ff */
[----:B------:R-:W-:Y:S02]  /*3180*/  @!P0 LOP3.LUT R32, RZ, R32, RZ, 0x33, !PT ;  /* 0x00000020ff208212 */ /* 0x000fe400078e33ff */
[----:B------:R-:W-:Y:S02]  /*3190*/  LOP3.LUT R30, R29, 0x7c00, RZ, 0xc0, !PT ;  /* 0x00007c001d1e7812 */ /* 0x000fe400078ec0ff */
[----:B------:R-:W-:-:S03]  /*31a0*/  LOP3.LUT R31, R32, R31, RZ, 0xc0, !PT ;  /* 0x0000001f201f7212 */ /* 0x000fc600078ec0ff */
[----:B------:R-:W-:Y:S01]  /*31b0*/  IMAD.IADD R29, R7, 0x1, R30 ;  /* 0x00000001071d7824 */ /* 0x000fe200078e021e */
[----:B------:R-:W2:Y:S01]  /*31c0*/  FLO.U32 R32, R31 ;  /* 0x0000001f00207300 */ /* 0x000ea200000e0000 */
[----:B-1----:R-:W-:Y:S02]  /*31d0*/  LOP3.LUT R44, R14, R31, RZ, 0xc0, !PT ;  /* 0x0000001f0e2c7212 */ /* 0x002fe400078ec0ff */
[----:B--2---:R-:W-:-:S05]  /*31e0*/  ISETP.NE.AND P0, PT, R24, R32, PT ;  /* 0x000000201800720c */ /* 0x004fca0003f05270 */
[----:B------:R-:W1:Y:S08]  /*31f0*/  POPC R44, R44 ;  /* 0x0000002c002c7309 */ /* 0x000e700000000000 */
[----:B------:R-:W-:Y:S05]  /*3200*/  @P0 BRA `(.L_x_34) ;  /* 0x0000000000080947 */ /* 0x000fea0003800000 */
[----:B------:R-:W-:-:S06]  /*3210*/  IMAD R47, R28, 0x4, R29 ;  /* 0x000000041c2f7824 */ /* 0x000fcc00078e021d */
[----:B-1----:R2:W3:Y:S02]  /*3220*/  ATOMS.ADD R47, [R47], R44 ;  /* 0x0000002c2f2f738c */ /* 0x0024e40000000000 */
.L_x_34:
[----:B------:R-:W-:Y:S05]  /*3230*/  BSYNC.RECONVERGENT B0 ;  /* 0x0000000000007941 */ /* 0x000fea0003800200 */
.L_x_33:
[----:B------:R-:W-:Y:S01]  /*3240*/  R2P PR, R52, 0x7f ;  /* 0x0000007f34007804 */ /* 0x000fe20000000000 */
[----:B---3--:R3:W4:Y:S01]  /*3250*/  SHFL.IDX PT, R47, R47, R32, 0x1f ;  /* 0x00001f202f2f7589 */ /* 0x00872200000e0000 */
[----:B------:R-:W-:Y:S01]  /*3260*/  BSSY.RECONVERGENT B0, `(.L_x_35) ;  /* 0x0000021000007945 */ /* 0x000fe20003800200 */
[----:B------:R-:W-:-:S10]  /*3270*/  IMAD.MOV.U32 R49, RZ, RZ, RZ ;  /* 0x000000ffff317224 */ /* 0x000fd400078e00ff */
[----:B------:R-:W-:Y:S02]  /*3280*/  VOTE.ANY R28, PT, P0 ;  /* 0x00000000001c7806 */ /* 0x000fe400000e0100 */
[----:B------:R-:W-:Y:S02]  /*3290*/  VOTE.ANY R31, PT, P1 ;  /* 0x00000000001f7806 */ /* 0x000fe400008e0100 */
[----:B------:R-:W-:Y:S02]  /*32a0*/  @!P0 LOP3.LUT R28, RZ, R28, RZ, 0x33, !PT ;  /* 0x0000001cff1c8212 */ /* 0x000fe400078e33ff */
[----:B------:R-:W-:Y:S02]  /*32b0*/  VOTE.ANY R33, PT, P2 ;  /* 0x0000000000217806 */ /* 0x000fe400010e0100 */
[----:B------:R-:W-:Y:S02]  /*32c0*/  @!P1 LOP3.LUT R31, RZ, R31, RZ, 0x33, !PT ;  /* 0x0000001fff1f9212 */ /* 0x000fe400078e33ff */
[----:B------:R-:W-:-:S02]  /*32d0*/  @!P2 LOP3.LUT R33, RZ, R33, RZ, 0x33, !PT ;  /* 0x00000021ff21a212 */ /* 0x000fc400078e33ff */
[----:B------:R-:W-:Y:S02]  /*32e0*/  LOP3.LUT R28, R31, R28, RZ, 0xc0, !PT ;  /* 0x0000001c1f1c7212 */ /* 0x000fe400078ec0ff */
[----:B------:R-:W-:Y:S02]  /*32f0*/  VOTE.ANY R31, PT, P3 ;  /* 0x00000000001f7806 */ /* 0x000fe400018e0100 */
[----:B------:R-:W-:Y:S02]  /*3300*/  LOP3.LUT R28, R33, R28, RZ, 0xc0, !PT ;  /* 0x0000001c211c7212 */ /* 0x000fe400078ec0ff */
[----:B------:R-:W-:Y:S02]  /*3310*/  LOP3.LUT P0, RZ, R52, 0x80, RZ, 0xc0, !PT ;  /* 0x0000008034ff7812 */ /* 0x000fe4000780c0ff */
[----:B------:R-:W-:Y:S02]  /*3320*/  VOTE.ANY R33, PT, P4 ;  /* 0x0000000000217806 */ /* 0x000fe400020e0100 */
[----:B------:R-:W-:-:S02]  /*3330*/  @!P3 LOP3.LUT R31, RZ, R31, RZ, 0x33, !PT ;  /* 0x0000001fff1fb212 */ /* 0x000fc400078e33ff */
[----:B------:R-:W-:Y:S02]  /*3340*/  @!P4 LOP3.LUT R33, RZ, R33, RZ, 0x33, !PT ;  /* 0x00000021ff21c212 */ /* 0x000fe400078e33ff */
[----:B------:R-:W-:Y:S02]  /*3350*/  LOP3.LUT R28, R31, R28, RZ, 0xc0, !PT ;  /* 0x0000001c1f1c7212 */ /* 0x000fe400078ec0ff */
[----:B------:R-:W-:Y:S02]  /*3360*/  VOTE.ANY R31, PT, P5 ;  /* 0x00000000001f7806 */ /* 0x000fe400028e0100 */
[----:B------:R-:W-:Y:S02]  /*3370*/  LOP3.LUT R28, R33, R28, RZ, 0xc0, !PT ;  /* 0x0000001c211c7212 */ /* 0x000fe400078ec0ff */
[----:B------:R-:W-:Y:S02]  /*3380*/  VOTE.ANY R33, PT, P6 ;  /* 0x0000000000217806 */ /* 0x000fe400030e0100 */
[----:B------:R-:W-:-:S02]  /*3390*/  @!P5 LOP3.LUT R31, RZ, R31, RZ, 0x33, !PT ;  /* 0x0000001fff1fd212 */ /* 0x000fc400078e33ff */
[----:B------:R-:W-:Y:S02]  /*33a0*/  VOTE.ANY R35, PT, P0 ;  /* 0x0000000000237806 */ /* 0x000fe400000e0100 */
[----:B------:R-:W-:Y:S02]  /*33b0*/  @!P6 LOP3.LUT R33, RZ, R33, RZ, 0x33, !PT ;  /* 0x00000021ff21e212 */ /* 0x000fe400078e33ff */
[----:B------:R-:W-:Y:S02]  /*33c0*/  LOP3.LUT R28, R31, R28, RZ, 0xc0, !PT ;  /* 0x0000001c1f1c7212 */ /* 0x000fe400078ec0ff */
[----:B------:R-:W-:Y:S02]  /*33d0*/  @!P0 LOP3.LUT R35, RZ, R35, RZ, 0x33, !PT ;  /* 0x00000023ff238212 */ /* 0x000fe400078e33ff */
[----:B------:R-:W-:-:S04]  /*33e0*/  LOP3.LUT R28, R33, R28, RZ, 0xc0, !PT ;  /* 0x0000001c211c7212 */ /* 0x000fc800078ec0ff */
[----:B------:R-:W-:-:S04]  /*33f0*/  LOP3.LUT R35, R35, R28, RZ, 0xc0, !PT ;  /* 0x0000001c23237212 */ /* 0x000fc800078ec0ff */
[----:B------:R-:W5:Y:S01]  /*3400*/  FLO.U32 R30, R35 ;  /* 0x00000023001e7300 */ /* 0x000f6200000e0000 */
[----:B------:R-:W-:-:S07]  /*3410*/  LOP3.LUT R46, R14, R35, RZ, 0xc0, !PT ;  /* 0x000000230e2e7212 */ /* 0x000fce00078ec0ff */
[----:B------:R-:W0:Y:S01]  /*3420*/  POPC R46, R46 ;  /* 0x0000002e002e7309 */ /* 0x000e220000000000 */
[----:B-----5:R-:W-:-:S13]  /*3430*/  ISETP.NE.AND P0, PT, R24, R30, PT ;  /* 0x0000001e1800720c */ /* 0x020fda0003f05270 */
[----:B0--34-:R-:W-:Y:S05]  /*3440*/  @P0 BRA `(.L_x_36) ;  /* 0x0000000000080947 */ /* 0x019fea0003800000 */
[----:B------:R-:W-:-:S06]  /*3450*/  IMAD R49, R52, 0x4, R29 ;  /* 0x0000000434317824 */ /* 0x000fcc00078e021d */
[----:B------:R0:W3:Y:S02]  /*3460*/  ATOMS.ADD R49, [R49], R46 ;  /* 0x0000002e3131738c */ /* 0x0000e40000000000 */
.L_x_36:
[----:B------:R-:W-:Y:S05]  /*3470*/  BSYNC.RECONVERGENT B0 ;  /* 0x0000000000007941 */ /* 0x000fea0003800200 */
.L_x_35:
        /* <DEDUP_REMOVED lines=35> */
.L_x_38:
[----:B------:R-:W-:Y:S05]  /*36b0*/  BSYNC.RECONVERGENT B0 ;  /* 0x0000000000007941 */ /* 0x000fea0003800200 */
.L_x_37:
        /* <DEDUP_REMOVED lines=27> */
[----:B------:R-:W-:Y:S02]  /*3870*/  LOP3.LUT R35, R35, R28, RZ, 0xc0, !PT ;  /* 0x0000001c23237212 */ /* 0x000fe400078ec0ff */
[----:B------:R-:W-:Y:S02]  /*3880*/  SHF.R.U32.HI R28, RZ, UR5, R23 ;  /* 0x00000005ff1c7c19 */ /* 0x000fe40008011617 */
[----:B------:R-:W5:Y:S01]  /*3890*/  FLO.U32 R39, R35 ;  /* 0x0000002300277300 */ /* 0x000f6200000e0000 */
[----:B------:R-:W-:Y:S02]  /*38a0*/  LOP3.LUT R53, R14, R35, RZ, 0xc0, !PT ;  /* 0x000000230e357212 */ /* 0x000fe400078ec0ff */
[----:B------:R-:W-:-:S05]  /*38b0*/  LOP3.LUT R30, R28, UR4, RZ, 0x30, !PT ;  /* 0x000000041c1e7c12 */ /* 0x000fca000f8e30ff */
[----:B------:R-:W0:Y:S01]  /*38c0*/  POPC R53, R53 ;  /* 0x0000003500357309 */ /* 0x000e220000000000 */
[----:B-----5:R-:W-:-:S13]  /*38d0*/  ISETP.NE.AND P0, PT, R24, R39, PT ;  /* 0x000000271800720c */ /* 0x020fda0003f05270 */
[----:B0--34-:R-:W-:Y:S05]  /*38e0*/  @P0 BRA `(.L_x_40) ;  /* 0x0000000000080947 */ /* 0x019fea0003800000 */
[----:B------:R-:W-:-:S05]  /*38f0*/  IMAD R48, R48, 0x4, R29 ;  /* 0x0000000430307824 */ /* 0x000fca00078e021d */
[----:B------:R0:W3:Y:S02]  /*3900*/  ATOMS.ADD R56, [R48], R53 ;  /* 0x000000353038738c */ /* 0x0000e40000000000 */
.L_x_40:
[----:B------:R-:W-:Y:S05]  /*3910*/  BSYNC.RECONVERGENT B0 ;  /* 0x0000000000007941 */ /* 0x000fea0003800200 */
.L_x_39:
        /* <DEDUP_REMOVED lines=30> */
[----:B0-----:R-:W-:Y:S02]  /*3b00*/  LOP3.LUT R48, R14, R35, RZ, 0xc0, !PT ;  /* 0x000000230e307212 */ /* 0x001fe400078ec0ff */
[----:B------:R-:W-:-:S05]  /*3b10*/  LOP3.LUT R34, R28, UR4, RZ, 0x30, !PT ;  /* 0x000000041c227c12 */ /* 0x000fca000f8e30ff */
[----:B------:R-:W0:Y:S01]  /*3b20*/  POPC R48, R48 ;  /* 0x0000003000307309 */ /* 0x000e220000000000 */
[----:B-----5:R-:W-:-:S13]  /*3b30*/  ISETP.NE.AND P0, PT, R24, R32, PT ;  /* 0x000000201800720c */ /* 0x020fda0003f05270 */
[----:B0--34-:R-:W-:Y:S05]  /*3b40*/  @P0 BRA `(.L_x_42) ;  /* 0x0000000000080947 */ /* 0x019fea0003800000 */
[----:B------:R-:W-:-:S06]  /*3b50*/  IMAD R45, R30, 0x4, R29 ;  /* 0x000000041e2d7824 */ /* 0x000fcc00078e021d */
[----:B------:R0:W3:Y:S02]  /*3b60*/  ATOMS.ADD R45, [R45], R48 ;  /* 0x000000302d2d738c */ /* 0x0000e40000000000 */
.L_x_42:
[----:B------:R-:W-:Y:S05]  /*3b70*/  BSYNC.RECONVERGENT B0 ;  /* 0x0000000000007941 */ /* 0x000fea0003800200 */
.L_x_41:
        /* <DEDUP_REMOVED lines=35> */
[----:B------:R-:W-:-:S06]  /*3db0*/  IMAD R36, R34, 0x4, R29 ;  /* 0x0000000422247824 */ /* 0x000fcc00078e021d */
[----:B------:R0:W3:Y:S02]  /*3dc0*/  ATOMS.ADD R36, [R36], R37 ;  /* 0x000000252424738c */ /* 0x0000e40000000000 */
.L_x_44:
[----:B------:R-:W-:Y:S05]  /*3dd0*/  BSYNC.RECONVERGENT B0 ;  /* 0x0000000000007941 */ /* 0x000fea0003800200 */
.L_x_43:
        /* <DEDUP_REMOVED lines=37> */
.L_x_46:
[----:B------:R-:W-:Y:S05]  /*4030*/  BSYNC.RECONVERGENT B0 ;  /* 0x0000000000007941 */ /* 0x000fea0003800200 */
.L_x_45:
        /* <DEDUP_REMOVED lines=37> */
.L_x_48:
[----:B------:R-:W-:Y:S05]  /*4290*/  BSYNC.RECONVERGENT B0 ;  /* 0x0000000000007941 */ /* 0x000fea0003800200 */
.L_x_47:
[----:B------:R-:W-:Y:S01]  /*42a0*/  R2P PR, R40, 0x7f ;  /* 0x0000007f28007804 */ /* 0x000fe20000000000 */
[----:B---3--:R3:W4:Y:S01]  /*42b0*/  SHFL.IDX PT, R32, R32, R55, 0x1f ;  /* 0x00001f3720207589 */ /* 0x00872200000e0000 */
[----:B------:R-:W-:Y:S01]  /*42c0*/  SHF.R.U32.HI R38, RZ, UR5, R12 ;  /* 0x00000005ff267c19 */ /* 0x000fe2000801160c */
[----:B------:R-:W-:Y:S01]  /*42d0*/  BSSY.RECONVERGENT B0, `(.L_x_49) ;  /* 0x0000022000007945 */ /* 0x000fe20003800200 */
[----:B------:R-:W-:Y:S02]  /*42e0*/  IMAD.MOV.U32 R30, RZ, RZ, RZ ;  /* 0x000000ffff1e7224 */ /* 0x000fe400078e00ff */
[----:B------:R-:W-:-:S07]  /*42f0*/  LOP3.LUT R38, R38, UR4, RZ, 0x30, !PT ;  /* 0x0000000426267c12 */ /* 0x000fce000f8e30ff */
        /* <DEDUP_REMOVED lines=31> */
.L_x_50:
[----:B------:R-:W-:Y:S05]  /*44f0*/  BSYNC.RECONVERGENT B0 ;  /* 0x0000000000007941 */ /* 0x000fea0003800200 */
.L_x_49:
        /* <DEDUP_REMOVED lines=9> */
[----:B------:R-:W-:Y:S02]  /*4590*/  @!P1 LOP3.LUT R39, RZ, R39, RZ, 0x33, !PT ;  /* 0x00000027ff279212 */ /* 0x000fe400078e33ff */
[----:B------:R-:W-:Y:S02]  /*45a0*/  VOTE.ANY R55, PT, P2 ;  /* 0x0000000000377806 */ /* 0x000fe400010e0100 */
[----:B------:R-:W-:-:S02]  /*45b0*/  LOP3.LUT R28, R39, R28, RZ, 0xc0, !PT ;  /* 0x0000001c271c7212 */ /* 0x000fc400078ec0ff */
[----:B------:R-:W-:Y:S02]  /*45c0*/  VOTE.ANY R39, PT, P3 ;  /* 0x0000000000277806 */ /* 0x000fe400018e0100 */
[----:B------:R-:W-:Y:S02]  /*45d0*/  @!P2 LOP3.LUT R55, RZ, R55, RZ, 0x33, !PT ;  /* 0x00000037ff37a212 */ /* 0x000fe400078e33ff */
[----:B------:R-:W-:Y:S02]  /*45e0*/  @!P3 LOP3.LUT R39, RZ, R39, RZ, 0x33, !PT ;  /* 0x00000027ff27b212 */ /* 0x000fe400078e33ff */
[----:B------:R-:W-:Y:S02]  /*45f0*/  LOP3.LUT R28, R55, R28, RZ, 0xc0, !PT ;  /* 0x0000001c371c7212 */ /* 0x000fe400078ec0ff */
[----:B------:R-:W-:Y:S02]  /*4600*/  LOP3.LUT P0, RZ, R38, 0x80, RZ, 0xc0, !PT ;  /* 0x0000008026ff7812 */ /* 0x000fe4000780c0ff */
[----:B------:R-:W-:-:S02]  /*4610*/  VOTE.ANY R55, PT, P4 ;  /* 0x0000000000377806 */ /* 0x000fc400020e0100 */
[----:B------:R-:W-:Y:S02]  /*4620*/  LOP3.LUT R28, R39, R28, RZ, 0xc0, !PT ;  /* 0x0000001c271c7212 */ /* 0x000fe400078ec0ff */
[----:B------:R-:W-:Y:S02]  /*4630*/  VOTE.ANY R39, PT, P5 ;  /* 0x0000000000277806 */ /* 0x000fe400028e0100 */
[----:B------:R-:W-:Y:S02]  /*4640*/  @!P4 LOP3.LUT R55, RZ, R55, RZ, 0x33, !PT ;  /* 0x00000037ff37c212 */ /* 0x000fe400078e33ff */
[----:B------:R-:W-:Y:S02]  /*4650*/  @!P5 LOP3.LUT R39, RZ, R39, RZ, 0x33, !PT ;  /* 0x00000027ff27d212 */ /* 0x000fe400078e33ff */
[----:B------:R-:W-:Y:S02]  /*4660*/  LOP3.LUT R28, R55, R28, RZ, 0xc0, !PT ;  /* 0x0000001c371c7212 */ /* 0x000fe400078ec0ff */
[----:B------:R-:W-:-:S02]  /*4670*/  VOTE.ANY R55, PT, P6 ;  /* 0x0000000000377806 */ /* 0x000fc400030e0100 */
[----:B------:R-:W-:Y:S02]  /*4680*/  LOP3.LUT R28, R39, R28, RZ, 0xc0, !PT ;  /* 0x0000001c271c7212 */ /* 0x000fe400078ec0ff */
[----:B------:R-:W-:Y:S02]  /*4690*/  VOTE.ANY R39, PT, P0 ;  /* 0x0000000000277806 */ /* 0x000fe400000e0100 */
[----:B------:R-:W-:Y:S02]  /*46a0*/  @!P6 LOP3.LUT R55, RZ, R55, RZ, 0x33, !PT ;  /* 0x00000037ff37e212 */ /* 0x000fe400078e33ff */
        /* <DEDUP_REMOVED lines=8> */
[----:B------:R-:W-:-:S05]  /*4730*/  IMAD R43, R38, 0x4, R29 ;  /* 0x00000004262b7824 */ /* 0x000fca00078e021d */
[----:B------:R0:W3:Y:S02]  /*4740*/  ATOMS.ADD R60, [R43], R28 ;  /* 0x0000001c2b3c738c */ /* 0x0000e40000000000 */
.L_x_52:
[----:B------:R-:W-:Y:S05]  /*4750*/  BSYNC.RECONVERGENT B0 ;  /* 0x0000000000007941 */ /* 0x000fea0003800200 */
.L_x_51:
[----:B------:R-:W-:Y:S01]  /*4760*/  R2P PR, R40, 0x7f ;  /* 0x0000007f28007804 */ /* 0x000fe20000000000 */
[----:B---3--:R3:W4:Y:S01]  /*4770*/  SHFL.IDX PT, R39, R60, R39, 0x1f ;  /* 0x00001f273c277589 */ /* 0x00872200000e0000 */
[----:B------:R-:W-:Y:S01]  /*4780*/  SHF.R.U32.HI R58, RZ, UR5, R16 ;  /* 0x00000005ff3a7c19 */ /* 0x000fe20008011610 */
[----:B------:R-:W-:Y:S01]  /*4790*/  BSSY.RECONVERGENT B0, `(.L_x_53) ;  /* 0x0000022000007945 */ /* 0x000fe20003800200 */
[----:B------:R-:W-:Y:S02]  /*47a0*/  IMAD.MOV.U32 R64, RZ, RZ, RZ ;  /* 0x000000ffff407224 */ /* 0x000fe400078e00ff */
[----:B------:R-:W-:-:S07]  /*47b0*/  LOP3.LUT R58, R58, UR4, RZ, 0x30, !PT ;  /* 0x000000043a3a7c12 */ /* 0x000fce000f8e30ff */
[----:B------:R-:W-:Y:S02]  /*47c0*/  VOTE.ANY R38, PT, P0 ;  /* 0x0000000000267806 */ /* 0x000fe400000e0100 */
[----:B0-----:R-:W-:Y:S02]  /*47d0*/  VOTE.ANY R43, PT, P1 ;  /* 0x00000000002b7806 */ /* 0x001fe400008e0100 */
[----:B------:R-:W-:Y:S02]  /*47e0*/  @!P0 LOP3.LUT R38, RZ, R38, RZ, 0x33, !PT ;  /* 0x00000026ff268212 */ /* 0x000fe400078e33ff */
[----:B------:R-:W-:Y:S02]  /*47f0*/  @!P1 LOP3.LUT R43, RZ, R43, RZ, 0x33, !PT ;  /* 0x0000002bff2b9212 */ /* 0x000fe400078e33ff */
[----:B------:R-:W-:Y:S02]  /*4800*/  LOP3.LUT P0, RZ, R40, 0x80, RZ, 0xc0, !PT ;  /* 0x0000008028ff7812 */ /* 0x000fe4000780c0ff */
[----:B------:R-:W-:-:S02]  /*4810*/  LOP3.LUT R38, R43, R38, RZ, 0xc0, !PT ;  /* 0x000000262b267212 */ /* 0x000fc400078ec0ff */
[----:B------:R-:W-:-:S04]  /*4820*/  VOTE.ANY R43, PT, P2 ;  /* 0x00000000002b7806 */ /* 0x000fc800010e0100 */
[----:B------:R-:W-:-:S04]  /*4830*/  @!P2 LOP3.LUT R43, RZ, R43, RZ, 0x33, !PT ;  /* 0x0000002bff2ba212 */ /* 0x000fc800078e33ff */
[----:B------:R-:W-:Y:S02]  /*4840*/  LOP3.LUT R38, R43, R38, RZ, 0xc0, !PT ;  /* 0x000000262b267212 */ /* 0x000fe400078ec0ff */
        /* <DEDUP_REMOVED lines=14> */
[----:B------:R-:W-:-:S04]  /*4930*/  LOP3.LUT R55, R43, R38, RZ, 0xc0, !PT ;  /* 0x000000262b377212 */ /* 0x000fc800078ec0ff */
[----:B------:R-:W0:Y:S01]  /*4940*/  FLO.U32 R43, R55 ;  /* 0x00000037002b7300 */ /* 0x000e2200000e0000 */
[----:B------:R-:W-:-:S07]  /*4950*/  LOP3.LUT R38, R14, R55, RZ, 0xc0, !PT ;  /* 0x000000370e267212 */ /* 0x000fce00078ec0ff */
[----:B------:R-:W1:Y:S01]  /*4960*/  POPC R38, R38 ;  /* 0x0000002600267309 */ /* 0x000e620000000000 */
[----:B0-----:R-:W-:-:S13]  /*4970*/  ISETP.NE.AND P0, PT, R24, R43, PT ;  /* 0x0000002b1800720c */ /* 0x001fda0003f05270 */
[----:B-1-34-:R-:W-:Y:S05]  /*4980*/  @P0 BRA `(.L_x_54) ;  /* 0x0000000000080947 */ /* 0x01afea0003800000 */
[----:B------:R-:W-:-:S05]  /*4990*/  IMAD R55, R40, 0x4, R29 ;  /* 0x0000000428377824 */ /* 0x000fca00078e021d */
[----:B------:R0:W1:Y:S02]  /*49a0*/  ATOMS.ADD R64, [R55], R38 ;  /* 0x000000263740738c */ /* 0x0000640000000000 */
.L_x_54:
[----:B------:R-:W-:Y:S05]  /*49b0*/  BSYNC.RECONVERGENT B0 ;  /* 0x0000000000007941 */ /* 0x000fea0003800200 */
.L_x_53:
[----:B------:R-:W-:Y:S01]  /*49c0*/  R2P PR, R58, 0x7f ;  /* 0x0000007f3a007804 */ /* 0x000fe20000000000 */
[----:B-1----:R1:W3:Y:S01]  /*49d0*/  SHFL.IDX PT, R43, R64, R43, 0x1f ;  /* 0x00001f2b402b7589 */ /* 0x0022e200000e0000 */
        /* <DEDUP_REMOVED lines=30> */
[----:B------:R-:W4:Y:S01]  /*4bc0*/  POPC R40, R40 ;  /* 0x0000002800287309 */ /* 0x000f220000000000 */
[----:B0-----:R-:W-:-:S13]  /*4bd0*/  ISETP.NE.AND P0, PT, R24, R55, PT ;  /* 0x000000371800720c */ /* 0x001fda0003f05270 */
[----:B-1-34-:R-:W-:Y:S05]  /*4be0*/  @P0 BRA `(.L_x_56) ;  /* 0x0000000000080947 */ /* 0x01afea0003800000 */
[----:B------:R-:W-:-:S05]  /*4bf0*/  IMAD R59, R58, 0x4, R29 ;  /* 0x000000043a3b7824 */ /* 0x000fca00078e021d */
[----:B------:R0:W1:Y:S02]  /*4c00*/  ATOMS.ADD R62, [R59], R40 ;  /* 0x000000283b3e738c */ /* 0x0000640000000000 */
.L_x_56:
[----:B------:R-:W-:Y:S05]  /*4c10*/  BSYNC.RECONVERGENT B0 ;  /* 0x0000000000007941 */ /* 0x000fea0003800200 */
.L_x_55:
[----:B------:R-:W-:Y:S01]  /*4c20*/  R2P PR, R60, 0x7f ;  /* 0x0000007f3c007804 */ /* 0x000fe20000000000 */
[----:B--2---:R-:W-:Y:S01]  /*4c30*/  IMAD.IADD R44, R44, 0x1, R47 ;  /* 0x000000012c2c7824 */ /* 0x004fe200078e022f */
[----:B------:R-:W-:Y:S01]  /*4c40*/  BSSY.RECONVERGENT B0, `(.L_x_57) ;  /* 0x0000025000007945 */ /* 0x000fe20003800200 */
[----:B------:R-:W-:Y:S02]  /*4c50*/  IMAD.IADD R46, R46, 0x1, R49 ;  /* 0x000000012e2e7824 */ /* 0x000fe400078e0231 */
[----:B-1----:R1:W2:Y:S01]  /*4c60*/  SHFL.IDX PT, R49, R62, R55, 0x1f ;  /* 0x00001f373e317589 */ /* 0x0022a200000e0000 */
[----:B------:R-:W-:-:S07]  /*4c70*/  IMAD.MOV.U32 R64, RZ, RZ, RZ ;  /* 0x000000ffff407224 */ /* 0x000fce00078e00ff */
[----:B------:R-:W-:Y:S02]  /*4c80*/  VOTE.ANY R58, PT, P0 ;  /* 0x00000000003a7806 */ /* 0x000fe400000e0100 */
[----:B------:R-:W-:Y:S02]  /*4c90*/  VOTE.ANY R47, PT, P1 ;  /* 0x00000000002f7806 */ /* 0x000fe400008e0100 */
        /* <DEDUP_REMOVED lines=22> */
[----:B------:R-:W-:Y:S02]  /*4e00*/  SHF.R.U32.HI R58, RZ, UR5, R6 ;  /* 0x00000005ff3a7c19 */ /* 0x000fe40008011606 */
[----:B0-----:R-:W0:Y:S01]  /*4e10*/  FLO.U32 R59, R61 ;  /* 0x0000003d003b7300 */ /* 0x001e2200000e0000 */
[----:B------:R-:W-:Y:S02]  /*4e20*/  LOP3.LUT R47, R14, R61, RZ, 0xc0, !PT ;  /* 0x0000003d0e2f7212 */ /* 0x000fe400078ec0ff */
[----:B------:R-:W-:-:S05]  /*4e30*/  LOP3.LUT R58, R58, UR4, RZ, 0x30, !PT ;  /* 0x000000043a3a7c12 */ /* 0x000fca000f8e30ff */
[----:B------:R-:W3:Y:S01]  /*4e40*/  POPC R47, R47 ;  /* 0x0000002f002f7309 */ /* 0x000ee20000000000 */
[----:B0-----:R-:W-:-:S13]  /*4e50*/  ISETP.NE.AND P0, PT, R24, R59, PT ;  /* 0x0000003b1800720c */ /* 0x001fda0003f05270 */
[----:B-123--:R-:W-:Y:S05]  /*4e60*/  @P0 BRA `(.L_x_58) ;  /* 0x0000000000080947 */ /* 0x00efea0003800000 */
[----:B------:R-:W-:-:S05]  /*4e70*/  IMAD R60, R60, 0x4, R29 ;  /* 0x000000043c3c7824 */ /* 0x000fca00078e021d */
[----:B------:R0:W1:Y:S02]  /*4e80*/  ATOMS.ADD R64, [R60], R47 ;  /* 0x0000002f3c40738c */ /* 0x0000640000000000 */
.L_x_58:
[----:B------:R-:W-:Y:S05]  /*4e90*/  BSYNC.RECONVERGENT B0 ;  /* 0x0000000000007941 */ /* 0x000fea0003800200 */
.L_x_57:
[----:B------:R-:W-:Y:S01]  /*4ea0*/  R2P PR, R58, 0x7f ;  /* 0x0000007f3a007804 */ /* 0x000fe20000000000 */
[----:B------:R-:W-:Y:S01]  /*4eb0*/  IMAD.IADD R52, R51, 0x1, R52 ;  /* 0x0000000133347824 */ /* 0x000fe200078e0234 */
[----:B-1----:R1:W2:Y:S01]  /*4ec0*/  SHFL.IDX PT, R64, R64, R59, 0x1f ;  /* 0x00001f3b40407589 */ /* 0x0022a200000e0000 */
[----:B------:R-:W-:Y:S01]  /*4ed0*/  BSSY.RECONVERGENT B0, `(.L_x_59) ;  /* 0x0000024000007945 */ /* 0x000fe20003800200 */
[----:B------:R-:W-:Y:S02]  /*4ee0*/  IMAD.IADD R56, R53, 0x1, R56 ;  /* 0x0000000135387824 */ /* 0x000fe400078e0238 */
[----:B------:R-:W-:-:S07]  /*4ef0*/  IMAD.MOV.U32 R62, RZ, RZ, RZ ;  /* 0x000000ffff3e7224 */ /* 0x000fce00078e00ff */
        /* <DEDUP_REMOVED lines=25> */
[----:B------:R-:W0:Y:S01]  /*5090*/  FLO.U32 R55, R61 ;  /* 0x0000003d00377300 */ /* 0x000e2200000e0000 */
[----:B------:R-:W-:Y:S02]  /*50a0*/  LOP3.LUT R51, R14, R61, RZ, 0xc0, !PT ;  /* 0x0000003d0e337212 */ /* 0x000fe400078ec0ff */
[----:B------:R-:W-:-:S05]  /*50b0*/  LOP3.LUT R60, R60, UR4, RZ, 0x30, !PT ;  /* 0x000000043c3c7c12 */ /* 0x000fca000f8e30ff */
[----:B------:R-:W3:Y:S01]  /*50c0*/  POPC R51, R51 ;  /* 0x0000003300337309 */ /* 0x000ee20000000000 */
[----:B0-----:R-:W-:-:S13]  /*50d0*/  ISETP.NE.AND P0, PT, R24, R55, PT ;  /* 0x000000371800720c */ /* 0x001fda0003f05270 */
[----:B-123--:R-:W-:Y:S05]  /*50e0*/  @P0 BRA `(.L_x_60) ;  /* 0x0000000000080947 */ /* 0x00efea0003800000 */
[----:B------:R-:W-:-:S05]  /*50f0*/  IMAD R58, R58, 0x4, R29 ;  /* 0x000000043a3a7824 */ /* 0x000fca00078e021d */
[----:B------:R0:W1:Y:S02]  /*5100*/  ATOMS.ADD R62, [R58], R51 ;  /* 0x000000333a3e738c */ /* 0x0000640000000000 */
.L_x_60:
[----:B------:R-:W-:Y:S05]  /*5110*/  BSYNC.RECONVERGENT B0 ;  /* 0x0000000000007941 */ /* 0x000fea0003800200 */
.L_x_59:
[----:B------:R-:W-:Y:S01]  /*5120*/  R2P PR, R60, 0x7f ;  /* 0x0000007f3c007804 */ /* 0x000fe20000000000 */
[----:B------:R-:W-:Y:S01]  /*5130*/  IMAD.IADD R48, R48, 0x1, R45 ;  /* 0x0000000130307824 */ /* 0x000fe200078e022d */
[----:B-1----:R1:W2:Y:S01]  /*5140*/  SHFL.IDX PT, R62, R62, R55, 0x1f ;  /* 0x00001f373e3e7589 */ /* 0x0022a200000e0000 */
[----:B------:R-:W-:Y:S01]  /*5150*/  BSSY.RECONVERGENT B0, `(.L_x_61) ;  /* 0x0000024000007945 */ /* 0x000fe20003800200 */
[----:B------:R-:W-:-:S09]  /*5160*/  IMAD.MOV.U32 R66, RZ, RZ, RZ ;  /* 0x000000ffff427224 */ /* 0x000fd200078e00ff */
        /* <DEDUP_REMOVED lines=23> */
[----:B------:R-:W-:Y:S01]  /*52e0*/  LOP3.LUT R53, R58, R53, RZ, 0xc0, !PT ;  /* 0x000000353a357212 */ /* 0x000fe200078ec0ff */
[----:B------:R-:W-:Y:S01]  /*52f0*/  IMAD.IADD R58, R37, 0x1, R36 ;  /* 0x00000001253a7824 */ /* 0x000fe200078e0224 */
        /* <DEDUP_REMOVED lines=9> */
.L_x_62:
[----:B------:R-:W-:Y:S05]  /*5390*/  BSYNC.RECONVERGENT B0 ;  /* 0x0000000000007941 */ /* 0x000fea0003800200 */
.L_x_61:
[----:B------:R-:W-:Y:S01]  /*53a0*/  R2P PR, R36, 0x7f ;  /* 0x0000007f24007804 */ /* 0x000fe20000000000 */
[----:B------:R-:W-:Y:S01]  /*53b0*/  IMAD.IADD R34, R35, 0x1, R34 ;  /* 0x0000000123227824 */ /* 0x000fe200078e0222 */
[----:B------:R-:W-:Y:S01]  /*53c0*/  BSSY.RECONVERGENT B0, `(.L_x_63) ;  /* 0x0000022000007945 */ /* 0x000fe20003800200 */
[----:B------:R-:W-:-:S10]  /*53d0*/  IMAD.MOV.U32 R55, RZ, RZ, RZ ;  /* 0x000000ffff377224 */ /* 0x000fd400078e00ff */
        /* <DEDUP_REMOVED lines=24> */
[----:B-1----:R0:W1:Y:S02]  /*5560*/  SHFL.IDX PT, R60, R66, R45, 0x1f ;  /* 0x00001f2d423c7589 */ /* 0x00206400000e0000 */
[----:B------:R-:W2:Y:S01]  /*5570*/  FLO.U32 R59, R53 ;  /* 0x00000035003b7300 */ /* 0x000ea200000e0000 */
[----:B------:R-:W-:-:S07]  /*5580*/  LOP3.LUT R35, R14, R53, RZ, 0xc0, !PT ;  /* 0x000000350e237212 */ /* 0x000fce00078ec0ff */
[----:B------:R-:W3:Y:S01]  /*5590*/  POPC R35, R35 ;  /* 0x0000002300237309 */ /* 0x000ee20000000000 */
[----:B--2---:R-:W-:-:S13]  /*55a0*/  ISETP.NE.AND P0, PT, R24, R59, PT ;  /* 0x0000003b1800720c */ /* 0x004fda0003f05270 */
[----:B01-3--:R-:W-:Y:S05]  /*55b0*/  @P0 BRA `(.L_x_64) ;  /* 0x0000000000080947 */ /* 0x00bfea0003800000 */
[----:B------:R-:W-:-:S05]  /*55c0*/  IMAD R36, R36, 0x4, R29 ;  /* 0x0000000424247824 */ /* 0x000fca00078e021d */
[----:B------:R0:W1:Y:S02]  /*55d0*/  ATOMS.ADD R55, [R36], R35 ;  /* 0x000000232437738c */ /* 0x0000640000000000 */
.L_x_64:
[----:B------:R-:W-:Y:S05]  /*55e0*/  BSYNC.RECONVERGENT B0 ;  /* 0x0000000000007941 */ /* 0x000fea0003800200 */
.L_x_63:
[----:B------:R-:W-:Y:S01]  /*55f0*/  R2P PR, R26, 0x7f ;  /* 0x0000007f1a007804 */ /* 0x000fe20000000000 */
[----:B01----:R0:W1:Y:S01]  /*5600*/  SHFL.IDX PT, R36, R55, R59, 0x1f ;  /* 0x00001f3b37247589 */ /* 0x00306200000e0000 */
[----:B------:R-:W-:Y:S11]  /*5610*/  BSSY.RECONVERGENT B0, `(.L_x_65) ;  /* 0x0000021000007945 */ /* 0x000ff60003800200 */
[----:B------:R-:W-:-:S02]  /*5620*/  VOTE.ANY R45, PT, P0 ;  /* 0x00000000002d7806 */ /* 0x000fc400000e0100 */
[----:B------:R-:W-:Y:S02]  /*5630*/  VOTE.ANY R66, PT, P1 ;  /* 0x0000000000427806 */ /* 0x000fe400008e0100 */
[----:B------:R-:W-:Y:S02]  /*5640*/  @!P0 LOP3.LUT R45, RZ, R45, RZ, 0x33, !PT ;  /* 0x0000002dff2d8212 */ /* 0x000fe400078e33ff */
[----:B------:R-:W-:Y:S02]  /*5650*/  @!P1 LOP3.LUT R66, RZ, R66, RZ, 0x33, !PT ;  /* 0x00000042ff429212 */ /* 0x000fe400078e33ff */
[----:B------:R-:W-:Y:S02]  /*5660*/  LOP3.LUT P0, RZ, R26, 0x80, RZ, 0xc0, !PT ;  /* 0x000000801aff7812 */ /* 0x000fe4000780c0ff */
        /* <DEDUP_REMOVED lines=19> */
[----:B------:R-:W2:Y:S01]  /*57a0*/  FLO.U32 R53, R45 ;  /* 0x0000002d00357300 */ /* 0x000ea200000e0000 */
[----:B------:R-:W-:-:S07]  /*57b0*/  LOP3.LUT R14, R14, R45, RZ, 0xc0, !PT ;  /* 0x0000002d0e0e7212 */ /* 0x000fce00078ec0ff */
[----:B0-----:R0:W3:Y:S01]  /*57c0*/  POPC R55, R14 ;  /* 0x0000000e00377309 */ /* 0x0010e20000000000 */
[----:B--2---:R-:W-:Y:S01]  /*57d0*/  ISETP.NE.AND P0, PT, R24, R53, PT ;  /* 0x000000351800720c */ /* 0x004fe20003f05270 */
[----:B------:R-:W-:-:S12]  /*57e0*/  IMAD.MOV.U32 R24, RZ, RZ, RZ ;  /* 0x000000ffff187224 */ /* 0x000fd800078e00ff */
[----:B01-3--:R-:W-:Y:S05]  /*57f0*/  @P0 BRA `(.L_x_66) ;  /* 0x0000000000080947 */ /* 0x00bfea0003800000 */
[----:B------:R-:W-:-:S06]  /*5800*/  IMAD R24, R26, 0x4, R29 ;  /* 0x000000041a187824 */ /* 0x000fcc00078e021d */
[----:B------:R0:W1:Y:S02]  /*5810*/  ATOMS.ADD R24, [R24], R55 ;  /* 0x000000371818738c */ /* 0x0000640000000000 */
.L_x_66:
[----:B------:R-:W-:Y:S05]  /*5820*/  BSYNC.RECONVERGENT B0 ;  /* 0x0000000000007941 */ /* 0x000fea0003800200 */
.L_x_65:
[----:B------:R-:W-:Y:S01]  /*5830*/  BAR.SYNC.DEFER_BLOCKING 0x0 ;  /* 0x0000000000007b1d */ /* 0x000fe20000010000 */
[----:B------:R-:W-:Y:S01]  /*5840*/  IMAD.IADD R26, R40, 0x1, R49 ;  /* 0x00000001281a7824 */ /* 0x000fe200078e0231 */
[----:B------:R-:W-:Y:S01]  /*5850*/  ISETP.NE.AND P0, PT, R50, RZ, PT ;  /* 0x000000ff3200720c */ /* 0x000fe20003f05270 */
[----:B------:R-:W-:Y:S02]  /*5860*/  IMAD.IADD R28, R28, 0x1, R39 ;  /* 0x000000011c1c7824 */ /* 0x000fe400078e0227 */
[----:B------:R-:W-:Y:S01]  /*5870*/  IMAD R40, R44, 0x4, R7 ;  /* 0x000000042c287824 */ /* 0x000fe200078e0207 */
[----:B------:R-:W-:Y:S01]  /*5880*/  BSSY B1, `(.L_x_67) ;  /* 0x000005c000017945 */ /* 0x000fe20003800000 */
[----:B------:R-:W-:Y:S01]  /*5890*/  IMAD.IADD R14, R38, 0x1, R43 ;  /* 0x00000001260e7824 */ /* 0x000fe200078e022b */
[----:B-1----:R-:W1:Y:S01]  /*58a0*/  SHFL.IDX PT, R24, R24, R53, 0x1f ;  /* 0x00001f3518187589 */ /* 0x002e6200000e0000 */
[----:B------:R-:W-:Y:S02]  /*58b0*/  IMAD R39, R46, 0x4, R7 ;  /* 0x000000042e277824 */ /* 0x000fe400078e0207 */
[----:B------:R-:W-:-:S02]  /*58c0*/  IMAD.IADD R60, R37, 0x1, R60 ;  /* 0x00000001253c7824 */ /* 0x000fc400078e023c */
[--C-:B------:R-:W-:Y:S02]  /*58d0*/  IMAD R38, R52, 0x4, R7.reuse ;  /* 0x0000000434267824 */ /* 0x100fe400078e0207 */
[----:B------:R-:W-:Y:S02]  /*58e0*/  IMAD.IADD R32, R33, 0x1, R32 ;  /* 0x0000000121207824 */ /* 0x000fe400078e0220 */
[----:B------:R-:W-:Y:S02]  /*58f0*/  IMAD.IADD R44, R35, 0x1, R36 ;  /* 0x00000001232c7824 */ /* 0x000fe400078e0224 */
[--C-:B------:R-:W-:Y:S02]  /*5900*/  IMAD R37, R56, 0x4, R7.reuse ;  /* 0x0000000438257824 */ /* 0x100fe400078e0207 */
[----:B------:R-:W-:Y:S02]  /*5910*/  IMAD.IADD R30, R31, 0x1, R30 ;  /* 0x000000011f1e7824 */ /* 0x000fe400078e021e */
[--C-:B------:R-:W-:Y:S01]  /*5920*/  IMAD R36, R48, 0x4, R7.reuse ;  /* 0x0000000430247824 */ /* 0x100fe200078e0207 */
[----:B------:R2:W-:Y:S01]  /*5930*/  STS [R40+-0x4], R27 ;  /* 0xfffffc1b28007388 */ /* 0x0005e20000000800 */
[----:B------:R-:W-:-:S02]  /*5940*/  IMAD R35, R58, 0x4, R7 ;  /* 0x000000043a237824 */ /* 0x000fc400078e0207 */
[--C-:B------:R-:W-:Y:S01]  /*5950*/  IMAD R34, R34, 0x4, R7.reuse ;  /* 0x0000000422227824 */ /* 0x100fe200078e0207 */
[----:B------:R-:W-:Y:S01]  /*5960*/  STS [R39+-0x4], R22 ;  /* 0xfffffc1627007388 */ /* 0x000fe20000000800 */
[--C-:B------:R-:W-:Y:S02]  /*5970*/  IMAD R33, R32, 0x4, R7.reuse ;  /* 0x0000000420217824 */ /* 0x100fe400078e0207 */
[----:B------:R-:W-:Y:S01]  /*5980*/  IMAD.IADD R64, R47, 0x1, R64 ;  /* 0x000000012f407824 */ /* 0x000fe200078e0240 */
[----:B------:R-:W-:Y:S01]  /*5990*/  STS [R38+-0x4], R21 ;  /* 0xfffffc1526007388 */ /* 0x000fe20000000800 */
[--C-:B------:R-:W-:Y:S02]  /*59a0*/  IMAD R32, R30, 0x4, R7.reuse ;  /* 0x000000041e207824 */ /* 0x100fe400078e0207 */
[----:B------:R-:W-:Y:S01]  /*59b0*/  IMAD.IADD R62, R51, 0x1, R62 ;  /* 0x00000001333e7824 */ /* 0x000fe200078e023e */
[----:B------:R-:W-:Y:S01]  /*59c0*/  STS [R37+-0x4], R18 ;  /* 0xfffffc1225007388 */ /* 0x000fe20000000800 */
[----:B------:R-:W-:-:S02]  /*59d0*/  IMAD R31, R28, 0x4, R7 ;  /* 0x000000041c1f7824 */ /* 0x000fc400078e0207 */
[--C-:B------:R-:W-:Y:S01]  /*59e0*/  IMAD R30, R14, 0x4, R7.reuse ;  /* 0x000000040e1e7824 */ /* 0x100fe200078e0207 */
[----:B------:R-:W-:Y:S01]  /*59f0*/  STS [R36+-0x4], R23 ;  /* 0xfffffc1724007388 */ /* 0x000fe20000000800 */
[--C-:B------:R-:W-:Y:S02]  /*5a00*/  IMAD R29, R26, 0x4, R7.reuse ;  /* 0x000000041a1d7824 */ /* 0x100fe400078e0207 */
[----:B-1----:R-:W-:Y:S01]  /*5a10*/  IMAD.IADD R24, R55, 0x1, R24 ;  /* 0x0000000137187824 */ /* 0x002fe200078e0218 */
[----:B------:R-:W-:Y:S01]  /*5a20*/  STS [R35+-0x4], R20 ;  /* 0xfffffc1423007388 */ /* 0x000fe20000000800 */
[--C-:B------:R-:W-:Y:S02]  /*5a30*/  IMAD R28, R64, 0x4, R7.reuse ;  /* 0x00000004401c7824 */ /* 0x100fe400078e0207 */
[--C-:B--2---:R-:W-:Y:S01]  /*5a40*/  IMAD R27, R62, 0x4, R7.reuse ;  /* 0x000000043e1b7824 */ /* 0x104fe200078e0207 */
[----:B------:R1:W-:Y:S01]  /*5a50*/  STS [R34+-0x4], R25 ;  /* 0xfffffc1922007388 */ /* 0x0003e20000000800 */
[----:B------:R-:W-:-:S02]  /*5a60*/  IMAD R26, R60, 0x4, R7 ;  /* 0x000000043c1a7824 */ /* 0x000fc400078e0207 */
[--C-:B------:R-:W-:Y:S01]  /*5a70*/  IMAD R24, R24, 0x4, R7.reuse ;  /* 0x0000000418187824 */ /* 0x100fe200078e0207 */
[----:B------:R-:W-:Y:S04]  /*5a80*/  STS [R33+-0x4], R10 ;  /* 0xfffffc0a21007388 */ /* 0x000fe80000000800 */
[----:B------:R-:W-:Y:S01]  /*5a90*/  STS [R32+-0x4], R17 ;  /* 0xfffffc1120007388 */ /* 0x000fe20000000800 */
[----:B-1----:R-:W-:-:S03]  /*5aa0*/  IMAD R25, R44, 0x4, R7 ;  /* 0x000000042c197824 */ /* 0x002fc600078e0207 */
[----:B------:R-:W-:Y:S04]  /*5ab0*/  STS [R31+-0x4], R12 ;  /* 0xfffffc0c1f007388 */ /* 0x000fe80000000800 */
[----:B------:R1:W-:Y:S04]  /*5ac0*/  STS [R30+-0x4], R19 ;  /* 0xfffffc131e007388 */ /* 0x0003e80000000800 */
[----:B------:R2:W-:Y:S04]  /*5ad0*/  STS [R29+-0x4], R16 ;  /* 0xfffffc101d007388 */ /* 0x0005e80000000800 */
[----:B------:R2:W-:Y:S01]  /*5ae0*/  STS [R28+-0x4], R9 ;  /* 0xfffffc091c007388 */ /* 0x0005e20000000800 */
[----:B-1----:R-:W-:-:S03]  /*5af0*/  IMAD R19, R3, 0x8, R7 ;  /* 0x0000000803137824 */ /* 0x002fc600078e0207 */
[----:B------:R2:W-:Y:S04]  /*5b00*/  STS [R27+-0x4], R6 ;  /* 0xfffffc061b007388 */ /* 0x0005e80000000800 */
[----:B------:R2:W-:Y:S04]  /*5b10*/  STS [R26+-0x4], R11 ;  /* 0xfffffc0b1a007388 */ /* 0x0005e80000000800 */
[----:B------:R2:W-:Y:S04]  /*5b20*/  STS [R25+-0x4], R8 ;  /* 0xfffffc0819007388 */ /* 0x0005e80000000800 */
[----:B------:R2:W-:Y:S01]  /*5b30*/  STS [R24+-0x4], R13 ;  /* 0xfffffc0d18007388 */ /* 0x0005e20000000800 */
[----:B------:R-:W-:Y:S05]  /*5b40*/  @P0 BRA `(.L_x_68) ;  /* 0x0000000000bc0947 */ /* 0x000fea0003800000 */
[----:B------:R-:W1:Y:S02]  /*5b50*/  LDCU.64 UR8, c[0x0][0x398] ;  /* 0x00007300ff0877ac */ /* 0x000e640008000a00 */
[----:B-1----:R-:W-:-:S04]  /*5b60*/  LEA R10, P0, R3, UR8, 0x3 ;  /* 0x00000008030a7c11 */ /* 0x002fc8000f8018ff */
[----:B--2---:R-:W-:-:S05]  /*5b70*/  LEA.HI.X R11, R3, UR9, RZ, 0x3, P0 ;  /* 0x00000009030b7c11 */ /* 0x004fca00080f1cff */
[----:B------:R-:W2:Y:S01]  /*5b80*/  LDG.E.64 R8, desc[UR6][R10.64] ;  /* 0x000000060a087981 */ /* 0x000ea2000c1e1b00 */
[----:B------:R-:W-:Y:S02]  /*5b90*/  SHF.R.S32.HI R13, RZ, 0x1f, R15 ;  /* 0x0000001fff0d7819 */ /* 0x000fe4000001140f */
[----:B--2---:R-:W-:-:S05]  /*5ba0*/  IADD3 R8, P0, PT, -R15, R8, RZ ;  /* 0x000000080f087210 */ /* 0x004fca0007f1e1ff */
[----:B------:R-:W-:Y:S01]  /*5bb0*/  IMAD.X R9, R9, 0x1, ~R13, P0 ;  /* 0x0000000109097824 */ /* 0x000fe200000e0e0d */
[----:B------:R-:W-:Y:S01]  /*5bc0*/  ISETP.GE.AND P0, PT, R42, 0x1, PT ;  /* 0x000000012a00780c */ /* 0x000fe20003f06270 */
[----:B------:R-:W-:-:S03]  /*5bd0*/  IMAD.MOV.U32 R13, RZ, RZ, R0 ;  /* 0x000000ffff0d7224 */ /* 0x000fc600078e0000 */
[----:B------:R1:W-:Y:S09]  /*5be0*/  STS.64 [R19+0x6600], R8 ;  /* 0x0066000813007388 */ /* 0x0003f20000000a00 */
[----:B------:R-:W-:Y:S05]  /*5bf0*/  @!P0 BRA `(.L_x_69) ;  /* 0x00000000006c8947 */ /* 0x000fea0003800000 */
[----:B------:R-:W-:Y:S01]  /*5c00*/  BSSY B0, `(.L_x_70) ;  /* 0x0000019000007945 */ /* 0x000fe20003800000 */
[----:B------:R-:W-:Y:S02]  /*5c10*/  IMAD.MOV.U32 R6, RZ, RZ, -0x1 ;  /* 0xffffffffff067424 */ /* 0x000fe400078e00ff */
[----:B------:R-:W-:Y:S02]  /*5c20*/  IMAD.MOV.U32 R10, RZ, RZ, R42 ;  /* 0x000000ffff0a7224 */ /* 0x000fe400078e002a */
[----:B------:R-:W-:-:S07]  /*5c30*/  IMAD.MOV.U32 R13, RZ, RZ, R0 ;  /* 0x000000ffff0d7224 */ /* 0x000fce00078e0000 */
.L_x_74:
[----:B-1----:R-:W1:Y:S01]  /*5c40*/  LDC.64 R8, c[0x0][0x380] ;  /* 0x0000e000ff087b82 */ /* 0x002e620000000a00 */
[----:B------:R-:W-:Y:S01]  /*5c50*/  VIADD R17, R10, 0xffffffff ;  /* 0xffffffff0a117836 */ /* 0x000fe20000000000 */
[----:B------:R-:W-:Y:S03]  /*5c60*/  BSSY B2, `(.L_x_71) ;  /* 0x0000008000027945 */ /* 0x000fe60003800000 */
[----:B------:R-:W-:-:S04]  /*5c70*/  IMAD R11, R17, 0x100, R3 ;  /* 0x00000100110b7824 */ /* 0x000fc800078e0203 */
[----:B-1----:R-:W-:-:S07]  /*5c80*/  IMAD.WIDE R8, R11, 0x4, R8 ;  /* 0x000000040b087825 */ /* 0x002fce00078e0208 */
.L_x_72:
[----:B------:R-:W-:Y:S05]  /*5c90*/  YIELD ;  /* 0x0000000000007946 */ /* 0x000fea0003800000 */
[----:B------:R1:W-:Y:S06]  /*5ca0*/  MEMBAR.SC.CTA ;  /* 0x0000000000007992 */ /* 0x0003ec0000000000 */
[----:B-1----:R-:W2:Y:S02]  /*5cb0*/  LDG.E.STRONG.SYS R11, desc[UR6][R8.64] ;  /* 0x00000006080b7981 */ /* 0x002ea4000c1f5900 */
[----:B--2---:R-:W-:-:S13]  /*5cc0*/  ISETP.NE.AND P0, PT, R11, RZ, PT ;  /* 0x000000ff0b00720c */ /* 0x004fda0003f05270 */
[----:B------:R-:W-:Y:S05]  /*5cd0*/  @!P0 BRA `(.L_x_72) ;  /* 0xfffffffc00ec8947 */ /* 0x000fea000383ffff */
[----:B------:R-:W-:Y:S05]  /*5ce0*/  BSYNC B2 ;  /* 0x0000000000027941 */ /* 0x000fea0003800000 */
.L_x_71:
[----:B------:R-:W-:Y:S01]  /*5cf0*/  BSSY.RECONVERGENT B2, `(.L_x_73) ;  /* 0x0000006000027945 */ /* 0x000fe20003800200 */
[C---:B------:R-:W-:Y:S02]  /*5d00*/  ISETP.GT.AND P0, PT, R11.reuse, -0x1, PT ;  /* 0xffffffff0b00780c */ /* 0x040fe40003f04270 */
[----:B------:R-:W-:Y:S01]  /*5d10*/  LOP3.LUT R8, R11, 0x3fffffff, RZ, 0xc0, !PT ;  /* 0x3fffffff0b087812 */ /* 0x000fe200078ec0ff */
[----:B------:R-:W-:Y:S05]  /*5d20*/  WARPSYNC.EXCLUSIVE R6 ;  /* 0x0000000006007348 */ /* 0x000fea0003a00000 */
[----:B------:R-:W-:-:S05]  /*5d30*/  IMAD.IADD R13, R8, 0x1, R13 ;  /* 0x00000001080d7824 */ /* 0x000fca00078e020d */
[----:B------:R-:W-:-:S07]  /*5d40*/  VOTE.ANY R6, PT, P0 ;  /* 0x0000000000067806 */ /* 0x000fce00000e0100 */
[----:B------:R-:W-:Y:S05]  /*5d50*/  BSYNC.RECONVERGENT B2 ;  /* 0x0000000000027941 */ /* 0x000fea0003800200 */
.L_x_73:
[----:B------:R-:W-:Y:S01]  /*5d60*/  ISETP.GT.U32.AND P1, PT, R10, 0x1, PT ;  /* 0x000000010a00780c */ /* 0x000fe20003f24070 */
[----:B------:R-:W-:-:S12]  /*5d70*/  IMAD.MOV.U32 R10, RZ, RZ, R17 ;  /* 0x000000ffff0a7224 */ /* 0x000fd800078e0011 */
[----:B------:R-:W-:Y:S05]  /*5d80*/  @P0 BRA P1, `(.L_x_74) ;  /* 0xfffffffc00ac0947 */ /* 0x000fea000083ffff */
[----:B------:R-:W-:Y:S05]  /*5d90*/  BSYNC B0 ;  /* 0x0000000000007941 */ /* 0x000fea0003800000 */
.L_x_70:
[----:B------:R2:W3:Y:S02]  /*5da0*/  LDS.64 R8, [R19+0x6600] ;  /* 0x0066000013087984 */ /* 0x0004e40000000a00 */
.L_x_69:
[----:B------:R-:W4:Y:S01]  /*5db0*/  LDC.64 R10, c[0x0][0x380] ;  /* 0x0000e000ff0a7b82 */ /* 0x000f220000000a00 */
[C---:B------:R-:W-:Y:S01]  /*5dc0*/  IMAD.IADD R17, R13.reuse, 0x1, -R0 ;  /* 0x000000010d117824 */ /* 0x040fe200078e0a00 */
[----:B------:R-:W-:Y:S01]  /*5dd0*/  LOP3.LUT R13, R13, 0x80000000, RZ, 0xfc, !PT ;  /* 0x800000000d0d7812 */ /* 0x000fe200078efcff */
[----:B------:R-:W-:-:S03]  /*5de0*/  IMAD R21, R42, 0x100, R3 ;  /* 0x000001002a157824 */ /* 0x000fc600078e0203 */
[----:B-1-3--:R-:W-:-:S04]  /*5df0*/  IADD3 R8, P0, PT, R17, R8, RZ ;  /* 0x0000000811087210 */ /* 0x00afc80007f1e0ff */
[----:B------:R-:W-:-:S05]  /*5e00*/  LEA.HI.X.SX32 R9, R17, R9, 0x1, P0 ;  /* 0x0000000911097211 */ /* 0x000fca00000f0eff */
[----:B------:R1:W-:Y:S01]  /*5e10*/  STS.64 [R19+0x6600], R8 ;  /* 0x0066000813007388 */ /* 0x0003e20000000a00 */
[----:B----4-:R-:W-:-:S05]  /*5e20*/  IMAD.WIDE R10, R21, 0x4, R10 ;  /* 0x00000004150a7825 */ /* 0x010fca00078e020a */
[----:B------:R1:W-:Y:S02]  /*5e30*/  STG.E.STRONG.SYS desc[UR6][R10.64], R13 ;  /* 0x0000000d0a007986 */ /* 0x0003e4000c115906 */
.L_x_68:
[----:B------:R-:W-:Y:S05]  /*5e40*/  BSYNC B1 ;  /* 0x0000000000017941 */ /* 0x000fea0003800000 */
.L_x_67:
[----:B------:R-:W3:Y:S01]  /*5e50*/  LDC R23, c[0x0][0x3c0] ;  /* 0x0000f000ff177b82 */ /* 0x000ee20000000800 */
[----:B--2---:R-:W-:-:S07]  /*5e60*/  VIADD R6, R54, 0x1980 ;  /* 0x0000198036067836 */ /* 0x004fce0000000000 */
[----:B-1----:R-:W1:Y:S01]  /*5e70*/  LDC.64 R10, c[0x0][0x390] ;  /* 0x0000e400ff0a7b82 */ /* 0x002e620000000a00 */
[----:B---3--:R-:W-:Y:S02]  /*5e80*/  ISETP.GE.AND P0, PT, R6, R23, PT ;  /* 0x000000170600720c */ /* 0x008fe40003f06270 */
[----:B-1----:R-:W-:-:S04]  /*5e90*/  ISETP.EQ.U32.AND P1, PT, R10, RZ, PT ;  /* 0x000000ff0a00720c */ /* 0x002fc80003f22070 */
[----:B------:R-:W-:-:S04]  /*5ea0*/  ISETP.EQ.OR.EX P0, PT, R11, RZ, !P0, P1 ;  /* 0x000000ff0b00720c */ /* 0x000fc80004702710 */
[----:B------:R-:W-:-:S13]  /*5eb0*/  ISETP.GT.U32.OR P0, PT, R3, 0xff, P0 ;  /* 0x000000ff0300780c */ /* 0x000fda0000704470 */
[----:B------:R-:W-:Y:S05]  /*5ec0*/  @P0 BRA `(.L_x_75) ;  /* 0x0000000000200947 */ /* 0x000fea0003800000 */
[----:B------:R-:W1:Y:S01]  /*5ed0*/  LDS.64 R8, [R19+0x6600] ;  /* 0x0066000013087984 */ /* 0x000e620000000a00 */
[C---:B------:R-:W-:Y:S02]  /*5ee0*/  LEA R10, P2, R3.reuse, R10, 0x3 ;  /* 0x0000000a030a7211 */ /* 0x040fe400078418ff */
[--C-:B------:R-:W-:Y:S02]  /*5ef0*/  SHF.R.S32.HI R13, RZ, 0x1f, R0.reuse ;  /* 0x0000001fff0d7819 */ /* 0x100fe40000011400 */
[----:B------:R-:W-:Y:S02]  /*5f00*/  LEA.HI.X R11, R3, R11, RZ, 0x3, P2 ;  /* 0x0000000b030b7211 */ /* 0x000fe400010f1cff */
[----:B-1----:R-:W-:Y:S02]  /*5f10*/  IADD3 R8, P0, P1, R8, R15, R0 ;  /* 0x0000000f08087210 */ /* 0x002fe4000791e000 */
[----:B------:R-:W-:-:S04]  /*5f20*/  SHF.R.S32.HI R15, RZ, 0x1f, R15 ;  /* 0x0000001fff0f7819 */ /* 0x000fc8000001140f */
[----:B------:R-:W-:-:S05]  /*5f30*/  IADD3.X R9, PT, PT, R9, R15, R13, P0, P1 ;  /* 0x0000000f09097210 */ /* 0x000fca00007e240d */
[----:B------:R1:W-:Y:S02]  /*5f40*/  STG.E.64 desc[UR6][R10.64], R8 ;  /* 0x000000080a007986 */ /* 0x0003e4000c101b06 */
.L_x_75:
[----:B------:R-:W-:Y:S01]  /*5f50*/  ISETP.GT.AND P0, PT, R6, R23, PT ;  /* 0x000000170600720c */ /* 0x000fe20003f04270 */
[----:B------:R-:W-:Y:S05]  /*5f60*/  WARPSYNC.ALL ;  /* 0x0000000000007948 */ /* 0x000fea0003800000 */
[----:B------:R-:W-:Y:S01]  /*5f70*/  BAR.SYNC.DEFER_BLOCKING 0x0 ;  /* 0x0000000000007b1d */ /* 0x000fe20000010000 */
[----:B------:R-:W-:-:S06]  /*5f80*/  IMAD R22, R3, 0x4, R7 ;  /* 0x0000000403167824 */ /* 0x000fcc00078e0207 */
[----:B------:R-:W-:Y:S05]  /*5f90*/  @P0 BRA `(.L_x_76) ;  /* 0x0000000c003c0947 */ /* 0x000fea0003800000 */
[----:B------:R-:W2:Y:S01]  /*5fa0*/  LDS R0, [R22] ;  /* 0x0000000016007984 */ /* 0x000ea20000000800 */
[----:B------:R-:W2:Y:S01]  /*5fb0*/  LDCU UR5, c[0x0][0x3c4] ;  /* 0x00007880ff0577ac */ /* 0x000ea20008000800 */
[----:B------:R-:W3:Y:S01]  /*5fc0*/  LDCU.64 UR8, c[0x0][0x3a0] ;  /* 0x00007400ff0877ac */ /* 0x000ee20008000a00 */
[----:B--2---:R-:W-:Y:S02]  /*5fd0*/  SHF.R.U32.HI R6, RZ, UR5, R0 ;  /* 0x00000005ff067c19 */ /* 0x004fe40008011600 */
[----:B------:R-:W-:Y:S02]  /*5fe0*/  LOP3.LUT R15, R0, 0x80000000, RZ, 0x3c, !PT ;  /* 0x80000000000f7812 */ /* 0x000fe400078e3cff */
[----:B------:R-:W-:-:S05]  /*5ff0*/  LOP3.LUT R6, R6, UR4, RZ, 0x30, !PT ;  /* 0x0000000406067c12 */ /* 0x000fca000f8e30ff */
[----:B-1----:R-:W-:-:S06]  /*6000*/  IMAD R8, R6, 0x8, R7 ;  /* 0x0000000806087824 */ /* 0x002fcc00078e0207 */
[----:B------:R-:W1:Y:S02]  /*6010*/  LDS.64 R8, [R8+0x6600] ;  /* 0x0066000008087984 */ /* 0x000e640000000a00 */
[----:B-1----:R-:W-:-:S05]  /*6020*/  IADD3 R6, P1, PT, R8, R3, RZ ;  /* 0x0000000308067210 */ /* 0x002fca0007f3e0ff */
[----:B------:R-:W-:Y:S01]  /*6030*/  IMAD.X R9, RZ, RZ, R9, P1 ;  /* 0x000000ffff097224 */ /* 0x000fe200008e0609 */
[----:B---3--:R-:W-:-:S04]  /*6040*/  LEA R10, P1, R6, UR8, 0x2 ;  /* 0x00000008060a7c11 */ /* 0x008fc8000f8210ff */
[----:B------:R-:W-:-:S05]  /*6050*/  LEA.HI.X R11, R6, UR9, R9, 0x2, P1 ;  /* 0x00000009060b7c11 */ /* 0x000fca00088f1409 */
[----:B------:R-:W-:Y:S01]  /*6060*/  STG.E desc[UR6][R10.64], R15 ;  /* 0x0000000f0a007986 */ /* 0x000fe2000c101906 */
[----:B------:R-:W-:-:S03]  /*6070*/  NOP ;  /* 0x0000000000007918 */ /* 0x000fc60000000000 */
[----:B------:R-:W1:Y:S02]  /*6080*/  LDS R0, [R22+0x600] ;  /* 0x0006000016007984 */ /* 0x000e640000000800 */
[----:B-1----:R-:W-:Y:S02]  /*6090*/  SHF.R.U32.HI R6, RZ, UR5, R0 ;  /* 0x00000005ff067c19 */ /* 0x002fe40008011600 */
[----:B------:R-:W-:Y:S02]  /*60a0*/  LOP3.LUT R15, R0, 0x80000000, RZ, 0x3c, !PT ;  /* 0x80000000000f7812 */ /* 0x000fe400078e3cff */
[----:B------:R-:W-:-:S05]  /*60b0*/  LOP3.LUT R6, R6, UR4, RZ, 0x30, !PT ;  /* 0x0000000406067c12 */ /* 0x000fca000f8e30ff */
[----:B------:R-:W-:-:S06]  /*60c0*/  IMAD R8, R6, 0x8, R7 ;  /* 0x0000000806087824 */ /* 0x000fcc00078e0207 */
[----:B------:R-:W1:Y:S02]  /*60d0*/  LDS.64 R8, [R8+0x6600] ;  /* 0x0066000008087984 */ /* 0x000e640000000a00 */
[----:B-1----:R-:W-:-:S05]  /*60e0*/  IADD3 R6, P1, PT, R8, R3, RZ ;  /* 0x0000000308067210 */ /* 0x002fca0007f3e0ff */
[----:B------:R-:W-:Y:S01]  /*60f0*/  IMAD.X R9, RZ, RZ, R9, P1 ;  /* 0x000000ffff097224 */ /* 0x000fe200008e0609 */
[----:B------:R-:W-:-:S04]  /*6100*/  LEA R12, P1, R6, UR8, 0x2 ;  /* 0x00000008060c7c11 */ /* 0x000fc8000f8210ff */
        /* <DEDUP_REMOVED lines=163> */
[----:B------:R-:W-:-:S05]  /*6b40*/  IMAD R12, R6, 0x8, R7 ;  /* 0x00000008060c7824 */ /* 0x000fca00078e0207 */
        /* <DEDUP_REMOVED lines=17> */
[----:B------:R1:W-:Y:S01]  /*6c60*/  STG.E desc[UR6][R6.64+0x6000], R9 ;  /* 0x0060000906007986 */ /* 0x0003e2000c101906 */
[----:B------:R-:W-:Y:S01]  /*6c70*/  NOP ;  /* 0x0000000000007918 */ /* 0x000fe20000000000 */
[----:B------:R-:W-:Y:S05]  /*6c80*/  BRA `(.L_x_77) ;  /* 0x00000014000c7947 */ /* 0x000fea0003800000 */
.L_x_76:
[----:B-1----:R-:W-:Y:S01]  /*6c90*/  IMAD R9, R42, -0x1980, R23 ;  /* 0xffffe6802a097824 */ /* 0x002fe200078e0217 */
[----:B------:R-:W-:Y:S01]  /*6ca0*/  BSSY.RECONVERGENT B0, `(.L_x_78) ;  /* 0x000001b000007945 */ /* 0x000fe20003800200 */
[C---:B------:R-:W-:Y:S02]  /*6cb0*/  VIADD R0, R3.reuse, 0x180 ;  /* 0x0000018003007836 */ /* 0x040fe40000000000 */
[C---:B------:R-:W-:Y:S01]  /*6cc0*/  VIADD R6, R3.reuse, 0x300 ;  /* 0x0000030003067836 */ /* 0x040fe20000000000 */
[CC--:B------:R-:W-:Y:S01]  /*6cd0*/  ISETP.GE.AND P1, PT, R3.reuse, R9.reuse, PT ;  /* 0x000000090300720c */ /* 0x0c0fe20003f26270 */
[C---:B------:R-:W-:Y:S01]  /*6ce0*/  VIADD R8, R3.reuse, 0x480 ;  /* 0x0000048003087836 */ /* 0x040fe20000000000 */
[-C--:B------:R-:W-:Y:S01]  /*6cf0*/  ISETP.GE.AND P2, PT, R0, R9.reuse, PT ;  /* 0x000000090000720c */ /* 0x080fe20003f46270 */
[C---:B------:R-:W-:Y:S01]  /*6d00*/  VIADD R0, R3.reuse, 0x600 ;  /* 0x0000060003007836 */ /* 0x040fe20000000000 */
[-C--:B------:R-:W-:Y:S01]  /*6d10*/  ISETP.GE.AND P3, PT, R6, R9.reuse, PT ;  /* 0x000000090600720c */ /* 0x080fe20003f66270 */
[C---:B------:R-:W-:Y:S01]  /*6d20*/  VIADD R6, R3.reuse, 0x780 ;  /* 0x0000078003067836 */ /* 0x040fe20000000000 */
[-C--:B------:R-:W-:Y:S01]  /*6d30*/  ISETP.GE.AND P4, PT, R8, R9.reuse, PT ;  /* 0x000000090800720c */ /* 0x080fe20003f86270 */
[----:B------:R-:W-:Y:S01]  /*6d40*/  VIADD R8, R3, 0x900 ;  /* 0x0000090003087836 */ /* 0x000fe20000000000 */
[----:B------:R-:W-:-:S02]  /*6d50*/  ISETP.GE.AND P5, PT, R0, R9, PT ;  /* 0x000000090000720c */ /* 0x000fc40003fa6270 */
[----:B------:R-:W-:-:S03]  /*6d60*/  ISETP.GE.AND P6, PT, R6, R9, PT ;  /* 0x000000090600720c */ /* 0x000fc60003fc6270 */
[----:B------:R-:W-:Y:S10]  /*6d70*/  @P1 BRA `(.L_x_79) ;  /* 0x0000000000341947 */ /* 0x000ff40003800000 */
[----:B------:R-:W1:Y:S01]  /*6d80*/  LDS R0, [R22] ;  /* 0x0000000016007984 */ /* 0x000e620000000800 */
[----:B------:R-:W1:Y:S01]  /*6d90*/  LDCU UR5, c[0x0][0x3c4] ;  /* 0x00007880ff0577ac */ /* 0x000e620008000800 */
[----:B------:R-:W2:Y:S01]  /*6da0*/  LDCU.64 UR8, c[0x0][0x3a0] ;  /* 0x00007400ff0877ac */ /* 0x000ea20008000a00 */
[----:B-1----:R-:W-:Y:S02]  /*6db0*/  SHF.R.U32.HI R6, RZ, UR5, R0 ;  /* 0x00000005ff067c19 */ /* 0x002fe40008011600 */
[----:B------:R-:W-:Y:S02]  /*6dc0*/  LOP3.LUT R13, R0, 0x80000000, RZ, 0x3c, !PT ;  /* 0x80000000000d7812 */ /* 0x000fe400078e3cff */
[----:B------:R-:W-:-:S05]  /*6dd0*/  LOP3.LUT R6, R6, UR4, RZ, 0x30, !PT ;  /* 0x0000000406067c12 */ /* 0x000fca000f8e30ff */
[----:B------:R-:W-:-:S05]  /*6de0*/  IMAD R6, R6, 0x8, R7 ;  /* 0x0000000806067824 */ /* 0x000fca00078e0207 */
[----:B------:R-:W1:Y:S02]  /*6df0*/  LDS.64 R10, [R6+0x6600] ;  /* 0x00660000060a7984 */ /* 0x000e640000000a00 */
[----:B-1----:R-:W-:-:S05]  /*6e00*/  IADD3 R12, P1, PT, R10, R3, RZ ;  /* 0x000000030a0c7210 */ /* 0x002fca0007f3e0ff */
[----:B------:R-:W-:Y:S01]  /*6e10*/  IMAD.X R11, RZ, RZ, R11, P1 ;  /* 0x000000ffff0b7224 */ /* 0x000fe200008e060b */
[----:B--2---:R-:W-:-:S04]  /*6e20*/  LEA R10, P1, R12, UR8, 0x2 ;  /* 0x000000080c0a7c11 */ /* 0x004fc8000f8210ff */
[----:B------:R-:W-:-:S05]  /*6e30*/  LEA.HI.X R11, R12, UR9, R11, 0x2, P1 ;  /* 0x000000090c0b7c11 */ /* 0x000fca00088f140b */
[----:B------:R1:W-:Y:S04]  /*6e40*/  STG.E desc[UR6][R10.64], R13 ;  /* 0x0000000d0a007986 */ /* 0x0003e8000c101906 */
.L_x_79:
[----:B------:R-:W-:Y:S05]  /*6e50*/  BSYNC.RECONVERGENT B0 ;  /* 0x0000000000007941 */ /* 0x000fea0003800200 */
.L_x_78:
[----:B------:R-:W-:Y:S01]  /*6e60*/  NOP ;  /* 0x0000000000007918 */ /* 0x000fe20000000000 */
[----:B------:R-:W-:Y:S01]  /*6e70*/  BSSY.RECONVERGENT B0, `(.L_x_80) ;  /* 0x0000011000007945 */ /* 0x000fe20003800200 */
[----:B------:R-:W-:Y:S01]  /*6e80*/  ISETP.GE.AND P1, PT, R8, R9, PT ;  /* 0x000000090800720c */ /* 0x000fe20003f26270 */
[----:B------:R-:W-:Y:S02]  /*6e90*/  VIADD R8, R3, 0xa80 ;  /* 0x00000a8003087836 */ /* 0x000fe40000000000 */
[----:B------:R-:W-:Y:S10]  /*6ea0*/  @P2 BRA `(.L_x_81) ;  /* 0x0000000000342947 */ /* 0x000ff40003800000 */
[----:B------:R-:W2:Y:S01]  /*6eb0*/  LDS R0, [R22+0x600] ;  /* 0x0006000016007984 */ /* 0x000ea20000000800 */
[----:B------:R-:W2:Y:S01]  /*6ec0*/  LDCU UR5, c[0x0][0x3c4] ;  /* 0x00007880ff0577ac */ /* 0x000ea20008000800 */
[----:B------:R-:W3:Y:S01]  /*6ed0*/  LDCU.64 UR8, c[0x0][0x3a0] ;  /* 0x00007400ff0877ac */ /* 0x000ee20008000a00 */
[----:B--2---:R-:W-:Y:S02]  /*6ee0*/  SHF.R.U32.HI R6, RZ, UR5, R0 ;  /* 0x00000005ff067c19 */ /* 0x004fe40008011600 */
[----:B-1----:R-:W-:Y:S02]  /*6ef0*/  LOP3.LUT R13, R0, 0x80000000, RZ, 0x3c, !PT ;  /* 0x80000000000d7812 */ /* 0x002fe400078e3cff */
[----:B------:R-:W-:-:S05]  /*6f00*/  LOP3.LUT R6, R6, UR4, RZ, 0x30, !PT ;  /* 0x0000000406067c12 */ /* 0x000fca000f8e30ff */
[----:B------:R-:W-:-:S05]  /*6f10*/  IMAD R6, R6, 0x8, R7 ;  /* 0x0000000806067824 */ /* 0x000fca00078e0207 */
[----:B------:R-:W1:Y:S02]  /*6f20*/  LDS.64 R10, [R6+0x6600] ;  /* 0x00660000060a7984 */ /* 0x000e640000000a00 */
[----:B-1----:R-:W-:-:S05]  /*6f30*/  IADD3 R12, P2, PT, R10, R3, RZ ;  /* 0x000000030a0c7210 */ /* 0x002fca0007f5e0ff */
[----:B------:R-:W-:Y:S01]  /*6f40*/  IMAD.X R11, RZ, RZ, R11, P2 ;  /* 0x000000ffff0b7224 */ /* 0x000fe200010e060b */
[----:B---3--:R-:W-:-:S04]  /*6f50*/  LEA R10, P2, R12, UR8, 0x2 ;  /* 0x000000080c0a7c11 */ /* 0x008fc8000f8410ff */
[----:B------:R-:W-:-:S05]  /*6f60*/  LEA.HI.X R11, R12, UR9, R11, 0x2, P2 ;  /* 0x000000090c0b7c11 */ /* 0x000fca00090f140b */
[----:B------:R2:W-:Y:S04]  /*6f70*/  STG.E desc[UR6][R10.64+0x600], R13 ;  /* 0x0006000d0a007986 */ /* 0x0005e8000c101906 */
.L_x_81:
[----:B------:R-:W-:Y:S05]  /*6f80*/  BSYNC.RECONVERGENT B0 ;  /* 0x0000000000007941 */ /* 0x000fea0003800200 */
.L_x_80:
[----:B------:R-:W-:Y:S01]  /*6f90*/  NOP ;  /* 0x0000000000007918 */ /* 0x000fe20000000000 */
[----:B------:R-:W-:Y:S01]  /*6fa0*/  BSSY.RECONVERGENT B0, `(.L_x_82) ;  /* 0x0000011000007945 */ /* 0x000fe20003800200 */
[----:B------:R-:W-:Y:S02]  /*6fb0*/  ISETP.GE.AND P2, PT, R8, R9, PT ;  /* 0x000000090800720c */ /* 0x000fe40003f46270 */
[----:B------:R-:W-:Y:S01]  /*6fc0*/  LOP3.LUT R8, R3, 0xc00, RZ, 0xfc, !PT ;  /* 0x00000c0003087812 */ /* 0x000fe200078efcff */
[----:B------:R-:W-:Y:S10]  /*6fd0*/  @P3 BRA `(.L_x_83) ;  /* 0x0000000000343947 */ /* 0x000ff40003800000 */
[----:B------:R-:W3:Y:S01]  /*6fe0*/  LDS R0, [R22+0xc00] ;  /* 0x000c000016007984 */ /* 0x000ee20000000800 */
[----:B------:R-:W3:Y:S01]  /*6ff0*/  LDCU UR5, c[0x0][0x3c4] ;  /* 0x00007880ff0577ac */ /* 0x000ee20008000800 */
[----:B------:R-:W4:Y:S01]  /*7000*/  LDCU.64 UR8, c[0x0][0x3a0] ;  /* 0x00007400ff0877ac */ /* 0x000f220008000a00 */
[----:B---3--:R-:W-:Y:S02]  /*7010*/  SHF.R.U32.HI R6, RZ, UR5, R0 ;  /* 0x00000005ff067c19 */ /* 0x008fe40008011600 */
[----:B-12---:R-:W-:Y:S02]  /*7020*/  LOP3.LUT R13, R0, 0x80000000, RZ, 0x3c, !PT ;  /* 0x80000000000d7812 */ /* 0x006fe400078e3cff */
[----:B------:R-:W-:-:S05]  /*7030*/  LOP3.LUT R6, R6, UR4, RZ, 0x30, !PT ;  /* 0x0000000406067c12 */ /* 0x000fca000f8e30ff */
[----:B------:R-:W-:-:S05]  /*7040*/  IMAD R6, R6, 0x8, R7 ;  /* 0x0000000806067824 */ /* 0x000fca00078e0207 */
[----:B------:R-:W1:Y:S02]  /*7050*/  LDS.64 R10, [R6+0x6600] ;  /* 0x00660000060a7984 */ /* 0x000e640000000a00 */
[----:B-1----:R-:W-:-:S05]  /*7060*/  IADD3 R12, P3, PT, R10, R3, RZ ;  /* 0x000000030a0c7210 */ /* 0x002fca0007f7e0ff */
[----:B------:R-:W-:Y:S01]  /*7070*/  IMAD.X R11, RZ, RZ, R11, P3 ;  /* 0x000000ffff0b7224 */ /* 0x000fe200018e060b */
[----:B----4-:R-:W-:-:S04]  /*7080*/  LEA R10, P3, R12, UR8, 0x2 ;  /* 0x000000080c0a7c11 */ /* 0x010fc8000f8610ff */
[----:B------:R-:W-:-:S05]  /*7090*/  LEA.HI.X R11, R12, UR9, R11, 0x2, P3 ;  /* 0x000000090c0b7c11 */ /* 0x000fca00098f140b */
[----:B------:R3:W-:Y:S04]  /*70a0*/  STG.E desc[UR6][R10.64+0xc00], R13 ;  /* 0x000c000d0a007986 */ /* 0x0007e8000c101906 */
.L_x_83:
[----:B------:R-:W-:Y:S05]  /*70b0*/  BSYNC.RECONVERGENT B0 ;  /* 0x0000000000007941 */ /* 0x000fea0003800200 */
.L_x_82:
[----:B------:R-:W-:Y:S01]  /*70c0*/  NOP ;  /* 0x0000000000007918 */ /* 0x000fe20000000000 */
[----:B------:R-:W-:Y:S01]  /*70d0*/  BSSY.RECONVERGENT B0, `(.L_x_84) ;  /* 0x0000011000007945 */ /* 0x000fe20003800200 */
[----:B------:R-:W-:Y:S01]  /*70e0*/  ISETP.GE.AND P3, PT, R8, R9, PT ;  /* 0x000000090800720c */ /* 0x000fe20003f66270 */
[----:B------:R-:W-:Y:S02]  /*70f0*/  VIADD R8, R3, 0xd80 ;  /* 0x00000d8003087836 */ /* 0x000fe40000000000 */
[----:B------:R-:W-:Y:S10]  /*7100*/  @P4 BRA `(.L_x_85) ;  /* 0x0000000000344947 */ /* 0x000ff40003800000 */
[----:B------:R-:W4:Y:S01]  /*7110*/  LDS R0, [R22+0x1200] ;  /* 0x0012000016007984 */ /* 0x000f220000000800 */
[----:B------:R-:W4:Y:S01]  /*7120*/  LDCU UR5, c[0x0][0x3c4] ;  /* 0x00007880ff0577ac */ /* 0x000f220008000800 */
[----:B------:R-:W5:Y:S01]  /*7130*/  LDCU.64 UR8, c[0x0][0x3a0] ;  /* 0x00007400ff0877ac */ /* 0x000f620008000a00 */
[----:B----4-:R-:W-:Y:S02]  /*7140*/  SHF.R.U32.HI R6, RZ, UR5, R0 ;  /* 0x00000005ff067c19 */ /* 0x010fe40008011600 */
[----:B-123--:R-:W-:Y:S02]  /*7150*/  LOP3.LUT R13, R0, 0x80000000, RZ, 0x3c, !PT ;  /* 0x80000000000d7812 */ /* 0x00efe400078e3cff */
[----:B------:R-:W-:-:S05]  /*7160*/  LOP3.LUT R6, R6, UR4, RZ, 0x30, !PT ;  /* 0x0000000406067c12 */ /* 0x000fca000f8e30ff */
[----:B------:R-:W-:-:S05]  /*7170*/  IMAD R6, R6, 0x8, R7 ;  /* 0x0000000806067824 */ /* 0x000fca00078e0207 */
[----:B------:R-:W1:Y:S02]  /*7180*/  LDS.64 R10, [R6+0x6600] ;  /* 0x00660000060a7984 */ /* 0x000e640000000a00 */
[----:B-1----:R-:W-:-:S05]  /*7190*/  IADD3 R12, P4, PT, R10, R3, RZ ;  /* 0x000000030a0c7210 */ /* 0x002fca0007f9e0ff */
[----:B------:R-:W-:Y:S01]  /*71a0*/  IMAD.X R11, RZ, RZ, R11, P4 ;  /* 0x000000ffff0b7224 */ /* 0x000fe200020e060b */
[----:B-----5:R-:W-:-:S04]  /*71b0*/  LEA R10, P4, R12, UR8, 0x2 ;  /* 0x000000080c0a7c11 */ /* 0x020fc8000f8810ff */
[----:B------:R-:W-:-:S05]  /*71c0*/  LEA.HI.X R11, R12, UR9, R11, 0x2, P4 ;  /* 0x000000090c0b7c11 */ /* 0x000fca000a0f140b */
[----:B------:R4:W-:Y:S04]  /*71d0*/  STG.E desc[UR6][R10.64+0x1200], R13 ;  /* 0x0012000d0a007986 */ /* 0x0009e8000c101906 */
.L_x_85:
[----:B------:R-:W-:Y:S05]  /*71e0*/  BSYNC.RECONVERGENT B0 ;  /* 0x0000000000007941 */ /* 0x000fea0003800200 */
.L_x_84:
[----:B------:R-:W-:Y:S01]  /*71f0*/  NOP ;  /* 0x0000000000007918 */ /* 0x000fe20000000000 */
[----:B------:R-:W-:Y:S01]  /*7200*/  BSSY.RECONVERGENT B0, `(.L_x_86) ;  /* 0x0000011000007945 */ /* 0x000fe20003800200 */
[----:B------:R-:W-:Y:S01]  /*7210*/  ISETP.GE.AND P4, PT, R8, R9, PT ;  /* 0x000000090800720c */ /* 0x000fe20003f86270 */
[----:B------:R-:W-:Y:S02]  /*7220*/  VIADD R8, R3, 0xf00 ;  /* 0x00000f0003087836 */ /* 0x000fe40000000000 */
[----:B------:R-:W-:Y:S10]  /*7230*/  @P5 BRA `(.L_x_87) ;  /* 0x0000000000345947 */ /* 0x000ff40003800000 */
[----:B------:R-:W5:Y:S01]  /*7240*/  LDS R0, [R22+0x1800] ;  /* 0x0018000016007984 */ /* 0x000f620000000800 */
[----:B------:R-:W5:Y:S01]  /*7250*/  LDCU UR5, c[0x0][0x3c4] ;  /* 0x00007880ff0577ac */ /* 0x000f620008000800 */
[----:B------:R-:W0:Y:S01]  /*7260*/  LDCU.64 UR8, c[0x0][0x3a0] ;  /* 0x00007400ff0877ac */ /* 0x000e220008000a00 */
[----:B-----5:R-:W-:Y:S02]  /*7270*/  SHF.R.U32.HI R6, RZ, UR5, R0 ;  /* 0x00000005ff067c19 */ /* 0x020fe40008011600 */
[----:B-1234-:R-:W-:Y:S02]  /*7280*/  LOP3.LUT R13, R0, 0x80000000, RZ, 0x3c, !PT ;  /* 0x80000000000d7812 */ /* 0x01efe400078e3cff */
[----:B------:R-:W-:-:S05]  /*7290*/  LOP3.LUT R6, R6, UR4, RZ, 0x30, !PT ;  /* 0x0000000406067c12 */ /* 0x000fca000f8e30ff */
[----:B------:R-:W-:-:S05]  /*72a0*/  IMAD R6, R6, 0x8, R7 ;  /* 0x0000000806067824 */ /* 0x000fca00078e0207 */
[----:B------:R-:W1:Y:S02]  /*72b0*/  LDS.64 R10, [R6+0x6600] ;  /* 0x00660000060a7984 */ /* 0x000e640000000a00 */
[----:B-1----:R-:W-:-:S05]  /*72c0*/  IADD3 R12, P5, PT, R10, R3, RZ ;  /* 0x000000030a0c7210 */ /* 0x002fca0007fbe0ff */
[----:B------:R-:W-:Y:S01]  /*72d0*/  IMAD.X R11, RZ, RZ, R11, P5 ;  /* 0x000000ffff0b7224 */ /* 0x000fe200028e060b */
[----:B0-----:R-:W-:-:S04]  /*72e0*/  LEA R10, P5, R12, UR8, 0x2 ;  /* 0x000000080c0a7c11 */ /* 0x001fc8000f8a10ff */
[----:B------:R-:W-:-:S05]  /*72f0*/  LEA.HI.X R11, R12, UR9, R11, 0x2, P5 ;  /* 0x000000090c0b7c11 */ /* 0x000fca000a8f140b */
[----:B------:R0:W-:Y:S04]  /*7300*/  STG.E desc[UR6][R10.64+0x1800], R13 ;  /* 0x0018000d0a007986 */ /* 0x0001e8000c101906 */
.L_x_87:
[----:B------:R-:W-:Y:S05]  /*7310*/  BSYNC.RECONVERGENT B0 ;  /* 0x0000000000007941 */ /* 0x000fea0003800200 */
.L_x_86:
        /* <DEDUP_REMOVED lines=9> */
[----:B01234-:R-:W-:Y:S02]  /*73b0*/  LOP3.LUT R13, R0, 0x80000000, RZ, 0x3c, !PT ;  /* 0x80000000000d7812 */ /* 0x01ffe400078e3cff */
[----:B------:R-:W-:-:S05]  /*73c0*/  LOP3.LUT R6, R6, UR4, RZ, 0x30, !PT ;  /* 0x0000000406067c12 */ /* 0x000fca000f8e30ff */
[----:B------:R-:W-:-:S05]  /*73d0*/  IMAD R6, R6, 0x8, R7 ;  /* 0x0000000806067824 */ /* 0x000fca00078e0207 */
[----:B------:R-:W0:Y:S02]  /*73e0*/  LDS.64 R10, [R6+0x6600] ;  /* 0x00660000060a7984 */ /* 0x000e240000000a00 */
[----:B0-----:R-:W-:-:S05]  /*73f0*/  IADD3 R12, P6, PT, R10, R3, RZ ;  /* 0x000000030a0c7210 */ /* 0x001fca0007fde0ff */
[----:B------:R-:W-:Y:S01]  /*7400*/  IMAD.X R11, RZ, RZ, R11, P6 ;  /* 0x000000ffff0b7224 */ /* 0x000fe200030e060b */
[----:B------:R-:W-:-:S04]  /*7410*/  LEA R10, P6, R12, UR8, 0x2 ;  /* 0x000000080c0a7c11 */ /* 0x000fc8000f8c10ff */
[----:B------:R-:W-:-:S05]  /*7420*/  LEA.HI.X R11, R12, UR9, R11, 0x2, P6 ;  /* 0x000000090c0b7c11 */ /* 0x000fca000b0f140b */
[----:B------:R0:W-:Y:S04]  /*7430*/  STG.E desc[UR6][R10.64+0x1e00], R13 ;  /* 0x001e000d0a007986 */ /* 0x0001e8000c101906 */
.L_x_89:
[----:B------:R-:W-:Y:S05]  /*7440*/  BSYNC.RECONVERGENT B0 ;  /* 0x0000000000007941 */ /* 0x000fea0003800200 */
.L_x_88:
        /* <DEDUP_REMOVED lines=18> */
.L_x_91:
[----:B------:R-:W-:Y:S05]  /*7570*/  BSYNC.RECONVERGENT B0 ;  /* 0x0000000000007941 */ /* 0x000fea0003800200 */
.L_x_90:
        /* <DEDUP_REMOVED lines=18> */
.L_x_93:
[----:B------:R-:W-:Y:S05]  /*76a0*/  BSYNC.RECONVERGENT B0 ;  /* 0x0000000000007941 */ /* 0x000fea0003800200 */
.L_x_92:
        /* <DEDUP_REMOVED lines=18> */
.L_x_95:
[----:B------:R-:W-:Y:S05]  /*77d0*/  BSYNC.RECONVERGENT B0 ;  /* 0x0000000000007941 */ /* 0x000fea0003800200 */
.L_x_94:
        /* <DEDUP_REMOVED lines=18> */
.L_x_97:
[----:B------:R-:W-:Y:S05]  /*7900*/  BSYNC.RECONVERGENT B0 ;  /* 0x0000000000007941 */ /* 0x000fea0003800200 */
.L_x_96:
[----:B------:R-:W-:Y:S01]  /*7910*/  NOP ;  /* 0x0000000000007918 */ /* 0x000fe20000000000 */
[----:B------:R-:W-:Y:S01]  /*7920*/  BSSY.RECONVERGENT B0, `(.L_x_98) ;  /* 0x0000011000007945 */ /* 0x000fe20003800200 */
[----:B------:R-:W-:Y:S02]  /*7930*/  ISETP.GE.AND P4, PT, R8, R9, PT ;  /* 0x000000090800720c */ /* 0x000fe40003f86270 */
[----:B------:R-:W-:Y:S01]  /*7940*/  LOP3.LUT R8, R3, 0x1800, RZ, 0xfc, !PT ;  /* 0x0000180003087812 */ /* 0x000fe200078efcff */
        /* <DEDUP_REMOVED lines=14> */
.L_x_99:
[----:B------:R-:W-:Y:S05]  /*7a30*/  BSYNC.RECONVERGENT B0 ;  /* 0x0000000000007941 */ /* 0x000fea0003800200 */
.L_x_98:
[----:B------:R-:W-:Y:S01]  /*7a40*/  NOP ;  /* 0x0000000000007918 */ /* 0x000fe20000000000 */
[----:B------:R-:W-:Y:S01]  /*7a50*/  BSSY.RECONVERGENT B0, `(.L_x_100) ;  /* 0x0000010000007945 */ /* 0x000fe20003800200 */
[----:B------:R-:W-:-:S03]  /*7a60*/  ISETP.GE.AND P5, PT, R8, R9, PT ;  /* 0x000000090800720c */ /* 0x000fc60003fa6270 */
        /* <DEDUP_REMOVED lines=14> */
.L_x_101:
[----:B------:R-:W-:Y:S05]  /*7b50*/  BSYNC.RECONVERGENT B0 ;  /* 0x0000000000007941 */ /* 0x000fea0003800200 */
.L_x_100:
[----:B------:R-:W-:Y:S01]  /*7b60*/  NOP ;  /* 0x0000000000007918 */ /* 0x000fe20000000000 */
[----:B------:R-:W-:Y:S04]  /*7b70*/  BSSY.RECONVERGENT B0, `(.L_x_102) ;  /* 0x000000f000007945 */ /* 0x000fe80003800200 */
[----:B------:R-:W-:Y:S05]  /*7b80*/  @P1 BRA `(.L_x_103) ;  /* 0x0000000000341947 */ /* 0x000fea0003800000 */
        /* <DEDUP_REMOVED lines=13> */
.L_x_103:
[----:B------:R-:W-:Y:S05]  /*7c60*/  BSYNC.RECONVERGENT B0 ;  /* 0x0000000000007941 */ /* 0x000fea0003800200 */
.L_x_102:
        /* <DEDUP_REMOVED lines=16> */
.L_x_105:
[----:B------:R-:W-:Y:S05]  /*7d70*/  BSYNC.RECONVERGENT B0 ;  /* 0x0000000000007941 */ /* 0x000fea0003800200 */
.L_x_104:
        /* <DEDUP_REMOVED lines=16> */
.L_x_107:
[----:B------:R-:W-:Y:S05]  /*7e80*/  BSYNC.RECONVERGENT B0 ;  /* 0x0000000000007941 */ /* 0x000fea0003800200 */
.L_x_106:
        /* <DEDUP_REMOVED lines=16> */
.L_x_109:
[----:B------:R-:W-:Y:S05]  /*7f90*/  BSYNC.RECONVERGENT B0 ;  /* 0x0000000000007941 */ /* 0x000fea0003800200 */
.L_x_108:
[----:B------:R-:W-:Y:S01]  /*7fa0*/  NOP ;  /* 0x0000000000007918 */ /* 0x000fe20000000000 */
[----:B------:R-:W-:Y:S04]  /*7fb0*/  BSSY.RECONVERGENT B0, `(.L_x_110) ;  /* 0x000000f000007945 */ /* 0x000fe80003800200 */
[----:B------:R-:W-:Y:S05]  /*7fc0*/  @P5 BRA `(.L_x_111) ;  /* 0x0000000000345947 */ /* 0x000fea0003800000 */
[----:B------:R-:W5:Y:S01]  /*7fd0*/  LDS R0, [R22+0x6000] ;  /* 0x0060000016007984 */ /* 0x000f620000000800 */
[----:B------:R-:W5:Y:S01]  /*7fe0*/  LDCU UR5, c[0x0][0x3c4] ;  /* 0x00007880ff0577ac */ /* 0x000f620008000800 */
[----:B------:R-:W1:Y:S01]  /*7ff0*/  LDCU.64 UR8, c[0x0][0x3a0] ;  /* 0x00007400ff0877ac */ /* 0x000e620008000a00 */
[----:B-----5:R-:W-:-:S04]  /*8000*/  SHF.R.U32.HI R6, RZ, UR5, R0 ;  /* 0x00000005ff067c19 */ /* 0x020fc80008011600 */
[----:B------:R-:W-:-:S05]  /*8010*/  LOP3.LUT R6, R6, UR4, RZ, 0x30, !PT ;  /* 0x0000000406067c12 */ /* 0x000fca000f8e30ff */
[----:B0-----:R-:W-:-:S05]  /*8020*/  IMAD R8, R6, 0x8, R7 ;  /* 0x0000000806087824 */ /* 0x001fca00078e0207 */
[----:B------:R-:W0:Y:S02]  /*8030*/  LDS.64 R6, [R8+0x6600] ;  /* 0x0066000008067984 */ /* 0x000e240000000a00 */
[----:B0-----:R-:W-:-:S05]  /*8040*/  IADD3 R9, P1, PT, R6, R3, RZ ;  /* 0x0000000306097210 */ /* 0x001fca0007f3e0ff */
[----:B-1234-:R-:W-:Y:S01]  /*8050*/  IMAD.X R10, RZ, RZ, R7, P1 ;  /* 0x000000ffff0a7224 */ /* 0x01efe200008e0607 */
[----:B------:R-:W-:-:S04]  /*8060*/  LEA R6, P1, R9, UR8, 0x2 ;  /* 0x0000000809067c11 */ /* 0x000fc8000f8210ff */
[----:B------:R-:W-:Y:S02]  /*8070*/  LEA.HI.X R7, R9, UR9, R10, 0x2, P1 ;  /* 0x0000000909077c11 */ /* 0x000fe400088f140a */
[----:B------:R-:W-:-:S05]  /*8080*/  LOP3.LUT R9, R0, 0x80000000, RZ, 0x3c, !PT ;  /* 0x8000000000097812 */ /* 0x000fca00078e3cff */
[----:B------:R0:W-:Y:S02]  /*8090*/  STG.E desc[UR6][R6.64+0x6000], R9 ;  /* 0x0060000906007986 */ /* 0x0001e4000c101906 */
.L_x_111:
[----:B------:R-:W-:Y:S05]  /*80a0*/  BSYNC.RECONVERGENT B0 ;  /* 0x0000000000007941 */ /* 0x000fea0003800200 */
.L_x_110:
[----:B------:R-:W-:Y:S01]  /*80b0*/  NOP ;  /* 0x0000000000007918 */ /* 0x000fe20000000000 */
.L_x_77:
[----:B------:R-:W5:Y:S01]  /*80c0*/  LDS R0, [R22] ;  /* 0x0000000016007984 */ /* 0x000f620000000800 */
[----:B------:R-:W5:Y:S03]  /*80d0*/  LDCU UR5, c[0x0][0x3c4] ;  /* 0x00007880ff0577ac */ /* 0x000f660008000800 */
[----:B01----:R-:W0:Y:S04]  /*80e0*/  LDS R6, [R22+0x600] ;  /* 0x0006000016067984 */ /* 0x003e280000000800 */
[----:B------:R-:W1:Y:S04]  /*80f0*/  LDS R7, [R22+0xc00] ;  /* 0x000c000016077984 */ /* 0x000e680000000800 */
[----:B------:R-:W1:Y:S04]  /*8100*/  LDS R8, [R22+0x1200] ;  /* 0x0012000016087984 */ /* 0x000e680000000800 */
[----:B------:R-:W1:Y:S04]  /*8110*/  LDS R9, [R22+0x1800] ;  /* 0x0018000016097984 */ /* 0x000e680000000800 */
[----:B--234-:R-:W2:Y:S04]  /*8120*/  LDS R10, [R22+0x1e00] ;  /* 0x001e0000160a7984 */ /* 0x01cea80000000800 */
[----:B------:R-:W3:Y:S04]  /*8130*/  LDS R11, [R22+0x2400] ;  /* 0x00240000160b7984 */ /* 0x000ee80000000800 */
[----:B------:R-:W4:Y:S04]  /*8140*/  LDS R12, [R22+0x2a00] ;  /* 0x002a0000160c7984 */ /* 0x000f280000000800 */
[----:B------:R-:W4:Y:S04]  /*8150*/  LDS R13, [R22+0x3000] ;  /* 0x00300000160d7984 */ /* 0x000f280000000800 */
[----:B------:R-:W4:Y:S04]  /*8160*/  LDS R14, [R22+0x3600] ;  /* 0x00360000160e7984 */ /* 0x000f280000000800 */
[----:B------:R-:W4:Y:S01]  /*8170*/  LDS R15, [R22+0x3c00] ;  /* 0x003c0000160f7984 */ /* 0x000f220000000800 */
[----:B-----5:R-:W-:-:S03]  /*8180*/  SHF.R.U32.HI R0, RZ, UR5, R0 ;  /* 0x00000005ff007c19 */ /* 0x020fc60008011600 */
[----:B------:R-:W5:Y:S01]  /*8190*/  LDS R16, [R22+0x4200] ;  /* 0x0042000016107984 */ /* 0x000f620000000800 */
[----:B0-----:R-:W-:-:S03]  /*81a0*/  SHF.R.U32.HI R6, RZ, UR5, R6 ;  /* 0x00000005ff067c19 */ /* 0x001fc60008011606 */
[----:B------:R-:W0:Y:S01]  /*81b0*/  LDS R17, [R22+0x4800] ;  /* 0x0048000016117984 */ /* 0x000e220000000800 */
[----:B-1----:R-:W-:-:S03]  /*81c0*/  SHF.R.U32.HI R7, RZ, UR5, R7 ;  /* 0x00000005ff077c19 */ /* 0x002fc60008011607 */
[----:B------:R-:W1:Y:S01]  /*81d0*/  LDS R18, [R22+0x4e00] ;  /* 0x004e000016127984 */ /* 0x000e620000000800 */
[----:B------:R-:W-:-:S03]  /*81e0*/  SHF.R.U32.HI R8, RZ, UR5, R8 ;  /* 0x00000005ff087c19 */ /* 0x000fc60008011608 */
[----:B------:R-:W1:Y:S01]  /*81f0*/  LDS R19, [R22+0x5400] ;  /* 0x0054000016137984 */ /* 0x000e620000000800 */
[----:B------:R-:W-:-:S03]  /*8200*/  SHF.R.U32.HI R9, RZ, UR5, R9 ;  /* 0x00000005ff097c19 */ /* 0x000fc60008011609 */
[----:B------:R-:W1:Y:S01]  /*8210*/  LDS R20, [R22+0x5a00] ;  /* 0x005a000016147984 */ /* 0x000e620000000800 */
[----:B--2---:R-:W-:-:S03]  /*8220*/  SHF.R.U32.HI R10, RZ, UR5, R10 ;  /* 0x00000005ff0a7c19 */ /* 0x004fc6000801160a */
[----:B------:R-:W2:Y:S01]  /*8230*/  LDS R21, [R22+0x6000] ;  /* 0x0060000016157984 */ /* 0x000ea20000000800 */
[----:B---3--:R-:W-:Y:S02]  /*8240*/  SHF.R.U32.HI R11, RZ, UR5, R11 ;  /* 0x00000005ff0b7c19 */ /* 0x008fe4000801160b */
[----:B----4-:R-:W-:Y:S02]  /*8250*/  SHF.R.U32.HI R12, RZ, UR5, R12 ;  /* 0x00000005ff0c7c19 */ /* 0x010fe4000801160c */
[----:B------:R-:W-:Y:S02]  /*8260*/  SHF.R.U32.HI R13, RZ, UR5, R13 ;  /* 0x00000005ff0d7c19 */ /* 0x000fe4000801160d */
[----:B------:R-:W-:Y:S02]  /*8270*/  SHF.R.U32.HI R43, RZ, UR5, R14 ;  /* 0x00000005ff2b7c19 */ /* 0x000fe4000801160e */
[----:B------:R-:W-:Y:S02]  /*8280*/  LOP3.LUT R14, R12, UR4, RZ, 0x30, !PT ;  /* 0x000000040c0e7c12 */ /* 0x000fe4000f8e30ff */
[----:B------:R-:W-:-:S02]  /*8290*/  SHF.R.U32.HI R44, RZ, UR5, R15 ;  /* 0x00000005ff2c7c19 */ /* 0x000fc4000801160f */
[----:B------:R-:W-:Y:S02]  /*82a0*/  LOP3.LUT R15, R11, UR4, RZ, 0x30, !PT ;  /* 0x000000040b0f7c12 */ /* 0x000fe4000f8e30ff */
[----:B-----5:R-:W-:Y:S02]  /*82b0*/  SHF.R.U32.HI R45, RZ, UR5, R16 ;  /* 0x00000005ff2d7c19 */ /* 0x020fe40008011610 */
[----:B------:R-:W-:Y:S02]  /*82c0*/  LOP3.LUT R16, R10, UR4, RZ, 0x30, !PT ;  /* 0x000000040a107c12 */ /* 0x000fe4000f8e30ff */
[----:B0-----:R-:W-:Y:S02]  /*82d0*/  SHF.R.U32.HI R46, RZ, UR5, R17 ;  /* 0x00000005ff2e7c19 */ /* 0x001fe40008011611 */
[----:B------:R-:W-:Y:S02]  /*82e0*/  LOP3.LUT R17, R9, UR4, RZ, 0x30, !PT ;  /* 0x0000000409117c12 */ /* 0x000fe4000f8e30ff */
[----:B-1----:R-:W-:-:S02]  /*82f0*/  SHF.R.U32.HI R47, RZ, UR5, R18 ;  /* 0x00000005ff2f7c19 */ /* 0x002fc40008011612 */
[----:B------:R-:W-:Y:S02]  /*8300*/  LOP3.LUT R18, R8, UR4, RZ, 0x30, !PT ;  /* 0x0000000408127c12 */ /* 0x000fe4000f8e30ff */
[----:B------:R-:W-:Y:S02]  /*8310*/  SHF.R.U32.HI R48, RZ, UR5, R19 ;  /* 0x00000005ff307c19 */ /* 0x000fe40008011613 */
[----:B------:R-:W-:Y:S02]  /*8320*/  LOP3.LUT R19, R7, UR4, RZ, 0x30, !PT ;  /* 0x0000000407137c12 */ /* 0x000fe4000f8e30ff */
[----:B------:R-:W-:Y:S02]  /*8330*/  SHF.R.U32.HI R49, RZ, UR5, R20 ;  /* 0x00000005ff317c19 */ /* 0x000fe40008011614 */
[----:B------:R-:W-:Y:S02]  /*8340*/  LOP3.LUT R20, R6, UR4, RZ, 0x30, !PT ;  /* 0x0000000406147c12 */ /* 0x000fe4000f8e30ff */
[----:B--2---:R-:W-:-:S02]  /*8350*/  SHF.R.U32.HI R50, RZ, UR5, R21 ;  /* 0x00000005ff327c19 */ /* 0x004fc40008011615 */
[----:B------:R-:W-:Y:S02]  /*8360*/  LOP3.LUT R21, R0, UR4, RZ, 0x30, !PT ;  /* 0x0000000400157c12 */ /* 0x000fe4000f8e30ff */
[----:B------:R-:W-:Y:S02]  /*8370*/  LOP3.LUT R13, R13, UR4, RZ, 0x30, !PT ;  /* 0x000000040d0d7c12 */ /* 0x000fe4000f8e30ff */
[----:B------:R-:W-:Y:S02]  /*8380*/  LOP3.LUT R12, R43, UR4, RZ, 0x30, !PT ;  /* 0x000000042b0c7c12 */ /* 0x000fe4000f8e30ff */
[----:B------:R-:W-:Y:S02]  /*8390*/  LOP3.LUT R11, R44, UR4, RZ, 0x30, !PT ;  /* 0x000000042c0b7c12 */ /* 0x000fe4000f8e30ff */
[----:B------:R-:W-:Y:S02]  /*83a0*/  LOP3.LUT R10, R45, UR4, RZ, 0x30, !PT ;  /* 0x000000042d0a7c12 */ /* 0x000fe4000f8e30ff */
[----:B------:R-:W-:-:S02]  /*83b0*/  LOP3.LUT R9, R46, UR4, RZ, 0x30, !PT ;  /* 0x000000042e097c12 */ /* 0x000fc4000f8e30ff */
[----:B------:R-:W-:Y:S02]  /*83c0*/  LOP3.LUT R8, R47, UR4, RZ, 0x30, !PT ;  /* 0x000000042f087c12 */ /* 0x000fe4000f8e30ff */
[----:B------:R-:W-:Y:S02]  /*83d0*/  LOP3.LUT R7, R48, UR4, RZ, 0x30, !PT ;  /* 0x0000000430077c12 */ /* 0x000fe4000f8e30ff */
[----:B------:R-:W-:Y:S02]  /*83e0*/  LOP3.LUT R6, R49, UR4, RZ, 0x30, !PT ;  /* 0x0000000431067c12 */ /* 0x000fe4000f8e30ff */
[----:B------:R-:W-:Y:S01]  /*83f0*/  LOP3.LUT R0, R50, UR4, RZ, 0x30, !PT ;  /* 0x0000000432007c12 */ /* 0x000fe2000f8e30ff */
[----:B------:R-:W-:Y:S06]  /*8400*/  @P0 BRA `(.L_x_112) ;  /* 0x0000000000640947 */ /* 0x000fec0003800000 */
[----:B------:R-:W0:Y:S01]  /*8410*/  LDCU.64 UR4, c[0x0][0x3b8] ;  /* 0x00007700ff0477ac */ /* 0x000e220008000a00 */
[----:B------:R-:W-:Y:S01]  /*8420*/  IMAD R5, R42, 0x1980, RZ ;  /* 0x000019802a057824 */ /* 0x000fe200078e02ff */
[----:B------:R-:W-:-:S04]  /*8430*/  LOP3.LUT R2, R41, 0x1f, R3, 0xf8, !PT ;  /* 0x0000001f29027812 */ /* 0x000fc800078ef803 */
[----:B------:R-:W-:-:S04]  /*8440*/  IADD3 R3, P1, PT, R5, R2, RZ ;  /* 0x0000000205037210 */ /* 0x000fc80007f3e0ff */
[----:B------:R-:W-:Y:S02]  /*8450*/  LEA.HI.X.SX32 R4, R5, RZ, 0x1, P1 ;  /* 0x000000ff05047211 */ /* 0x000fe400008f0eff */
[----:B0-----:R-:W-:-:S04]  /*8460*/  LEA R2, P1, R3, UR4, 0x2 ;  /* 0x0000000403027c11 */ /* 0x001fc8000f8210ff */
        /* <DEDUP_REMOVED lines=19> */
.L_x_112:
[----:B------:R-:W-:Y:S01]  /*85a0*/  IMAD.IADD R60, R23, 0x1, -R54 ;  /* 0x00000001173c7824 */ /* 0x000fe200078e0a36 */
[----:B------:R-:W0:Y:S01]  /*85b0*/  LDCU.64 UR4, c[0x0][0x3b8] ;  /* 0x00007700ff0477ac */ /* 0x000e220008000a00 */
[----:B------:R-:W-:-:S03]  /*85c0*/  VIADD R3, R57, 0x20 ;  /* 0x0000002039037836 */ /* 0x000fc60000000000 */
[-C--:B------:R-:W-:Y:S02]  /*85d0*/  ISETP.GE.AND P2, PT, R57, R60.reuse, PT ;  /* 0x0000003c3900720c */ /* 0x080fe40003f46270 */
[----:B------:R-:W-:Y:S01]  /*85e0*/  ISETP.GE.AND P1, PT, R3, R60, PT ;  /* 0x0000003c0300720c */ /* 0x000fe20003f26270 */
[----:B------:R-:W-:-:S05]  /*85f0*/  VIADD R3, R57, 0x40 ;  /* 0x0000004039037836 */ /* 0x000fca0000000000 */
[----:B------:R-:W-:Y:S01]  /*8600*/  ISETP.GE.AND P5, PT, R3, R60, PT ;  /* 0x0000003c0300720c */ /* 0x000fe20003fa6270 */
[----:B------:R-:W-:-:S05]  /*8610*/  VIADD R3, R57, 0x60 ;  /* 0x0000006039037836 */ /* 0x000fca0000000000 */
[----:B------:R-:W-:Y:S01]  /*8620*/  ISETP.GE.AND P4, PT, R3, R60, PT ;  /* 0x0000003c0300720c */ /* 0x000fe20003f86270 */
[----:B------:R-:W-:Y:S01]  /*8630*/  VIADD R3, R57, 0x80 ;  /* 0x0000008039037836 */ /* 0x000fe20000000000 */
[----:B0-----:R-:W-:Y:S01]  /*8640*/  IADD3 R2, P6, PT, R5, UR4, RZ ;  /* 0x0000000405027c10 */ /* 0x001fe2000ffde0ff */
[----:B------:R-:W-:-:S03]  /*8650*/  VIADD R5, R57, 0xa0 ;  /* 0x000000a039057836 */ /* 0x000fc60000000000 */
[-C--:B------:R-:W-:Y:S02]  /*8660*/  ISETP.GE.AND P3, PT, R3, R60.reuse, PT ;  /* 0x0000003c0300720c */ /* 0x080fe40003f66270 */
[----:B------:R-:W-:Y:S02]  /*8670*/  IADD3.X R3, PT, PT, R4, UR5, RZ, P6, !PT ;  /* 0x0000000504037c10 */ /* 0x000fe4000b7fe4ff */
[-C--:B------:R-:W-:Y:S01]  /*8680*/  ISETP.GE.AND P6, PT, R5, R60.reuse, PT ;  /* 0x0000003c0500720c */ /* 0x080fe20003fc6270 */
[----:B------:R-:W-:Y:S02]  /*8690*/  VIADD R5, R57, 0xc0 ;  /* 0x000000c039057836 */ /* 0x000fe40000000000 */
[----:B------:R-:W5:Y:S03]  /*86a0*/  @!P2 LDG.E R41, desc[UR6][R2.64] ;  /* 0x000000060229a981 */ /* 0x000f66000c1e1900 */
[-C--:B------:R-:W-:Y:S01]  /*86b0*/  ISETP.GE.AND P2, PT, R5, R60.reuse, PT ;  /* 0x0000003c0500720c */ /* 0x080fe20003f46270 */
[----:B------:R-:W-:Y:S01]  /*86c0*/  VIADD R5, R57, 0xe0 ;  /* 0x000000e039057836 */ /* 0x000fe20000000000 */
[----:B------:R-:W5:Y:S04]  /*86d0*/  @!P1 LDG.E R44, desc[UR6][R2.64+0x80] ;  /* 0x00008006022c9981 */ /* 0x000f68000c1e1900 */
[----:B------:R-:W-:Y:S01]  /*86e0*/  ISETP.GE.AND P1, PT, R5, R60, PT ;  /* 0x0000003c0500720c */ /* 0x000fe20003f26270 */
[----:B------:R-:W-:Y:S01]  /*86f0*/  VIADD R59, R57, 0x100 ;  /* 0x00000100393b7836 */ /* 0x000fe20000000000 */
[----:B------:R-:W5:Y:S04]  /*8700*/  @!P5 LDG.E R43, desc[UR6][R2.64+0x100] ;  /* 0x00010006022bd981 */ /* 0x000f68000c1e1900 */
[----:B------:R-:W5:Y:S04]  /*8710*/  @!P4 LDG.E R46, desc[UR6][R2.64+0x180] ;  /* 0x00018006022ec981 */ /* 0x000f68000c1e1900 */
[----:B------:R-:W5:Y:S03]  /*8720*/  @!P2 LDG.E R47, desc[UR6][R2.64+0x300] ;  /* 0x00030006022fa981 */ /* 0x000f66000c1e1900 */
[C---:B------:R-:W-:Y:S01]  /*8730*/  @!P1 IADD3 R5, P2, PT, R54.reuse, R57, RZ ;  /* 0x0000003936059210 */ /* 0x040fe20007f5e0ff */
[----:B------:R-:W5:Y:S03]  /*8740*/  @!P3 LDG.E R45, desc[UR6][R2.64+0x200] ;  /* 0x00020006022db981 */ /* 0x000f66000c1e1900 */
[----:B------:R-:W-:Y:S01]  /*8750*/  @!P1 LEA.HI.X.SX32 R62, R54, RZ, 0x1, P2 ;  /* 0x000000ff363e9211 */ /* 0x000fe200010f0eff */
[----:B------:R0:W5:Y:S01]  /*8760*/  @!P6 LDG.E R48, desc[UR6][R2.64+0x280] ;  /* 0x000280060230e981 */ /* 0x000162000c1e1900 */
[----:B------:R-:W-:-:S04]  /*8770*/  @!P1 LEA R4, P2, R5, UR4, 0x2 ;  /* 0x0000000405049c11 */ /* 0x000fc8000f8410ff */
[----:B------:R-:W-:-:S05]  /*8780*/  @!P1 LEA.HI.X R5, R5, UR5, R62, 0x2, P2 ;  /* 0x0000000505059c11 */ /* 0x000fca00090f143e */
[----:B------:R1:W5:Y:S01]  /*8790*/  @!P1 LDG.E R50, desc[UR6][R4.64+0x380] ;  /* 0x0003800604329981 */ /* 0x000362000c1e1900 */
[----:B------:R-:W-:-:S13]  /*87a0*/  ISETP.GE.AND P1, PT, R59, R60, PT ;  /* 0x0000003c3b00720c */ /* 0x000fda0003f26270 */
[----:B------:R-:W-:-:S04]  /*87b0*/  @!P1 IADD3 R59, P2, PT, R54, R57, RZ ;  /* 0x00000039363b9210 */ /* 0x000fc80007f5e0ff */
[----:B------:R-:W-:Y:S02]  /*87c0*/  @!P1 LEA.HI.X.SX32 R62, R54, RZ, 0x1, P2 ;  /* 0x000000ff363e9211 */ /* 0x000fe400010f0eff */
[----:B0-----:R-:W-:-:S04]  /*87d0*/  @!P1 LEA R2, P2, R59, UR4, 0x2 ;  /* 0x000000043b029c11 */ /* 0x001fc8000f8410ff */
[----:B------:R-:W-:Y:S01]  /*87e0*/  @!P1 LEA.HI.X R3, R59, UR5, R62, 0x2, P2 ;  /* 0x000000053b039c11 */ /* 0x000fe200090f143e */
[----:B------:R-:W-:-:S04]  /*87f0*/  VIADD R59, R57, 0x120 ;  /* 0x00000120393b7836 */ /* 0x000fc80000000000 */
[----:B------:R0:W5:Y:S01]  /*8800*/  @!P1 LDG.E R49, desc[UR6][R2.64+0x400] ;  /* 0x0004000602319981 */ /* 0x000162000c1e1900 */
[----:B------:R-:W-:-:S13]  /*8810*/  ISETP.GE.AND P1, PT, R59, R60, PT ;  /* 0x0000003c3b00720c */ /* 0x000fda0003f26270 */
[----:B------:R-:W-:-:S04]  /*8820*/  @!P1 IADD3 R59, P2, PT, R54, R57, RZ ;  /* 0x00000039363b9210 */ /* 0x000fc80007f5e0ff */
[----:B------:R-:W-:Y:S02]  /*8830*/  @!P1 LEA.HI.X.SX32 R62, R54, RZ, 0x1, P2 ;  /* 0x000000ff363e9211 */ /* 0x000fe400010f0eff */
[----:B-1----:R-:W-:-:S04]  /*8840*/  @!P1 LEA R4, P2, R59, UR4, 0x2 ;  /* 0x000000043b049c11 */ /* 0x002fc8000f8410ff */
[----:B------:R-:W-:Y:S01]  /*8850*/  @!P1 LEA.HI.X R5, R59, UR5, R62, 0x2, P2 ;  /* 0x000000053b059c11 */ /* 0x000fe200090f143e */
[----:B------:R-:W-:-:S04]  /*8860*/  VIADD R59, R57, 0x140 ;  /* 0x00000140393b7836 */ /* 0x000fc80000000000 */
        /* <DEDUP_REMOVED lines=9> */
[----:B------:R-:W-:-:S05]  /*8900*/  @!P1 IMAD R62, R42, 0x1980, RZ ;  /* 0x000019802a3e9824 */ /* 0x000fca00078e02ff */
[----:B-1----:R-:W-:-:S04]  /*8910*/  @!P1 IADD3 R5, P2, PT, R62, R57, RZ ;  /* 0x000000393e059210 */ /* 0x002fc80007f5e0ff */
[----:B------:R-:W-:Y:S02]  /*8920*/  @!P1 LEA.HI.X.SX32 R62, R62, RZ, 0x1, P2 ;  /* 0x000000ff3e3e9211 */ /* 0x000fe400010f0eff */
[----:B------:R-:W-:Y:S01]  /*8930*/  @!P1 LEA R4, P2, R5, UR4, 0x2 ;  /* 0x0000000405049c11 */ /* 0x000fe2000f8410ff */
[----:B------:R-:W-:-:S03]  /*8940*/  VIADD R59, R57, 0x180 ;  /* 0x00000180393b7836 */ /* 0x000fc60000000000 */
[----:B------:R-:W-:-:S05]  /*8950*/  @!P1 LEA.HI.X R5, R5, UR5, R62, 0x2, P2 ;  /* 0x0000000505059c11 */ /* 0x000fca00090f143e */
[----:B------:R1:W5:Y:S01]  /*8960*/  @!P1 LDG.E R56, desc[UR6][R4.64+0x580] ;  /* 0x0005800604389981 */ /* 0x000362000c1e1900 */
[----:B------:R-:W-:-:S13]  /*8970*/  ISETP.GE.AND P1, PT, R59, R60, PT ;  /* 0x0000003c3b00720c */ /* 0x000fda0003f26270 */
[----:B0-----:R-:W-:-:S05]  /*8980*/  @!P1 IMAD R2, R42, 0x1980, RZ ;  /* 0x000019802a029824 */ /* 0x001fca00078e02ff */
[----:B------:R-:W-:-:S04]  /*8990*/  @!P1 IADD3 R3, P2, PT, R2, R57, RZ ;  /* 0x0000003902039210 */ /* 0x000fc80007f5e0ff */
[----:B------:R-:W-:Y:S02]  /*89a0*/  @!P1 LEA.HI.X.SX32 R62, R2, RZ, 0x1, P2 ;  /* 0x000000ff023e9211 */ /* 0x000fe400010f0eff */
[----:B------:R-:W-:Y:S01]  /*89b0*/  @!P1 LEA R2, P2, R3, UR4, 0x2 ;  /* 0x0000000403029c11 */ /* 0x000fe2000f8410ff */
[----:B------:R-:W-:-:S03]  /*89c0*/  VIADD R59, R57, 0x1a0 ;  /* 0x000001a0393b7836 */ /* 0x000fc60000000000 */
[----:B------:R-:W-:-:S05]  /*89d0*/  @!P1 LEA.HI.X R3, R3, UR5, R62, 0x2, P2 ;  /* 0x0000000503039c11 */ /* 0x000fca00090f143e */
[----:B------:R0:W5:Y:S01]  /*89e0*/  @!P1 LDG.E R53, desc[UR6][R2.64+0x600] ;  /* 0x0006000602359981 */ /* 0x000162000c1e1900 */
[----:B------:R-:W-:-:S13]  /*89f0*/  ISETP.GE.AND P1, PT, R59, R60, PT ;  /* 0x0000003c3b00720c */ /* 0x000fda0003f26270 */
[----:B-1----:R-:W-:-:S05]  /*8a00*/  @!P1 IMAD R4, R42, 0x1980, RZ ;  /* 0x000019802a049824 */ /* 0x002fca00078e02ff */
[----:B------:R-:W-:-:S04]  /*8a10*/  @!P1 IADD3 R5, P2, PT, R4, R57, RZ ;  /* 0x0000003904059210 */ /* 0x000fc80007f5e0ff */
[----:B------:R-:W-:Y:S02]  /*8a20*/  @!P1 LEA.HI.X.SX32 R62, R4, RZ, 0x1, P2 ;  /* 0x000000ff043e9211 */ /* 0x000fe400010f0eff */
[----:B------:R-:W-:Y:S01]  /*8a30*/  @!P1 LEA R4, P2, R5, UR4, 0x2 ;  /* 0x0000000405049c11 */ /* 0x000fe2000f8410ff */
[----:B------:R-:W-:-:S03]  /*8a40*/  VIADD R59, R57, 0x1c0 ;  /* 0x000001c0393b7836 */ /* 0x000fc60000000000 */
[----:B------:R-:W-:-:S05]  /*8a50*/  @!P1 LEA.HI.X R5, R5, UR5, R62, 0x2, P2 ;  /* 0x0000000505059c11 */ /* 0x000fca00090f143e */
[----:B------:R1:W5:Y:S01]  /*8a60*/  @!P1 LDG.E R54, desc[UR6][R4.64+0x680] ;  /* 0x0006800604369981 */ /* 0x000362000c1e1900 */
[----:B------:R-:W-:Y:S01]  /*8a70*/  ISETP.GE.AND P1, PT, R59, R60, PT ;  /* 0x0000003c3b00720c */ /* 0x000fe20003f26270 */
[----:B------:R-:W-:-:S05]  /*8a80*/  VIADD R59, R57, 0x200 ;  /* 0x00000200393b7836 */ /* 0x000fca0000000000 */
[----:B------:R-:W-:-:S07]  /*8a90*/  ISETP.GE.AND P3, PT, R59, R60, PT ;  /* 0x0000003c3b00720c */ /* 0x000fce0003f66270 */
[----:B0-----:R-:W-:-:S05]  /*8aa0*/  @!P1 IMAD R2, R42, 0x1980, RZ ;  /* 0x000019802a029824 */ /* 0x001fca00078e02ff */
[C---:B------:R-:W-:Y:S01]  /*8ab0*/  @!P1 IADD3 R3, P2, PT, R2.reuse, R57, RZ ;  /* 0x0000003902039210 */ /* 0x040fe20007f5e0ff */
[----:B------:R-:W0:Y:S03]  /*8ac0*/  @!P3 S2R R59, SR_TID.X ;  /* 0x00000000003bb919 */ /* 0x000e260000002100 */
[----:B------:R-:W-:Y:S02]  /*8ad0*/  @!P1 LEA.HI.X.SX32 R62, R2, RZ, 0x1, P2 ;  /* 0x000000ff023e9211 */ /* 0x000fe400010f0eff */
[----:B------:R-:W-:Y:S01]  /*8ae0*/  @!P1 LEA R2, P2, R3, UR4, 0x2 ;  /* 0x0000000403029c11 */ /* 0x000fe2000f8410ff */
[----:B-1----:R-:W-:-:S03]  /*8af0*/  VIADD R5, R57, 0x1e0 ;  /* 0x000001e039057836 */ /* 0x002fc60000000000 */
[----:B------:R-:W-:-:S05]  /*8b00*/  @!P1 LEA.HI.X R3, R3, UR5, R62, 0x2, P2 ;  /* 0x0000000503039c11 */ /* 0x000fca00090f143e */
[----:B------:R0:W5:Y:S01]  /*8b10*/  @!P1 LDG.E R51, desc[UR6][R2.64+0x700] ;  /* 0x0007000602339981 */ /* 0x000162000c1e1900 */
[----:B------:R-:W-:-:S13]  /*8b20*/  ISETP.GE.AND P1, PT, R5, R60, PT ;  /* 0x0000003c0500720c */ /* 0x000fda0003f26270 */
[----:B------:R-:W-:-:S05]  /*8b30*/  @!P1 IMAD R4, R42, 0x1980, RZ ;  /* 0x000019802a049824 */ /* 0x000fca00078e02ff */
[C---:B------:R-:W-:Y:S02]  /*8b40*/  @!P1 IADD3 R5, P2, PT, R4.reuse, R57, RZ ;  /* 0x0000003904059210 */ /* 0x040fe40007f5e0ff */
[----:B0-----:R-:W-:Y:S02]  /*8b50*/  @!P3 LOP3.LUT R2, R59, 0x3e0, RZ, 0xc0, !PT ;  /* 0x000003e03b02b812 */ /* 0x001fe400078ec0ff */
[----:B------:R-:W-:Y:S02]  /*8b60*/  @!P1 LEA.HI.X.SX32 R60, R4, RZ, 0x1, P2 ;  /* 0x000000ff043c9211 */ /* 0x000fe400010f0eff */
[----:B------:R-:W-:Y:S02]  /*8b70*/  @!P1 LEA R4, P2, R5, UR4, 0x2 ;  /* 0x0000000405049c11 */ /* 0x000fe4000f8410ff */
[----:B------:R-:W-:Y:S01]  /*8b80*/  @!P3 LOP3.LUT R59, R59, 0x1f, RZ, 0xc0, !PT ;  /* 0x0000001f3b3bb812 */ /* 0x000fe200078ec0ff */
[----:B------:R-:W-:Y:S01]  /*8b90*/  @!P3 IMAD R3, R42, 0x1980, RZ ;  /* 0x000019802a03b824 */ /* 0x000fe200078e02ff */
[----:B------:R-:W-:-:S03]  /*8ba0*/  @!P1 LEA.HI.X R5, R5, UR5, R60, 0x2, P2 ;  /* 0x0000000505059c11 */ /* 0x000fc600090f143c */
[----:B------:R-:W-:Y:S02]  /*8bb0*/  @!P3 IMAD R2, R2, 0x11, R59 ;  /* 0x000000110202b824 */ /* 0x000fe400078e023b */
[----:B------:R1:W5:Y:S03]  /*8bc0*/  @!P1 LDG.E R58, desc[UR6][R4.64+0x780] ;  /* 0x00078006043a9981 */ /* 0x000366000c1e1900 */
[----:B------:R-:W-:-:S04]  /*8bd0*/  @!P3 IADD3 R59, P1, PT, R3, R2, RZ ;  /* 0x00000002033bb210 */ /* 0x000fc80007f3e0ff */
[----:B------:R-:W-:Y:S02]  /*8be0*/  @!P3 LEA.HI.X.SX32 R60, R3, RZ, 0x1, P1 ;  /* 0x000000ff033cb211 */ /* 0x000fe400008f0eff */
[----:B------:R-:W-:-:S04]  /*8bf0*/  @!P3 LEA R2, P1, R59, UR4, 0x2 ;  /* 0x000000043b02bc11 */ /* 0x000fc8000f8210ff */
[----:B------:R-:W-:-:S05]  /*8c00*/  @!P3 LEA.HI.X R3, R59, UR5, R60, 0x2, P1 ;  /* 0x000000053b03bc11 */ /* 0x000fca00088f143c */
[----:B------:R1:W5:Y:S04]  /*8c10*/  @!P3 LDG.E R57, desc[UR6][R2.64+0x800] ;  /* 0x000800060239b981 */ /* 0x000368000c1e1900 */
.L_x_113:
[----:B------:R-:W-:Y:S08]  /*8c20*/  BAR.SYNC.DEFER_BLOCKING 0x0 ;  /* 0x0000000000007b1d */ /* 0x000ff00000010000 */
[----:B------:R-:W2:Y:S01]  /*8c30*/  S2UR UR5, SR_CgaCtaId ;  /* 0x00000000000579c3 */ /* 0x000ea20000008800 */
[----:B------:R-:W-:Y:S01]  /*8c40*/  UMOV UR4, 0x400 ;  /* 0x0000040000047882 */ /* 0x000fe20000000000 */
[----:B01----:R-:W0:Y:S01]  /*8c50*/  S2R R2, SR_TID.X ;  /* 0x0000000000027919 */ /* 0x003e220000002100 */
[----:B-----5:R1:W-:Y:S04]  /*8c60*/  STS [R40+-0x4], R41 ;  /* 0xfffffc2928007388 */ /* 0x0203e80000000800 */
[----:B------:R1:W-:Y:S01]  /*8c70*/  STS [R39+-0x4], R44 ;  /* 0xfffffc2c27007388 */ /* 0x0003e20000000800 */
[----:B--2---:R-:W-:-:S03]  /*8c80*/  ULEA UR4, UR5, UR4, 0x18 ;  /* 0x0000000405047291 */ /* 0x004fc6000f8ec0ff */
[----:B------:R1:W-:Y:S04]  /*8c90*/  STS [R38+-0x4], R43 ;  /* 0xfffffc2b26007388 */ /* 0x0003e80000000800 */
        /* <DEDUP_REMOVED lines=13> */
[----:B------:R1:W-:Y:S01]  /*8d70*/  STS [R24+-0x4], R57 ;  /* 0xfffffc3918007388 */ /* 0x0003e20000000800 */
[----:B------:R-:W-:Y:S06]  /*8d80*/  BAR.SYNC.DEFER_BLOCKING 0x0 ;  /* 0x0000000000007b1d */ /* 0x000fec0000010000 */
[----:B0-----:R-:W-:Y:S05]  /*8d90*/  @P0 BRA `(.L_x_114) ;  /* 0x00000008006c0947 */ /* 0x001fea0003800000 */
[----:B------:R-:W-:Y:S01]  /*8da0*/  LEA R21, R21, UR4, 0x3 ;  /* 0x0000000415157c11 */ /* 0x000fe2000f8e18ff */
[----:B------:R-:W-:Y:S01]  /*8db0*/  LDS R3, [R22] ;  /* 0x0000000016037984 */ /* 0x000fe20000000800 */
[----:B------:R-:W0:Y:S01]  /*8dc0*/  LDCU.64 UR8, c[0x0][0x3b0] ;  /* 0x00007600ff0877ac */ /* 0x000e220008000a00 */
[----:B-1----:R-:W-:Y:S02]  /*8dd0*/  LEA R26, R20, UR4, 0x3 ;  /* 0x00000004141a7c11 */ /* 0x002fe4000f8e18ff */
[----:B------:R-:W1:Y:S01]  /*8de0*/  LDS.64 R4, [R21+0x6600] ;  /* 0x0066000015047984 */ /* 0x000e620000000a00 */
[----:B------:R-:W-:Y:S02]  /*8df0*/  LEA R19, R19, UR4, 0x3 ;  /* 0x0000000413137c11 */ /* 0x000fe4000f8e18ff */
[----:B------:R-:W-:Y:S02]  /*8e00*/  LEA R17, R17, UR4, 0x3 ;  /* 0x0000000411117c11 */ /* 0x000fe4000f8e18ff */
[----:B------:R-:W-:-:S02]  /*8e10*/  LEA R15, R15, UR4, 0x3 ;  /* 0x000000040f0f7c11 */ /* 0x000fc4000f8e18ff */
[----:B------:R-:W-:Y:S02]  /*8e20*/  LEA R13, R13, UR4, 0x3 ;  /* 0x000000040d0d7c11 */ /* 0x000fe4000f8e18ff */
[----:B------:R-:W-:Y:S02]  /*8e30*/  LEA R11, R11, UR4, 0x3 ;  /* 0x000000040b0b7c11 */ /* 0x000fe4000f8e18ff */
[----:B------:R-:W-:Y:S02]  /*8e40*/  LEA R9, R9, UR4, 0x3 ;  /* 0x0000000409097c11 */ /* 0x000fe4000f8e18ff */
[----:B------:R-:W-:Y:S02]  /*8e50*/  LEA R7, R7, UR4, 0x3 ;  /* 0x0000000407077c11 */ /* 0x000fe4000f8e18ff */
[----:B-1----:R-:W-:-:S05]  /*8e60*/  IADD3 R4, P0, PT, R4, R2, RZ ;  /* 0x0000000204047210 */ /* 0x002fca0007f1e0ff */
[----:B------:R-:W-:Y:S01]  /*8e70*/  IMAD.X R5, RZ, RZ, R5, P0 ;  /* 0x000000ffff057224 */ /* 0x000fe200000e0605 */
[----:B0-----:R-:W-:-:S04]  /*8e80*/  LEA R24, P0, R4, UR8, 0x2 ;  /* 0x0000000804187c11 */ /* 0x001fc8000f8010ff */
[----:B------:R-:W-:-:S05]  /*8e90*/  LEA.HI.X R25, R4, UR9, R5, 0x2, P0 ;  /* 0x0000000904197c11 */ /* 0x000fca00080f1405 */
[----:B------:R-:W-:Y:S01]  /*8ea0*/  STG.E desc[UR6][R24.64], R3 ;  /* 0x0000000318007986 */ /* 0x000fe2000c101906 */
[----:B------:R-:W-:-:S03]  /*8eb0*/  NOP ;  /* 0x0000000000007918 */ /* 0x000fc60000000000 */
[----:B------:R0:W1:Y:S04]  /*8ec0*/  LDS.64 R4, [R26+0x6600] ;  /* 0x006600001a047984 */ /* 0x0000680000000a00 */
[----:B------:R-:W2:Y:S01]  /*8ed0*/  LDS R23, [R22+0x600] ;  /* 0x0006000016177984 */ /* 0x000ea20000000800 */
[----:B0-----:R-:W-:Y:S02]  /*8ee0*/  LEA R26, R18, UR4, 0x3 ;  /* 0x00000004121a7c11 */ /* 0x001fe4000f8e18ff */
[----:B-1----:R-:W-:-:S05]  /*8ef0*/  IADD3 R4, P0, PT, R4, R2, RZ ;  /* 0x0000000204047210 */ /* 0x002fca0007f1e0ff */
[----:B------:R-:W-:Y:S01]  /*8f00*/  IMAD.X R5, RZ, RZ, R5, P0 ;  /* 0x000000ffff057224 */ /* 0x000fe200000e0605 */
[----:B------:R-:W-:-:S04]  /*8f10*/  LEA R20, P0, R4, UR8, 0x2 ;  /* 0x0000000804147c11 */ /* 0x000fc8000f8010ff */
[----:B------:R-:W-:-:S05]  /*8f20*/  LEA.HI.X R21, R4, UR9, R5, 0x2, P0 ;  /* 0x0000000904157c11 */ /* 0x000fca00080f1405 */
[----:B--2---:R-:W-:Y:S01]  /*8f30*/  STG.E desc[UR6][R20.64+0x600], R23 ;  /* 0x0006001714007986 */ /* 0x004fe2000c101906 */
[----:B------:R-:W-:-:S03]  /*8f40*/  NOP ;  /* 0x0000000000007918 */ /* 0x000fc60000000000 */
[----:B------:R-:W0:Y:S04]  /*8f50*/  LDS.64 R4, [R19+0x6600] ;  /* 0x0066000013047984 */ /* 0x000e280000000a00 */
[----:B------:R-:W1:Y:S01]  /*8f60*/  LDS R3, [R22+0xc00] ;  /* 0x000c000016037984 */ /* 0x000e620000000800 */
[----:B0-----:R-:W-:-:S05]  /*8f70*/  IADD3 R4, P0, PT, R4, R2, RZ ;  /* 0x0000000204047210 */ /* 0x001fca0007f1e0ff */
[----:B------:R-:W-:Y:S01]  /*8f80*/  IMAD.X R5, RZ, RZ, R5, P0 ;  /* 0x000000ffff057224 */ /* 0x000fe200000e0605 */
[----:B------:R-:W-:-:S04]  /*8f90*/  LEA R24, P0, R4, UR8, 0x2 ;  /* 0x0000000804187c11 */ /* 0x000fc8000f8010ff */
[----:B------:R-:W-:-:S05]  /*8fa0*/  LEA.HI.X R25, R4, UR9, R5, 0x2, P0 ;  /* 0x0000000904197c11 */ /* 0x000fca00080f1405 */
[----:B-1----:R0:W-:Y:S01]  /*8fb0*/  STG.E desc[UR6][R24.64+0xc00], R3 ;  /* 0x000c000318007986 */ /* 0x0021e2000c101906 */
[----:B------:R-:W-:-:S03]  /*8fc0*/  NOP ;  /* 0x0000000000007918 */ /* 0x000fc60000000000 */
[----:B------:R-:W1:Y:S04]  /*8fd0*/  LDS.64 R4, [R26+0x6600] ;  /* 0x006600001a047984 */ /* 0x000e680000000a00 */
        /* <DEDUP_REMOVED lines=99> */
[----:B-1----:R-:W-:Y:S01]  /*9610*/  STG.E desc[UR6][R10.64+0x5400], R3 ;  /* 0x005400030a007986 */ /* 0x002fe2000c101906 */
[----:B------:R-:W-:-:S03]  /*9620*/  NOP ;  /* 0x0000000000007918 */ /* 0x000fc60000000000 */
[----:B------:R-:W0:Y:S04]  /*9630*/  LDS.64 R4, [R12+0x6600] ;  /* 0x006600000c047984 */ /* 0x000e280000000a00 */
[----:B------:R-:W1:Y:S01]  /*9640*/  LDS R9, [R22+0x5a00] ;  /* 0x005a000016097984 */ /* 0x000e620000000800 */
[----:B0-----:R-:W-:-:S05]  /*9650*/  IADD3 R4, P0, PT, R4, R2, RZ ;  /* 0x0000000204047210 */ /* 0x001fca0007f1e0ff */
[----:B------:R-:W-:Y:S01]  /*9660*/  IMAD.X R5, RZ, RZ, R5, P0 ;  /* 0x000000ffff057224 */ /* 0x000fe200000e0605 */
[----:B------:R-:W-:-:S04]  /*9670*/  LEA R6, P0, R4, UR8, 0x2 ;  /* 0x0000000804067c11 */ /* 0x000fc8000f8010ff */
[----:B------:R-:W-:Y:S02]  /*9680*/  LEA.HI.X R7, R4, UR9, R5, 0x2, P0 ;  /* 0x0000000904077c11 */ /* 0x000fe400080f1405 */
[----:B------:R-:W-:-:S03]  /*9690*/  LEA R4, R0, UR4, 0x3 ;  /* 0x0000000400047c11 */ /* 0x000fc6000f8e18ff */
[----:B-1----:R-:W-:Y:S01]  /*96a0*/  STG.E desc[UR6][R6.64+0x5a00], R9 ;  /* 0x005a000906007986 */ /* 0x002fe2000c101906 */
        /* <DEDUP_REMOVED lines=8> */
[----:B------:R-:W-:Y:S01]  /*9730*/  NOP ;  /* 0x0000000000007918 */ /* 0x000fe20000000000 */
[----:B------:R-:W-:Y:S05]  /*9740*/  EXIT ;  /* 0x000000000000794d */ /* 0x000fea0003800000 */
.L_x_114:
[----:B------:R-:W-:Y:S01]  /*9750*/  LEA R21, R21, UR4, 0x3 ;  /* 0x0000000415157c11 */ /* 0x000fe2000f8e18ff */
[----:B------:R-:W-:Y:S01]  /*9760*/  IMAD R23, R42, -0x1980, R23 ;  /* 0xffffe6802a177824 */ /* 0x000fe200078e0217 */
[----:B-1----:R-:W-:Y:S01]  /*9770*/  LEA R26, R20, UR4, 0x3 ;  /* 0x00000004141a7c11 */ /* 0x002fe2000f8e18ff */
[C---:B------:R-:W-:Y:S01]  /*9780*/  VIADD R20, R2.reuse, 0x180 ;  /* 0x0000018002147836 */ /* 0x040fe20000000000 */
[----:B------:R-:W-:Y:S01]  /*9790*/  LEA R19, R19, UR4, 0x3 ;  /* 0x0000000413137c11 */ /* 0x000fe2000f8e18ff */
[----:B------:R-:W0:Y:S01]  /*97a0*/  LDS.64 R4, [R21+0x6600] ;  /* 0x0066000015047984 */ /* 0x000e220000000a00 */
[----:B------:R-:W-:Y:S02]  /*97b0*/  ISETP.GE.AND P1, PT, R2, R23, PT ;  /* 0x000000170200720c */ /* 0x000fe40003f26270 */
[----:B------:R-:W-:Y:S02]  /*97c0*/  LEA R17, R17, UR4, 0x3 ;  /* 0x0000000411117c11 */ /* 0x000fe4000f8e18ff */
[----:B------:R-:W-:-:S02]  /*97d0*/  LEA R15, R15, UR4, 0x3 ;  /* 0x000000040f0f7c11 */ /* 0x000fc4000f8e18ff */
[----:B------:R-:W-:Y:S02]  /*97e0*/  LEA R13, R13, UR4, 0x3 ;  /* 0x000000040d0d7c11 */ /* 0x000fe4000f8e18ff */
[----:B------:R-:W-:Y:S02]  /*97f0*/  LEA R11, R11, UR4, 0x3 ;  /* 0x000000040b0b7c11 */ /* 0x000fe4000f8e18ff */
[----:B------:R-:W-:Y:S02]  /*9800*/  LEA R9, R9, UR4, 0x3 ;  /* 0x0000000409097c11 */ /* 0x000fe4000f8e18ff */
[----:B------:R-:W-:Y:S01]  /*9810*/  LEA R7, R7, UR4, 0x3 ;  /* 0x0000000407077c11 */ /* 0x000fe2000f8e18ff */
[----:B------:R-:W1:Y:S01]  /*9820*/  @!P1 LDS R3, [R22] ;  /* 0x0000000016039984 */ /* 0x000e620000000800 */
[----:B------:R-:W2:Y:S01]  /*9830*/  @!P1 LDC.64 R24, c[0x0][0x3b0] ;  /* 0x0000ec00ff189b82 */ /* 0x000ea20000000a00 */
[----:B0-----:R-:W-:-:S05]  /*9840*/  @!P1 IADD3 R4, P0, PT, R4, R2, RZ ;  /* 0x0000000204049210 */ /* 0x001fca0007f1e0ff */
[----:B------:R-:W-:Y:S01]  /*9850*/  @!P1 IMAD.X R5, RZ, RZ, R5, P0 ;  /* 0x000000ffff059224 */ /* 0x000fe200000e0605 */
[----:B--2---:R-:W-:-:S04]  /*9860*/  @!P1 LEA R24, P0, R4, R24, 0x2 ;  /* 0x0000001804189211 */ /* 0x004fc800078010ff */
[----:B------:R-:W-:-:S05]  /*9870*/  @!P1 LEA.HI.X R25, R4, R25, R5, 0x2, P0 ;  /* 0x0000001904199211 */ /* 0x000fca00000f1405 */
[----:B-1----:R0:W-:Y:S01]  /*9880*/  @!P1 STG.E desc[UR6][R24.64], R3 ;  /* 0x0000000318009986 */ /* 0x0021e2000c101906 */
[----:B------:R-:W-:-:S03]  /*9890*/  NOP ;  /* 0x0000000000007918 */ /* 0x000fc60000000000 */
[----:B------:R1:W2:Y:S01]  /*98a0*/  LDS.64 R4, [R26+0x6600] ;  /* 0x006600001a047984 */ /* 0x0002a20000000a00 */
[----:B------:R-:W-:Y:S01]  /*98b0*/  ISETP.GE.AND P1, PT, R20, R23, PT ;  /* 0x000000171400720c */ /* 0x000fe20003f26270 */
[----:B0-----:R-:W-:Y:S01]  /*98c0*/  VIADD R24, R2, 0x300 ;  /* 0x0000030002187836 */ /* 0x001fe20000000000 */
[----:B-1----:R-:W-:Y:S01]  /*98d0*/  LEA R26, R18, UR4, 0x3 ;  /* 0x00000004121a7c11 */ /* 0x002fe2000f8e18ff */
[----:B------:R-:W-:-:S10]  /*98e0*/  VIADD R18, R2, 0x480 ;  /* 0x0000048002127836 */ /* 0x000fd40000000000 */
[----:B------:R-:W0:Y:S01]  /*98f0*/  @!P1 LDS R27, [R22+0x600] ;  /* 0x00060000161b9984 */ /* 0x000e220000000800 */
[----:B------:R-:W1:Y:S01]  /*9900*/  @!P1 LDC.64 R20, c[0x0][0x3b0] ;  /* 0x0000ec00ff149b82 */ /* 0x000e620000000a00 */
[----:B--2---:R-:W-:-:S05]  /*9910*/  @!P1 IADD3 R4, P0, PT, R4, R2, RZ ;  /* 0x0000000204049210 */ /* 0x004fca0007f1e0ff */
[----:B------:R-:W-:Y:S01]  /*9920*/  @!P1 IMAD.X R5, RZ, RZ, R5, P0 ;  /* 0x000000ffff059224 */ /* 0x000fe200000e0605 */
[----:B-1----:R-:W-:-:S04]  /*9930*/  @!P1 LEA R20, P0, R4, R20, 0x2 ;  /* 0x0000001404149211 */ /* 0x002fc800078010ff */
[----:B------:R-:W-:-:S05]  /*9940*/  @!P1 LEA.HI.X R21, R4, R21, R5, 0x2, P0 ;  /* 0x0000001504159211 */ /* 0x000fca00000f1405 */
[----:B0-----:R0:W-:Y:S01]  /*9950*/  @!P1 STG.E desc[UR6][R20.64+0x600], R27 ;  /* 0x0006001b14009986 */ /* 0x0011e2000c101906 */
[----:B------:R-:W-:-:S03]  /*9960*/  NOP ;  /* 0x0000000000007918 */ /* 0x000fc60000000000 */
[----:B------:R-:W1:Y:S01]  /*9970*/  LDS.64 R4, [R19+0x6600] ;  /* 0x0066000013047984 */ /* 0x000e620000000a00 */
[----:B------:R-:W-:Y:S01]  /*9980*/  ISETP.GE.AND P1, PT, R24, R23, PT ;  /* 0x000000171800720c */ /* 0x000fe20003f26270 */
[----:B0-----:R-:W-:-:S12]  /*9990*/  VIADD R20, R2, 0x600 ;  /* 0x0000060002147836 */ /* 0x001fd80000000000 */
[----:B------:R-:W0:Y:S01]  /*99a0*/  @!P1 LDS R3, [R22+0xc00] ;  /* 0x000c000016039984 */ /* 0x000e220000000800 */
[----:B------:R-:W2:Y:S01]  /*99b0*/  @!P1 LDC.64 R24, c[0x0][0x3b0] ;  /* 0x0000ec00ff189b82 */ /* 0x000ea20000000a00 */
[----:B-1----:R-:W-:-:S05]  /*99c0*/  @!P1 IADD3 R4, P0, PT, R4, R2, RZ ;  /* 0x0000000204049210 */ /* 0x002fca0007f1e0ff */
[----:B------:R-:W-:Y:S01]  /*99d0*/  @!P1 IMAD.X R5, RZ, RZ, R5, P0 ;  /* 0x000000ffff059224 */ /* 0x000fe200000e0605 */
[----:B--2---:R-:W-:-:S04]  /*99e0*/  @!P1 LEA R24, P0, R4, R24, 0x2 ;  /* 0x0000001804189211 */ /* 0x004fc800078010ff */
[----:B------:R-:W-:-:S05]  /*99f0*/  @!P1 LEA.HI.X R25, R4, R25, R5, 0x2, P0 ;  /* 0x0000001904199211 */ /* 0x000fca00000f1405 */
[----:B0-----:R0:W-:Y:S01]  /*9a00*/  @!P1 STG.E desc[UR6][R24.64+0xc00], R3 ;  /* 0x000c000318009986 */ /* 0x0011e2000c101906 */
[----:B------:R-:W-:-:S03]  /*9a10*/  NOP ;  /* 0x0000000000007918 */ /* 0x000fc60000000000 */
[----:B------:R-:W1:Y:S01]  /*9a20*/  LDS.64 R4, [R26+0x6600] ;  /* 0x006600001a047984 */ /* 0x000e620000000a00 */
[----:B------:R-:W-:Y:S02]  /*9a30*/  ISETP.GE.AND P1, PT, R18, R23, PT ;  /* 0x000000171200720c */ /* 0x000fe40003f26270 */
[----:B0-----:R-:W-:Y:S01]  /*9a40*/  LEA R24, R16, UR4, 0x3 ;  /* 0x0000000410187c11 */ /* 0x001fe2000f8e18ff */
[----:B------:R-:W-:-:S10]  /*9a50*/  VIADD R16, R2, 0x780 ;  /* 0x0000078002107836 */ /* 0x000fd40000000000 */
        /* <DEDUP_REMOVED lines=33> */
[----:B0-----:R-:W-:-:S11]  /*9c70*/  LOP3.LUT R16, R2, 0xc00, RZ, 0xfc, !PT ;  /* 0x00000c0002107812 */ /* 0x001fd600078efcff */
        /* <DEDUP_REMOVED lines=87> */
[----:B0-----:R-:W-:Y:S01]  /*a1f0*/  @!P1 STG.E desc[UR6][R8.64+0x4e00], R15 ;  /* 0x004e000f08009986 */ /* 0x001fe2000c101906 */
[----:B------:R-:W-:-:S03]  /*a200*/  NOP ;  /* 0x0000000000007918 */ /* 0x000fc60000000000 */
[----:B------:R-:W0:Y:S01]  /*a210*/  LDS.64 R4, [R7+0x6600] ;  /* 0x0066000007047984 */ /* 0x000e220000000a00 */
[----:B------:R-:W-:-:S13]  /*a220*/  ISETP.GE.AND P1, PT, R10, R23, PT ;  /* 0x000000170a00720c */ /* 0x000fda0003f26270 */
[----:B------:R-:W1:Y:S01]  /*a230*/  @!P1 LDS R3, [R22+0x5400] ;  /* 0x0054000016039984 */ /* 0x000e620000000800 */
[----:B------:R-:W2:Y:S01]  /*a240*/  @!P1 LDC.64 R10, c[0x0][0x3b0] ;  /* 0x0000ec00ff0a9b82 */ /* 0x000ea20000000a00 */
[----:B0-----:R-:W-:-:S05]  /*a250*/  @!P1 IADD3 R4, P0, PT, R4, R2, RZ ;  /* 0x0000000204049210 */ /* 0x001fca0007f1e0ff */
[----:B------:R-:W-:Y:S01]  /*a260*/  @!P1 IMAD.X R5, RZ, RZ, R5, P0 ;  /* 0x000000ffff059224 */ /* 0x000fe200000e0605 */
[----:B--2---:R-:W-:-:S04]  /*a270*/  @!P1 LEA R10, P0, R4, R10, 0x2 ;  /* 0x0000000a040a9211 */ /* 0x004fc800078010ff */
[----:B------:R-:W-:-:S05]  /*a280*/  @!P1 LEA.HI.X R11, R4, R11, R5, 0x2, P0 ;  /* 0x0000000b040b9211 */ /* 0x000fca00000f1405 */
[----:B-1----:R-:W-:Y:S01]  /*a290*/  @!P1 STG.E desc[UR6][R10.64+0x5400], R3 ;  /* 0x005400030a009986 */ /* 0x002fe2000c101906 */
        /* <DEDUP_REMOVED lines=8> */
[----:B------:R-:W-:Y:S02]  /*a320*/  @!P1 LEA.HI.X R7, R4, R7, R5, 0x2, P0 ;  /* 0x0000000704079211 */ /* 0x000fe400000f1405 */
[----:B------:R-:W-:Y:S02]  /*a330*/  LEA R5, R0, UR4, 0x3 ;  /* 0x0000000400057c11 */ /* 0x000fe4000f8e18ff */
[----:B------:R-:W-:Y:S01]  /*a340*/  LOP3.LUT R0, R2, 0x1800, RZ, 0xfc, !PT ;  /* 0x0000180002007812 */ /* 0x000fe200078efcff */
[----:B-1----:R-:W-:Y:S01]  /*a350*/  @!P1 STG.E desc[UR6][R6.64+0x5a00], R9 ;  /* 0x005a000906009986 */ /* 0x002fe2000c101906 */
[----:B------:R-:W-:-:S03]  /*a360*/  NOP ;  /* 0x0000000000007918 */ /* 0x000fc60000000000 */
[----:B------:R-:W0:Y:S01]  /*a370*/  LDS.64 R4, [R5+0x6600] ;  /* 0x0066000005047984 */ /* 0x000e220000000a00 */
[----:B------:R-:W-:-:S13]  /*a380*/  ISETP.GE.AND P1, PT, R0, R23, PT ;  /* 0x000000170000720c */ /* 0x000fda0003f26270 */
[----:B------:R-:W1:Y:S01]  /*a390*/  @!P1 LDS R11, [R22+0x6000] ;  /* 0x00600000160b9984 */ /* 0x000e620000000800 */
[----:B------:R-:W2:Y:S01]  /*a3a0*/  @!P1 LDC.64 R12, c[0x0][0x3b0] ;  /* 0x0000ec00ff0c9b82 */ /* 0x000ea20000000a00 */
[----:B0-----:R-:W-:-:S05]  /*a3b0*/  IADD3 R0, P0, PT, R4, R2, RZ ;  /* 0x0000000204007210 */ /* 0x001fca0007f1e0ff */
[----:B------:R-:W-:Y:S01]  /*a3c0*/  IMAD.X R4, RZ, RZ, R5, P0 ;  /* 0x000000ffff047224 */ /* 0x000fe200000e0605 */
[----:B--2---:R-:W-:-:S04]  /*a3d0*/  @!P1 LEA R2, P0, R0, R12, 0x2 ;  /* 0x0000000c00029211 */ /* 0x004fc800078010ff */
[----:B------:R-:W-:-:S05]  /*a3e0*/  @!P1 LEA.HI.X R3, R0, R13, R4, 0x2, P0 ;  /* 0x0000000d00039211 */ /* 0x000fca00000f1404 */
[----:B-1----:R-:W-:Y:S01]  /*a3f0*/  @!P1 STG.E desc[UR6][R2.64+0x6000], R11 ;  /* 0x0060000b02009986 */ /* 0x002fe2000c101906 */
[----:B------:R-:W-:Y:S01]  /*a400*/  NOP ;  /* 0x0000000000007918 */ /* 0x000fe20000000000 */
[----:B------:R-:W-:Y:S05]  /*a410*/  EXIT ;  /* 0x000000000000794d */ /* 0x000fea0003800000 */
.L_x_30:
[----:B------:R-:W-:Y:S02]  /*a420*/  IMAD.MOV.U32 R58, RZ, RZ, R39 ;  /* 0x000000ffff3a7224 */ /* 0x000fe400078e0027 */
[----:B------:R-:W-:Y:S02]  /*a430*/  IMAD.MOV.U32 R49, RZ, RZ, 0x1 ;  /* 0x00000001ff317424 */ /* 0x000fe400078e00ff */
[----:B------:R-:W-:Y:S02]  /*a440*/  IMAD.MOV.U32 R60, RZ, RZ, RZ ;  /* 0x000000ffff3c7224 */ /* 0x000fe400078e00ff */
[----:B------:R-:W-:-:S07]  /*a450*/  IMAD.MOV.U32 R47, RZ, RZ, -0x1 ;  /* 0xffffffffff2f7424 */ /* 0x000fce00078e00ff */
[----:B------:R-:W-:Y:S05]  /*a460*/  WARPSYNC.COLLECTIVE R47, `(.L_x_115) ;  /* 0x000000002f087348 */ /* 0x000fea0003c00000 */
[----:B------:R0:W1:Y:S02]  /*a470*/  SHFL.UP P0, R46, R58, R49, R60 ;  /* 0x040000313a2e7389 */ /* 0x000064000000003c */
[----:B01----:R-:W-:Y:S05]  /*a480*/  ENDCOLLECTIVE ;  /* 0x000000000000791b */ /* 0x003fea0003800000 */
.L_x_115:
[----:B------:R-:W-:Y:S02]  /*a490*/  IMAD.MOV.U32 R49, RZ, RZ, 0x2 ;  /* 0x00000002ff317424 */ /* 0x000fe400078e00ff */
[----:B------:R-:W-:-:S04]  /*a4a0*/  IMAD.MOV.U32 R40, RZ, RZ, R46 ;  /* 0x000000ffff287224 */ /* 0x000fc800078e002e */
[----:B------:R-:W-:-:S04]  /*a4b0*/  @P0 IMAD.IADD R40, R39, 0x1, R40 ;  /* 0x0000000127280824 */ /* 0x000fc800078e0228 */
[----:B------:R-:W-:-:S07]  /*a4c0*/  IMAD.MOV.U32 R58, RZ, RZ, R40 ;  /* 0x000000ffff3a7224 */ /* 0x000fce00078e0028 */
[----:B------:R-:W-:Y:S05]  /*a4d0*/  WARPSYNC.COLLECTIVE R47, `(.L_x_116) ;  /* 0x000000002f087348 */ /* 0x000fea0003c00000 */
[----:B------:R0:W1:Y:S02]  /*a4e0*/  SHFL.UP P0, R46, R58, R49, R60 ;  /* 0x040000313a2e7389 */ /* 0x000064000000003c */
[----:B01----:R-:W-:Y:S05]  /*a4f0*/  ENDCOLLECTIVE ;  /* 0x000000000000791b */ /* 0x003fea0003800000 */
.L_x_116:
[----:B------:R-:W-:Y:S02]  /*a500*/  IMAD.MOV.U32 R49, RZ, RZ, 0x4 ;  /* 0x00000004ff317424 */ /* 0x000fe400078e00ff */
[----:B------:R-:W-:-:S04]  /*a510*/  IMAD.MOV.U32 R43, RZ, RZ, R46 ;  /* 0x000000ffff2b7224 */ /* 0x000fc800078e002e */
[----:B------:R-:W-:-:S04]  /*a520*/  @P0 IMAD.IADD R43, R40, 0x1, R43 ;  /* 0x00000001282b0824 */ /* 0x000fc800078e022b */
[----:B------:R-:W-:-:S07]  /*a530*/  IMAD.MOV.U32 R58, RZ, RZ, R43 ;  /* 0x000000ffff3a7224 */ /* 0x000fce00078e002b */
[----:B------:R-:W-:Y:S05]  /*a540*/  WARPSYNC.COLLECTIVE R47, `(.L_x_117) ;  /* 0x000000002f087348 */ /* 0x000fea0003c00000 */
[----:B------:R0:W1:Y:S02]  /*a550*/  SHFL.UP P0, R46, R58, R49, R60 ;  /* 0x040000313a2e7389 */ /* 0x000064000000003c */
[----:B01----:R-:W-:Y:S05]  /*a560*/  ENDCOLLECTIVE ;  /* 0x000000000000791b */ /* 0x003fea0003800000 */
.L_x_117:
[----:B------:R-:W-:Y:S02]  /*a570*/  IMAD.MOV.U32 R49, RZ, RZ, 0x8 ;  /* 0x00000008ff317424 */ /* 0x000fe400078e00ff */
[----:B------:R-:W-:-:S04]  /*a580*/  IMAD.MOV.U32 R44, RZ, RZ, R46 ;  /* 0x000000ffff2c7224 */ /* 0x000fc800078e002e */
[----:B------:R-:W-:-:S04]  /*a590*/  @P0 IMAD.IADD R44, R43, 0x1, R44 ;  /* 0x000000012b2c0824 */ /* 0x000fc800078e022c */
[----:B------:R-:W-:-:S07]  /*a5a0*/  IMAD.MOV.U32 R58, RZ, RZ, R44 ;  /* 0x000000ffff3a7224 */ /* 0x000fce00078e002c */
[----:B------:R-:W-:Y:S05]  /*a5b0*/  WARPSYNC.COLLECTIVE R47, `(.L_x_118) ;  /* 0x000000002f087348 */ /* 0x000fea0003c00000 */
[----:B------:R0:W1:Y:S02]  /*a5c0*/  SHFL.UP P0, R46, R58, R49, R60 ;  /* 0x040000313a2e7389 */ /* 0x000064000000003c */
[----:B01----:R-:W-:Y:S05]  /*a5d0*/  ENDCOLLECTIVE ;  /* 0x000000000000791b */ /* 0x003fea0003800000 */
.L_x_118:
[----:B------:R-:W-:Y:S02]  /*a5e0*/  IMAD.MOV.U32 R49, RZ, RZ, 0x10 ;  /* 0x00000010ff317424 */ /* 0x000fe400078e00ff */
[----:B------:R-:W-:-:S04]  /*a5f0*/  IMAD.MOV.U32 R45, RZ, RZ, R46 ;  /* 0x000000ffff2d7224 */ /* 0x000fc800078e002e */
[----:B------:R-:W-:-:S04]  /*a600*/  @P0 IMAD.IADD R45, R44, 0x1, R45 ;  /* 0x000000012c2d0824 */ /* 0x000fc800078e022d */
[----:B------:R-:W-:-:S07]  /*a610*/  IMAD.MOV.U32 R58, RZ, RZ, R45 ;  /* 0x000000ffff3a7224 */ /* 0x000fce00078e002d */
[----:B------:R-:W-:Y:S05]  /*a620*/  WARPSYNC.COLLECTIVE R47, `(.L_x_119) ;  /* 0x000000002f087348 */ /* 0x000fea0003c00000 */
[----:B------:R0:W1:Y:S02]  /*a630*/  SHFL.UP P0, R46, R58, R49, R60 ;  /* 0x040000313a2e7389 */ /* 0x000064000000003c */
[----:B01----:R-:W-:Y:S05]  /*a640*/  ENDCOLLECTIVE ;  /* 0x000000000000791b */ /* 0x003fea0003800000 */
.L_x_119:
[----:B------:R-:W-:Y:S05]  /*a650*/  BRA `(.L_x_120) ;  /* 0xffffff8400407947 */ /* 0x000fea000383ffff */
.L_x_121:
[----:B------:R-:W-:-:S00]  /*a660*/  BRA `(.L_x_121) ;  /* 0xfffffffc00fc7947 */ /* 0x000fc0000383ffff */
[----:B------:R-:W-:-:S00]  /*a670*/  NOP ;  /* 0x0000000000007918 */ /* 0x000fc00000000000 */
        /* <DEDUP_REMOVED lines=8> */
.L_x_1592:


//--------------------- .text._ZN3cub18CUB_300001_SM_10006detail10radix_sort33DeviceRadixSortExclusiveSumKernelINS1_5radix10policy_hubIiiyE10Policy1000EyEEvPT0_ --------------------------
	.section	.text._ZN3cub18CUB_300001_SM_10006detail10radix_sort33DeviceRadixSortExclusiveSumKernelINS1_5radix10policy_hubIiiyE10Policy1000EyEEvPT0_,"ax",@progbits
	.align	128
        .global         _ZN3cub18CUB_300001_SM_10006detail10radix_sort33DeviceRadixSortExclusiveSumKernelINS1_5radix10policy_hubIiiyE10Policy1000EyEEvPT0_
        .type           _ZN3cub18CUB_300001_SM_10006detail10radix_sort33DeviceRadixSortExclusiveSumKernelINS1_5radix10policy_hubIiiyE10Policy1000EyEEvPT0_,@function
        .size           _ZN3cub18CUB_300001_SM_10006detail10radix_sort33DeviceRadixSortExclusiveSumKernelINS1_5radix10policy_hubIiiyE10Policy1000EyEEvPT0_,(.L_x_1593 - _ZN3cub18CUB_300001_SM_10006detail10radix_sort33DeviceRadixSortExclusiveSumKernelINS1_5radix10policy_hubIiiyE10Policy1000EyEEvPT0_)
        .other          _ZN3cub18CUB_300001_SM_10006detail10radix_sort33DeviceRadixSortExclusiveSumKernelINS1_5radix10policy_hubIiiyE10Policy1000EyEEvPT0_,@"STO_CUDA_ENTRY STV_DEFAULT"
_ZN3cub18CUB_300001_SM_10006detail10radix_sort33DeviceRadixSortExclusiveSumKernelINS1_5radix10policy_hubIiiyE10Policy1000EyEEvPT0_:
.text._ZN3cub18CUB_300001_SM_10006detail10radix_sort33DeviceRadixSortExclusiveSumKernelINS1_5radix10policy_hubIiiyE10Policy1000EyEEvPT0_:
[----:B------:R-:W-:Y:S01]  /*0000*/  LDC R1, c[0x0][0x37c] ;  /* 0x0000df00ff017b82 */ /* 0x000fe20000000800 */
[----:B------:R-:W0:Y:S07]  /*0010*/  S2R R18, SR_TID.X ;  /* 0x0000000000127919 */ /* 0x000e2e0000002100 */
[----:B------:R-:W1:Y:S01]  /*0020*/  LDC.64 R16, c[0x0][0x380] ;  /* 0x0000e000ff107b82 */ /* 0x000e620000000a00 */
[----:B------:R-:W2:Y:S01]  /*0030*/  LDCU.64 UR4, c[0x0][0x358] ;  /* 0x00006b00ff0477ac */ /* 0x000ea20008000a00 */
[----:B------:R-:W3:Y:S01]  /*0040*/  S2R R5, SR_CTAID.X ;  /* 0x0000000000057919 */ /* 0x000ee20000002500 */
[----:B0-----:R-:W-:Y:S01]  /*0050*/  ISETP.GT.U32.AND P1, PT, R18, 0xff, PT ;  /* 0x000000ff1200780c */ /* 0x001fe20003f24070 */
[----:B---3--:R-:W-:-:S04]  /*0060*/  IMAD R5, R5, 0x100, R18 ;  /* 0x0000010005057824 */ /* 0x008fc800078e0212 */
[----:B-1----:R-:W-:-:S08]  /*0070*/  IMAD.WIDE R16, R5, 0x8, R16 ;  /* 0x0000000805107825 */ /* 0x002fd000078e0210 */
[----:B--2---:R-:W2:Y:S01]  /*0080*/  @!P1 LDG.E.64 R2, desc[UR4][R16.64] ;  /* 0x0000000410029981 */ /* 0x004ea2000c1e1b00 */
[----:B------:R-:W-:Y:S02]  /*0090*/  MOV R0, 0x400 ;  /* 0x0000040000007802 */ /* 0x000fe40000000f00 */
[C---:B------:R-:W-:Y:S01]  /*00a0*/  ISETP.GT.U32.AND P0, PT, R18.reuse, 0x1f, PT ;  /* 0x0000001f1200780c */ /* 0x040fe20003f04070 */
[----:B------:R-:W0:Y:S02]  /*00b0*/  S2R R5, SR_CgaCtaId ;  /* 0x0000000000057919 */ /* 0x000e240000008800 */
[----:B0-----:R-:W-:Y:S02]  /*00c0*/  LEA R5, R5, R0, 0x18 ;  /* 0x0000000005057211 */ /* 0x001fe400078ec0ff */
[----:B------:R-:W-:-:S05]  /*00d0*/  LEA.HI R0, R18, R18, RZ, 0x1d ;  /* 0x0000001212007211 */ /* 0x000fca00078fe8ff */
[----:B------:R-:W-:-:S05]  /*00e0*/  IMAD R0, R0, 0x8, R5 ;  /* 0x0000000800007824 */ /* 0x000fca00078e0205 */
[----:B--2---:R0:W-:Y:S01]  /*00f0*/  STS.64 [R0+0x10], R2 ;  /* 0x0000100200007388 */ /* 0x0041e20000000a00 */
[----:B------:R-:W-:Y:S06]  /*0100*/  BAR.SYNC.DEFER_BLOCKING 0x0 ;  /* 0x0000000000007b1d */ /* 0x000fec0000010000 */
[----:B------:R-:W-:Y:S05]  /*0110*/  @P0 BRA `(.L_x_122) ;  /* 0x0000000400240947 */ /* 0x000fea0003800000 */
[----:B------:R-:W-:Y:S01]  /*0120*/  IMAD R18, R18, 0x48, R5 ;  /* 0x0000004812127824 */ /* 0x000fe200078e0205 */
[----:B------:R-:W-:-:S04]  /*0130*/  UMOV UR6, 0xffffffff ;  /* 0xffffffff00067882 */ /* 0x000fc80000000000 */
[----:B------:R-:W-:Y:S04]  /*0140*/  LDS.64 R14, [R18+0x10] ;  /* 0x00001000120e7984 */ /* 0x000fe80000000a00 */
[----:B------:R-:W-:Y:S04]  /*0150*/  LDS.64 R12, [R18+0x18] ;  /* 0x00001800120c7984 */ /* 0x000fe80000000a00 */
[----:B------:R-:W1:Y:S04]  /*0160*/  LDS.64 R10, [R18+0x20] ;  /* 0x00002000120a7984 */ /* 0x000e680000000a00 */
[----:B------:R-:W-:Y:S04]  /*0170*/  LDS.64 R8, [R18+0x28] ;  /* 0x0000280012087984 */ /* 0x000fe80000000a00 */
[----:B------:R-:W2:Y:S04]  /*0180*/  LDS.64 R6, [R18+0x30] ;  /* 0x0000300012067984 */ /* 0x000ea80000000a00 */
[----:B------:R-:W-:Y:S04]  /*0190*/  LDS.64 R4, [R18+0x38] ;  /* 0x0000380012047984 */ /* 0x000fe80000000a00 */
[----:B0-----:R-:W0:Y:S04]  /*01a0*/  LDS.64 R2, [R18+0x40] ;  /* 0x0000400012027984 */ /* 0x001e280000000a00 */
[----:B------:R-:W3:Y:S01]  /*01b0*/  LDS.64 R20, [R18+0x48] ;  /* 0x0000480012147984 */ /* 0x000ee20000000a00 */
[----:B-1----:R-:W-:-:S04]  /*01c0*/  IADD3 R19, P3, P4, R10, R12, R14 ;  /* 0x0000000c0a137210 */ /* 0x002fc80007c7e00e */
[----:B------:R-:W-:Y:S02]  /*01d0*/  IADD3.X R23, PT, PT, R11, R13, R15, P3, P4 ;  /* 0x0000000d0b177210 */ /* 0x000fe40001fe840f */
[----:B--2---:R-:W-:-:S04]  /*01e0*/  IADD3 R19, P0, P2, R6, R19, R8 ;  /* 0x0000001306137210 */ /* 0x004fc80007a1e008 */
[----:B------:R-:W-:Y:S02]  /*01f0*/  IADD3.X R23, PT, PT, R7, R23, R9, P0, P2 ;  /* 0x0000001707177210 */ /* 0x000fe400007e4409 */
[----:B0-----:R-:W-:-:S04]  /*0200*/  IADD3 R19, P3, P4, R2, R19, R4 ;  /* 0x0000001302137210 */ /* 0x001fc80007c7e004 */
[----:B---3--:R-:W-:Y:S02]  /*0210*/  IADD3 R20, P0, PT, R20, R19, RZ ;  /* 0x0000001314147210 */ /* 0x008fe40007f1e0ff */
[----:B------:R-:W-:-:S05]  /*0220*/  IADD3.X R19, PT, PT, R3, R23, R5, P3, P4 ;  /* 0x0000001703137210 */ /* 0x000fca0001fe8405 */
[----:B------:R-:W-:Y:S01]  /*0230*/  IMAD.X R19, R21, 0x1, R19, P0 ;  /* 0x0000000115137824 */ /* 0x000fe200000e0613 */
[----:B------:R-:W-:Y:S06]  /*0240*/  BRA.DIV UR6, `(.L_x_123) ;  /* 0x0000000206f07947 */ /* 0x000fec000b800000 */
[----:B------:R-:W0:Y:S04]  /*0250*/  SHFL.UP PT, R27, R20, 0x1, RZ ;  /* 0x04200000141b7989 */ /* 0x000e2800000e00ff */
[----:B------:R-:W1:Y:S01]  /*0260*/  SHFL.UP P0, R25, R19, 0x1, RZ ;  /* 0x0420000013197989 */ /* 0x000e6200000000ff */
[----:B0-----:R-:W-:-:S04]  /*0270*/  IADD3 R22, P2, PT, R27, R20, RZ ;  /* 0x000000141b167210 */ /* 0x001fc80007f5e0ff */
[----:B-1----:R-:W-:Y:S01]  /*0280*/  SEL R27, R22, R27, P0 ;  /* 0x0000001b161b7207 */ /* 0x002fe20000000000 */
[----:B------:R-:W-:-:S04]  /*0290*/  IMAD.X R26, R25, 0x1, R19, P2 ;  /* 0x00000001191a7824 */ /* 0x000fc800010e0613 */
[----:B------:R-:W0:Y:S01]  /*02a0*/  SHFL.UP PT, R28, R27, 0x2, RZ ;  /* 0x044000001b1c7989 */ /* 0x000e2200000e00ff */
[----:B------:R-:W-:-:S05]  /*02b0*/  SEL R26, R26, R25, P0 ;  /* 0x000000191a1a7207 */ /* 0x000fca0000000000 */
[----:B------:R-:W1:Y:S01]  /*02c0*/  SHFL.UP P0, R25, R26, 0x2, RZ ;  /* 0x044000001a197989 */ /* 0x000e6200000000ff */
[----:B0-----:R-:W-:-:S05]  /*02d0*/  IADD3 R21, P2, PT, R28, R27, RZ ;  /* 0x0000001b1c157210 */ /* 0x001fca0007f5e0ff */
[----:B-1----:R-:W-:Y:S01]  /*02e0*/  IMAD.X R22, R25, 0x1, R26, P2 ;  /* 0x0000000119167824 */ /* 0x002fe200010e061a */
[----:B------:R-:W-:-:S04]  /*02f0*/  SEL R28, R21, R28, P0 ;  /* 0x0000001c151c7207 */ /* 0x000fc80000000000 */
[----:B------:R-:W-:Y:S01]  /*0300*/  SEL R29, R22, R25, P0 ;  /* 0x00000019161d7207 */ /* 0x000fe20000000000 */
        /* <DEDUP_REMOVED lines=12> */
[----:B------:R0:W1:Y:S04]  /*03d0*/  SHFL.UP PT, R28, R27, 0x10, RZ ;  /* 0x060000001b1c7989 */ /* 0x00006800000e00ff */
[----:B------:R0:W2:Y:S02]  /*03e0*/  SHFL.UP P0, R25, R26, 0x10, RZ ;  /* 0x060000001a197989 */ /* 0x0000a400000000ff */
.L_x_134:
[----:B-1----:R-:W-:-:S04]  /*03f0*/  IADD3 R21, P2, PT, R28, R27, RZ ;  /* 0x0000001b1c157210 */ /* 0x002fc80007f5e0ff */
[----:B--2---:R-:W-:Y:S01]  /*0400*/  SEL R21, R21, R28, P0 ;  /* 0x0000001c15157207 */ /* 0x004fe20000000000 */
[----:B------:R-:W-:-:S05]  /*0410*/  IMAD.X R22, R25, 0x1, R26, P2 ;  /* 0x0000000119167824 */ /* 0x000fca00010e061a */
[----:B------:R-:W-:Y:S02]  /*0420*/  SEL R22, R22, R25, P0 ;  /* 0x0000001916167207 */ /* 0x000fe40000000000 */
[----:B------:R-:W-:-:S05]  /*0430*/  IADD3 R20, P0, PT, R21, -R20, RZ ;  /* 0x8000001415147210 */ /* 0x000fca0007f1e0ff */
[----:B------:R-:W-:Y:S01]  /*0440*/  IMAD.X R21, R22, 0x1, ~R19, P0 ;  /* 0x0000000116157824 */ /* 0x000fe200000e0e13 */
[----:B------:R-:W-:-:S04]  /*0450*/  IADD3 R14, P0, PT, R14, R20, RZ ;  /* 0x000000140e0e7210 */ /* 0x000fc80007f1e0ff */
[----:B------:R1:W-:Y:S01]  /*0460*/  STS.64 [R18+0x10], R20 ;  /* 0x0000101412007388 */ /* 0x0003e20000000a00 */
[----:B------:R-:W-:Y:S01]  /*0470*/  IMAD.X R15, R15, 0x1, R21, P0 ;  /* 0x000000010f0f7824 */ /* 0x000fe200000e0615 */
        /* <DEDUP_REMOVED lines=17> */
[----:B------:R-:W-:-:S05]  /*0590*/  IMAD.X R3, R3, 0x1, R5, P0 ;  /* 0x0000000103037824 */ /* 0x000fca00000e0605 */
[----:B------:R1:W-:Y:S03]  /*05a0*/  STS.64 [R18+0x48], R2 ;  /* 0x0000480212007388 */ /* 0x0003e60000000a00 */
.L_x_122:
[----:B------:R-:W-:Y:S05]  /*05b0*/  WARPSYNC.ALL ;  /* 0x0000000000007948 */ /* 0x000fea0003800000 */
[----:B------:R-:W-:Y:S06]  /*05c0*/  BAR.SYNC.DEFER_BLOCKING 0x0 ;  /* 0x0000000000007b1d */ /* 0x000fec0000010000 */
[----:B------:R-:W-:Y:S05]  /*05d0*/  @P1 EXIT ;  /* 0x000000000000194d */ /* 0x000fea0003800000 */
[----:B01----:R-:W0:Y:S04]  /*05e0*/  LDS.64 R2, [R0+0x10] ;  /* 0x0000100000027984 */ /* 0x003e280000000a00 */
[----:B0-----:R-:W-:Y:S01]  /*05f0*/  STG.E.64 desc[UR4][R16.64], R2 ;  /* 0x0000000210007986 */ /* 0x001fe2000c101b04 */
[----:B------:R-:W-:Y:S05]  /*0600*/  EXIT ;  /* 0x000000000000794d */ /* 0x000fea0003800000 */
.L_x_123:
[----:B------:R-:W-:Y:S02]  /*0610*/  IMAD.MOV.U32 R24, RZ, RZ, R20 ;  /* 0x000000ffff187224 */ /* 0x000fe400078e0014 */
[----:B------:R-:W-:Y:S02]  /*0620*/  IMAD.MOV.U32 R23, RZ, RZ, 0x1 ;  /* 0x00000001ff177424 */ /* 0x000fe400078e00ff */
[----:B------:R-:W-:Y:S02]  /*0630*/  IMAD.MOV.U32 R22, RZ, RZ, RZ ;  /* 0x000000ffff167224 */ /* 0x000fe400078e00ff */
[----:B------:R-:W-:-:S07]  /*0640*/  IMAD.MOV.U32 R21, RZ, RZ, -0x1 ;  /* 0xffffffffff157424 */ /* 0x000fce00078e00ff */
[----:B------:R-:W-:Y:S05]  /*0650*/  WARPSYNC.COLLECTIVE R21, `(.L_x_124) ;  /* 0x0000000015087348 */ /* 0x000fea0003c00000 */
[----:B------:R0:W1:Y:S02]  /*0660*/  SHFL.UP P0, R25, R24, R23, R22 ;  /* 0x0400001718197389 */ /* 0x0000640000000016 */
[----:B01----:R-:W-:Y:S05]  /*0670*/  ENDCOLLECTIVE ;  /* 0x000000000000791b */ /* 0x003fea0003800000 */
.L_x_124:
[----:B------:R-:W-:Y:S02]  /*0680*/  IMAD.MOV.U32 R24, RZ, RZ, R19 ;  /* 0x000000ffff187224 */ /* 0x000fe400078e0013 */
[----:B------:R-:W-:-:S07]  /*0690*/  IMAD.MOV.U32 R27, RZ, RZ, R25 ;  /* 0x000000ffff1b7224 */ /* 0x000fce00078e0019 */
[----:B------:R-:W-:Y:S05]  /*06a0*/  WARPSYNC.COLLECTIVE R21, `(.L_x_125) ;  /* 0x0000000015087348 */ /* 0x000fea0003c00000 */
[----:B------:R0:W1:Y:S02]  /*06b0*/  SHFL.UP P0, R25, R24, R23, R22 ;  /* 0x0400001718197389 */ /* 0x0000640000000016 */
[----:B01----:R-:W-:Y:S05]  /*06c0*/  ENDCOLLECTIVE ;  /* 0x000000000000791b */ /* 0x003fea0003800000 */
.L_x_125:
[----:B------:R-:W-:Y:S01]  /*06d0*/  IADD3 R26, P2, PT, R27, R20, RZ ;  /* 0x000000141b1a7210 */ /* 0x000fe20007f5e0ff */
[----:B------:R-:W-:-:S03]  /*06e0*/  IMAD.MOV.U32 R23, RZ, RZ, 0x2 ;  /* 0x00000002ff177424 */ /* 0x000fc600078e00ff */
[----:B------:R-:W-:Y:S01]  /*06f0*/  SEL R27, R26, R27, P0 ;  /* 0x0000001b1a1b7207 */ /* 0x000fe20000000000 */
[----:B------:R-:W-:-:S04]  /*0700*/  IMAD.X R26, R25, 0x1, R19, P2 ;  /* 0x00000001191a7824 */ /* 0x000fc800010e0613 */
[----:B------:R-:W-:Y:S01]  /*0710*/  IMAD.MOV.U32 R24, RZ, RZ, R27 ;  /* 0x000000ffff187224 */ /* 0x000fe200078e001b */
[----:B------:R-:W-:-:S07]  /*0720*/  SEL R26, R26, R25, P0 ;  /* 0x000000191a1a7207 */ /* 0x000fce0000000000 */
[----:B------:R-:W-:Y:S05]  /*0730*/  WARPSYNC.COLLECTIVE R21, `(.L_x_126) ;  /* 0x0000000015087348 */ /* 0x000fea0003c00000 */
[----:B------:R0:W1:Y:S02]  /*0740*/  SHFL.UP P0, R25, R24, R23, R22 ;  /* 0x0400001718197389 */ /* 0x0000640000000016 */
[----:B01----:R-:W-:Y:S05]  /*0750*/  ENDCOLLECTIVE ;  /* 0x000000000000791b */ /* 0x003fea0003800000 */
.L_x_126:
[----:B------:R-:W-:Y:S02]  /*0760*/  IMAD.MOV.U32 R24, RZ, RZ, R26 ;  /* 0x000000ffff187224 */ /* 0x000fe400078e001a */
[----:B------:R-:W-:-:S07]  /*0770*/  IMAD.MOV.U32 R28, RZ, RZ, R25 ;  /* 0x000000ffff1c7224 */ /* 0x000fce00078e0019 */
[----:B------:R-:W-:Y:S05]  /*0780*/  WARPSYNC.COLLECTIVE R21, `(.L_x_127) ;  /* 0x0000000015087348 */ /* 0x000fea0003c00000 */
[----:B------:R0:W1:Y:S02]  /*0790*/  SHFL.UP P0, R25, R24, R23, R22 ;  /* 0x0400001718197389 */ /* 0x0000640000000016 */
[----:B01----:R-:W-:Y:S05]  /*07a0*/  ENDCOLLECTIVE ;  /* 0x000000000000791b */ /* 0x003fea0003800000 */
.L_x_127:
        /* <DEDUP_REMOVED lines=9> */
.L_x_128:
[----:B------:R-:W-:Y:S02]  /*0840*/  IMAD.MOV.U32 R24, RZ, RZ, R29 ;  /* 0x000000ffff187224 */ /* 0x000fe400078e001d */
[----:B------:R-:W-:-:S07]  /*0850*/  IMAD.MOV.U32 R27, RZ, RZ, R25 ;  /* 0x000000ffff1b7224 */ /* 0x000fce00078e0019 */
[----:B------:R-:W-:Y:S05]  /*0860*/  WARPSYNC.COLLECTIVE R21, `(.L_x_129) ;  /* 0x0000000015087348 */ /* 0x000fea0003c00000 */
[----:B------:R0:W1:Y:S02]  /*0870*/  SHFL.UP P0, R25, R24, R23, R22 ;  /* 0x0400001718197389 */ /* 0x0000640000000016 */
[----:B01----:R-:W-:Y:S05]  /*0880*/  ENDCOLLECTIVE ;  /* 0x000000000000791b */ /* 0x003fea0003800000 */
.L_x_129:
        /* <DEDUP_REMOVED lines=9> */
.L_x_130:
[----:B------:R-:W-:Y:S02]  /*0920*/  IMAD.MOV.U32 R24, RZ, RZ, R29 ;  /* 0x000000ffff187224 */ /* 0x000fe400078e001d */
[----:B------:R-:W-:-:S07]  /*0930*/  IMAD.MOV.U32 R27, RZ, RZ, R25 ;  /* 0x000000ffff1b7224 */ /* 0x000fce00078e0019 */
[----:B------:R-:W-:Y:S05]  /*0940*/  WARPSYNC.COLLECTIVE R21, `(.L_x_131) ;  /* 0x0000000015087348 */ /* 0x000fea0003c00000 */
[----:B------:R0:W1:Y:S02]  /*0950*/  SHFL.UP P0, R25, R24, R23, R22 ;  /* 0x0400001718197389 */ /* 0x0000640000000016 */
[----:B01----:R-:W-:Y:S05]  /*0960*/  ENDCOLLECTIVE ;  /* 0x000000000000791b */ /* 0x003fea0003800000 */
.L_x_131:
        /* <DEDUP_REMOVED lines=9> */
.L_x_132:
[----:B------:R-:W-:Y:S02]  /*0a00*/  IMAD.MOV.U32 R24, RZ, RZ, R26 ;  /* 0x000000ffff187224 */ /* 0x000fe400078e001a */
[----:B------:R-:W-:-:S07]  /*0a10*/  IMAD.MOV.U32 R28, RZ, RZ, R25 ;  /* 0x000000ffff1c7224 */ /* 0x000fce00078e0019 */
[----:B------:R-:W-:Y:S05]  /*0a20*/  WARPSYNC.COLLECTIVE R21, `(.L_x_133) ;  /* 0x0000000015087348 */ /* 0x000fea0003c00000 */
[----:B------:R0:W1:Y:S02]  /*0a30*/  SHFL.UP P0, R25, R24, R23, R22 ;  /* 0x0400001718197389 */ /* 0x0000640000000016 */
[----:B01----:R-:W-:Y:S05]  /*0a40*/  ENDCOLLECTIVE ;  /* 0x000000000000791b */ /* 0x003fea0003800000 */
.L_x_133:
[----:B------:R-:W-:Y:S05]  /*0a50*/  BRA `(.L_x_134) ;  /* 0xfffffff800647947 */ /* 0x000fea000383ffff */
.L_x_135:
        /* <DEDUP_REMOVED lines=10> */
.L_x_1593:


//--------------------- .text._ZN3cub18CUB_300001_SM_10006detail10radix_sort30DeviceRadixSortHistogramKernelINS1_5radix10policy_hubIiiyE10Policy1000ELNS0_9SortOrderE0EiyNS1_21identity_decomposer_tEEEvPT2_PKT1_SA_iiT3_ --------------------------
	.section	.text._ZN3cub18CUB_300001_SM_10006detail10radix_sort30DeviceRadixSortHistogramKernelINS1_5radix10policy_hubIiiyE10Policy1000ELNS0_9SortOrderE0EiyNS1_21identity_decomposer_tEEEvPT2_PKT1_SA_iiT3_,"ax",@progbits
	.align	128
        .global         _ZN3cub18CUB_300001_SM_10006detail10radix_sort30DeviceRadixSortHistogramKernelINS1_5radix10policy_hubIiiyE10Policy1000ELNS0_9SortOrderE0EiyNS1_21identity_decomposer_tEEEvPT2_PKT1_SA_iiT3_
        .type           _ZN3cub18CUB_300001_SM_10006detail10radix_sort30DeviceRadixSortHistogramKernelINS1_5radix10policy_hubIiiyE10Policy1000ELNS0_9SortOrderE0EiyNS1_21identity_decomposer_tEEEvPT2_PKT1_SA_iiT3_,@function
        .size           _ZN3cub18CUB_300001_SM_10006detail10radix_sort30DeviceRadixSortHistogramKernelINS1_5radix10policy_hubIiiyE10Policy1000ELNS0_9SortOrderE0EiyNS1_21identity_decomposer_tEEEvPT2_PKT1_SA_iiT3_,(.L_x_1594 - _ZN3cub18CUB_300001_SM_10006detail10radix_sort30DeviceRadixSortHistogramKernelINS1_5radix10policy_hubIiiyE10Policy1000ELNS0_9SortOrderE0EiyNS1_21identity_decomposer_tEEEvPT2_PKT1_SA_iiT3_)
        .other          _ZN3cub18CUB_300001_SM_10006detail10radix_sort30DeviceRadixSortHistogramKernelINS1_5radix10policy_hubIiiyE10Policy1000ELNS0_9SortOrderE0EiyNS1_21identity_decomposer_tEEEvPT2_PKT1_SA_iiT3_,@"STO_CUDA_ENTRY STV_DEFAULT"
_ZN3cub18CUB_300001_SM_10006detail10radix_sort30DeviceRadixSortHistogramKernelINS1_5radix10policy_hubIiiyE10Policy1000ELNS0_9SortOrderE0EiyNS1_21identity_decomposer_tEEEvPT2_PKT1_SA_iiT3_:
.text._ZN3cub18CUB_300001_SM_10006detail10radix_sort30DeviceRadixSortHistogramKernelINS1_5radix10policy_hubIiiyE10Policy1000ELNS0_9SortOrderE0EiyNS1_21identity_decomposer_tEEEvPT2_PKT1_SA_iiT3_:
[----:B------:R-:W-:Y:S01]  /*0000*/  LDC R1, c[0x0][0x37c] ;  /* 0x0000df00ff017b82 */ /* 0x000fe20000000800 */
[----:B------:R-:W0:Y:S02]  /*0010*/  LDCU.64 UR14, c[0x0][0x390] ;  /* 0x00007200ff0e77ac */ /* 0x000e240008000a00 */
[----:B0-----:R-:W-:-:S04]  /*0020*/  ISETP.NE.U32.AND P0, PT, RZ, UR14, PT ;  /* 0x0000000eff007c0c */ /* 0x001fc8000bf05070 */
[----:B------:R-:W-:-:S13]  /*0030*/  ISETP.NE.AND.EX P0, PT, RZ, UR15, PT, P0 ;  /* 0x0000000fff007c0c */ /* 0x000fda000bf05300 */
[----:B------:R-:W-:Y:S05]  /*0040*/  @!P0 EXIT ;  /* 0x000000000000894d */ /* 0x000fea0003800000 */
[----:B------:R-:W-:Y:S01]  /*0050*/  UIADD3 UR11, UP0, UPT, UR14, -0x1, URZ ;  /* 0xffffffff0e0b7890 */ /* 0x000fe2000ff1e0ff */
[----:B------:R-:W0:Y:S01]  /*0060*/  S2R R4, SR_TID.X ;  /* 0x0000000000047919 */ /* 0x000e220000002100 */
[----:B------:R-:W1:Y:S01]  /*0070*/  LDCU.64 UR4, c[0x0][0x398] ;  /* 0x00007300ff0477ac */ /* 0x000e620008000a00 */
[----:B------:R-:W2:Y:S01]  /*0080*/  S2UR UR7, SR_CgaCtaId ;  /* 0x00000000000779c3 */ /* 0x000ea20000008800 */
[----:B------:R-:W-:Y:S01]  /*0090*/  UIADD3.X UR12, UPT, UPT, UR15, -0x1, URZ, UP0, !UPT ;  /* 0xffffffff0f0c7890 */ /* 0x000fe200087fe4ff */
[----:B------:R-:W-:Y:S01]  /*00a0*/  UMOV UR6, 0x400 ;  /* 0x0000040000067882 */ /* 0x000fe20000000000 */
[----:B------:R-:W3:Y:S05]  /*00b0*/  LDCU.64 UR20, c[0x0][0x358] ;  /* 0x00006b00ff1477ac */ /* 0x000eea0008000a00 */
[----:B------:R-:W4:Y:S01]  /*00c0*/  S2UR UR8, SR_CTAID.X ;  /* 0x00000000000879c3 */ /* 0x000f220000002500 */
[----:B------:R-:W-:Y:S01]  /*00d0*/  USHF.R.U64 UR11, UR11, 0x1e, UR12 ;  /* 0x0000001e0b0b7899 */ /* 0x000fe2000800120c */
[----:B------:R-:W0:Y:S03]  /*00e0*/  LDCU UR28, c[0x0][0x370] ;  /* 0x00006e00ff1c77ac */ /* 0x000e260008000800 */
[----:B------:R-:W-:-:S02]  /*00f0*/  UIADD3 UR11, UP0, UPT, UR11, 0x1, URZ ;  /* 0x000000010b0b7890 */ /* 0x000fc4000ff1e0ff */
[----:B-1----:R-:W-:Y:S02]  /*0100*/  UIADD3 UR4, UPT, UPT, UR5, 0x7, -UR4 ;  /* 0x0000000705047890 */ /* 0x002fe4000fffe804 */
[----:B------:R-:W-:Y:S02]  /*0110*/  ULEA.HI.X UR12, UR12, URZ, URZ, 0x2, UP0 ;  /* 0x000000ff0c0c7291 */ /* 0x000fe400080f14ff */
[----:B------:R-:W-:Y:S02]  /*0120*/  UISETP.LT.U32.AND UP0, UPT, UR11, UR14, UPT ;  /* 0x0000000e0b00728c */ /* 0x000fe4000bf01070 */
[----:B------:R-:W-:Y:S02]  /*0130*/  USHF.R.S32.HI UR5, URZ, 0x1f, UR4 ;  /* 0x0000001fff057899 */ /* 0x000fe40008011404 */
[----:B------:R-:W-:Y:S02]  /*0140*/  UISETP.LT.U32.AND.EX UP0, UPT, UR12, UR15, UPT, UP0 ;  /* 0x0000000f0c00728c */ /* 0x000fe4000bf01100 */
[----:B------:R-:W-:-:S02]  /*0150*/  ULEA.HI UR5, UR5, UR4, URZ, 0x3 ;  /* 0x0000000405057291 */ /* 0x000fc4000f8f18ff */
[----:B------:R-:W-:Y:S01]  /*0160*/  USEL UR11, UR11, UR14, UP0 ;  /* 0x0000000e0b0b7287 */ /* 0x000fe20008000000 */
[C---:B0-----:R-:W-:Y:S01]  /*0170*/  VIADD R21, R4.reuse, 0x780 ;  /* 0x0000078004157836 */ /* 0x041fe20000000000 */
[----:B------:R-:W-:Y:S02]  /*0180*/  USEL UR12, UR12, UR15, UP0 ;  /* 0x0000000f0c0c7287 */ /* 0x000fe40008000000 */
[----:B------:R-:W-:Y:S02]  /*0190*/  UISETP.GE.AND UP0, UPT, UR4, 0x8, UPT ;  /* 0x000000080400788c */ /* 0x000fe4000bf06270 */
[----:B--2---:R-:W-:Y:S02]  /*01a0*/  ULEA UR6, UR7, UR6, 0x18 ;  /* 0x0000000607067291 */ /* 0x004fe4000f8ec0ff */
[----:B------:R-:W-:Y:S02]  /*01b0*/  USHF.R.S32.HI UR5, URZ, 0x3, UR5 ;  /* 0x00000003ff057899 */ /* 0x000fe40008011405 */
[----:B------:R-:W-:Y:S01]  /*01c0*/  PLOP3.LUT P0, PT, PT, PT, UP0, 0x80, 0x8 ;  /* 0x000000000008781c */ /* 0x000fe20003f0f008 */
[----:B----4-:R-:W-:Y:S01]  /*01d0*/  USHF.L.U32 UR8, UR8, 0xb, URZ ;  /* 0x0000000b08087899 */ /* 0x010fe200080006ff */
[C---:B------:R-:W-:Y:S01]  /*01e0*/  LEA R0, R4.reuse, UR6, 0x2 ;  /* 0x0000000604007c11 */ /* 0x040fe2000f8e10ff */
[----:B------:R-:W-:Y:S01]  /*01f0*/  UIADD3 UR22, UPT, UPT, UR5, -0x1, URZ ;  /* 0xffffffff05167890 */ /* 0x000fe2000fffe0ff */
[----:B------:R-:W-:Y:S01]  /*0200*/  ISETP.GT.U32.OR P0, PT, R4, 0xff, !P0 ;  /* 0x000000ff0400780c */ /* 0x000fe20004704470 */
[----:B------:R-:W-:-:S02]  /*0210*/  ULOP3.LUT UR23, UR5, 0xf, URZ, 0xc0, !UPT ;  /* 0x0000000f05177892 */ /* 0x000fc4000f8ec0ff */
[----:B------:R-:W-:Y:S01]  /*0220*/  ULOP3.LUT UR24, UR5, 0x7, URZ, 0xc0, !UPT ;  /* 0x0000000705187892 */ /* 0x000fe2000f8ec0ff */
[----:B------:R-:W-:Y:S01]  /*0230*/  P2R R20, PR, RZ, 0x1 ;  /* 0x00000001ff147803 */ /* 0x000fe20000000000 */
[----:B------:R-:W-:Y:S02]  /*0240*/  ULOP3.LUT UR25, UR5, 0x3, URZ, 0xc0, !UPT ;  /* 0x0000000305197892 */ /* 0x000fe4000f8ec0ff */
[----:B------:R-:W-:Y:S02]  /*0250*/  ULOP3.LUT UR26, UR5, 0xffffff0, URZ, 0xc0, !UPT ;  /* 0x0ffffff0051a7892 */ /* 0x000fe4000f8ec0ff */
[----:B------:R-:W-:Y:S02]  /*0260*/  ULOP3.LUT UR27, UR5, 0xffffff8, URZ, 0xc0, !UPT ;  /* 0x0ffffff8051b7892 */ /* 0x000fe4000f8ec0ff */
[----:B------:R-:W-:Y:S01]  /*0270*/  ULOP3.LUT UR9, UR5, 0x1, URZ, 0xc0, !UPT ;  /* 0x0000000105097892 */ /* 0x000fe2000f8ec0ff */
[----:B------:R-:W-:Y:S01]  /*0280*/  UMOV UR6, URZ ;  /* 0x000000ff00067c82 */ /* 0x000fe20008000000 */
[----:B---3--:R-:W-:-:S10]  /*0290*/  UMOV UR7, URZ ;  /* 0x000000ff00077c82 */ /* 0x008fd40008000000 */
.L_x_219:
[----:B------:R-:W-:Y:S01]  /*02a0*/  ISETP.NE.AND P0, PT, R20, RZ, PT ;  /* 0x000000ff1400720c */ /* 0x000fe20003f05270 */
[----:B------:R-:W-:-:S12]  /*02b0*/  BSSY.RECONVERGENT B0, `(.L_x_136) ;  /* 0x000007c000007945 */ /* 0x000fd80003800200 */
[----:B012345:R-:W-:Y:S05]  /*02c0*/  @P0 BRA `(.L_x_137) ;  /* 0x0000000400e80947 */ /* 0x03ffea0003800000 */
[----:B------:R-:W-:Y:S02]  /*02d0*/  IMAD.U32 R2, RZ, RZ, UR22 ;  /* 0x00000016ff027e24 */ /* 0x000fe4000f8e00ff */
[----:B------:R-:W-:-:S03]  /*02e0*/  IMAD.MOV.U32 R3, RZ, RZ, RZ ;  /* 0x000000ffff037224 */ /* 0x000fc600078e00ff */
[----:B------:R-:W-:-:S13]  /*02f0*/  ISETP.GE.U32.AND P1, PT, R2, 0xf, PT ;  /* 0x0000000f0200780c */ /* 0x000fda0003f26070 */
[----:B------:R-:W-:Y:S05]  /*0300*/  @!P1 BRA `(.L_x_138) ;  /* 0x00000000005c9947 */ /* 0x000fea0003800000 */
[----:B------:R-:W-:Y:S01]  /*0310*/  VIADD R2, R0, 0x2000 ;  /* 0x0000200000027836 */ /* 0x000fe20000000000 */
[----:B------:R-:W-:-:S12]  /*0320*/  UIADD3 UR4, UPT, UPT, -UR26, URZ, URZ ;  /* 0x000000ff1a047290 */ /* 0x000fd8000fffe1ff */
.L_x_139:
[----:B------:R-:W-:Y:S01]  /*0330*/  UIADD3 UR4, UPT, UPT, UR4, 0x10, URZ ;  /* 0x0000001004047890 */ /* 0x000fe2000fffe0ff */
[----:B------:R-:W-:Y:S03]  /*0340*/  STS [R2+-0x2000], RZ ;  /* 0xffe000ff02007388 */ /* 0x000fe60000000800 */
[----:B------:R-:W-:Y:S01]  /*0350*/  UISETP.NE.AND UP0, UPT, UR4, URZ, UPT ;  /* 0x000000ff0400728c */ /* 0x000fe2000bf05270 */
        /* <DEDUP_REMOVED lines=16> */
[----:B------:R-:W-:Y:S06]  /*0460*/  BRA.U UP0, `(.L_x_139) ;  /* 0xfffffffd00b07547 */ /* 0x000fec000b83ffff */
[----:B------:R-:W-:-:S07]  /*0470*/  IMAD.U32 R3, RZ, RZ, UR26 ;  /* 0x0000001aff037e24 */ /* 0x000fce000f8e00ff */
.L_x_138:
[----:B------:R-:W-:Y:S01]  /*0480*/  ISETP.NE.AND P0, PT, RZ, UR23, PT ;  /* 0x00000017ff007c0c */ /* 0x000fe2000bf05270 */
[----:B------:R-:W-:Y:S01]  /*0490*/  IMAD.U32 R6, RZ, RZ, UR24 ;  /* 0x00000018ff067e24 */ /* 0x000fe2000f8e00ff */
[----:B------:R-:W-:-:S03]  /*04a0*/  MOV R2, UR23 ;  /* 0x0000001700027c02 */ /* 0x000fc60008000f00 */
[----:B------:R-:W-:Y:S02]  /*04b0*/  VIADD R6, R6, 0xffffffff ;  /* 0xffffffff06067836 */ /* 0x000fe40000000000 */
[----:B------:R-:W-:-:S06]  /*04c0*/  VIADD R2, R2, 0xffffffff ;  /* 0xffffffff02027836 */ /* 0x000fcc0000000000 */
[----:B------:R-:W-:Y:S05]  /*04d0*/  @!P0 BRA `(.L_x_140) ;  /* 0x00000000007c8947 */ /* 0x000fea0003800000 */
[----:B------:R-:W-:Y:S01]  /*04e0*/  ISETP.GE.U32.AND P2, PT, R2, 0x7, PT ;  /* 0x000000070200780c */ /* 0x000fe20003f46070 */
[----:B------:R-:W-:-:S12]  /*04f0*/  UISETP.NE.AND UP0, UPT, UR24, URZ, UPT ;  /* 0x000000ff1800728c */ /* 0x000fd8000bf05270 */
[----:B------:R-:W-:Y:S05]  /*0500*/  @!P2 BRA `(.L_x_141) ;  /* 0x000000000028a947 */ /* 0x000fea0003800000 */
        /* <DEDUP_REMOVED lines=10> */
.L_x_141:
[----:B------:R-:W-:Y:S05]  /*05b0*/  BRA.U !UP0, `(.L_x_140) ;  /* 0x0000000108447547 */ /* 0x000fea000b800000 */
[----:B------:R-:W-:Y:S01]  /*05c0*/  ISETP.GE.U32.AND P2, PT, R6, 0x3, PT ;  /* 0x000000030600780c */ /* 0x000fe20003f46070 */
[----:B------:R-:W-:-:S12]  /*05d0*/  UISETP.NE.AND UP0, UPT, UR25, URZ, UPT ;  /* 0x000000ff1900728c */ /* 0x000fd8000bf05270 */
[C---:B0-----:R-:W-:Y:S02]  /*05e0*/  @P2 IMAD R5, R3.reuse, 0x400, R0 ;  /* 0x0000040003052824 */ /* 0x041fe400078e0200 */
[----:B------:R-:W-:-:S03]  /*05f0*/  @P2 VIADD R3, R3, 0x4 ;  /* 0x0000000403032836 */ /* 0x000fc60000000000 */
[----:B------:R1:W-:Y:S04]  /*0600*/  @P2 STS [R5], RZ ;  /* 0x000000ff05002388 */ /* 0x0003e80000000800 */
[----:B------:R1:W-:Y:S04]  /*0610*/  @P2 STS [R5+0x400], RZ ;  /* 0x000400ff05002388 */ /* 0x0003e80000000800 */
[----:B------:R1:W-:Y:S04]  /*0620*/  @P2 STS [R5+0x800], RZ ;  /* 0x000800ff05002388 */ /* 0x0003e80000000800 */
[----:B------:R1:W-:Y:S01]  /*0630*/  @P2 STS [R5+0xc00], RZ ;  /* 0x000c00ff05002388 */ /* 0x0003e20000000800 */
[----:B------:R-:W-:Y:S05]  /*0640*/  BRA.U !UP0, `(.L_x_140) ;  /* 0x0000000108207547 */ /* 0x000fea000b800000 */
[----:B------:R-:W-:Y:S01]  /*0650*/  IMAD R3, R3, 0x400, R0 ;  /* 0x0000040003037824 */ /* 0x000fe200078e0200 */
[----:B------:R-:W-:-:S04]  /*0660*/  UISETP.NE.AND UP0, UPT, UR25, 0x1, UPT ;  /* 0x000000011900788c */ /* 0x000fc8000bf05270 */
[----:B------:R2:W-:Y:S05]  /*0670*/  STS [R3], RZ ;  /* 0x000000ff03007388 */ /* 0x0005ea0000000800 */
[----:B------:R-:W-:Y:S05]  /*0680*/  BRA.U !UP0, `(.L_x_140) ;  /* 0x0000000108107547 */ /* 0x000fea000b800000 */
[----:B------:R-:W-:Y:S01]  /*0690*/  UISETP.NE.AND UP0, UPT, UR25, 0x2, UPT ;  /* 0x000000021900788c */ /* 0x000fe2000bf05270 */
[----:B------:R3:W-:Y:S05]  /*06a0*/  STS [R3+0x400], RZ ;  /* 0x000400ff03007388 */ /* 0x0007ea0000000800 */
[----:B------:R-:W-:-:S13]  /*06b0*/  PLOP3.LUT P2, PT, PT, PT, UP0, 0x80, 0x8 ;  /* 0x000000000008781c */ /* 0x000fda0003f4f008 */
[----:B------:R3:W-:Y:S02]  /*06c0*/  @P2 STS [R3+0x800], RZ ;  /* 0x000800ff03002388 */ /* 0x0007e40000000800 */
.L_x_140:
[----:B------:R-:W-:-:S13]  /*06d0*/  ISETP.GT.U32.AND P2, PT, R4, 0x7f, PT ;  /* 0x0000007f0400780c */ /* 0x000fda0003f44070 */
[----:B------:R-:W-:Y:S05]  /*06e0*/  @P2 BRA `(.L_x_137) ;  /* 0x0000000000e02947 */ /* 0x000fea0003800000 */
[----:B--23--:R-:W-:Y:S01]  /*06f0*/  HFMA2 R3, -RZ, RZ, 0, 0 ;  /* 0x00000000ff037431 */ /* 0x00cfe200000001ff */
[----:B------:R-:W-:Y:S06]  /*0700*/  @!P1 BRA `(.L_x_142) ;  /* 0x0000000000589947 */ /* 0x000fec0003800000 */
[----:B------:R-:W-:-:S07]  /*0710*/  IMAD.MOV.U32 R3, RZ, RZ, RZ ;  /* 0x000000ffff037224 */ /* 0x000fce00078e00ff */
.L_x_143:
[C---:B012---:R-:W-:Y:S02]  /*0720*/  IMAD R5, R3.reuse, 0x400, R0 ;  /* 0x0000040003057824 */ /* 0x047fe400078e0200 */
[----:B------:R-:W-:-:S03]  /*0730*/  VIADD R3, R3, 0x10 ;  /* 0x0000001003037836 */ /* 0x000fc60000000000 */
[----:B------:R2:W-:Y:S02]  /*0740*/  STS [R5+0x200], RZ ;  /* 0x000200ff05007388 */ /* 0x0005e40000000800 */
[----:B------:R-:W-:Y:S02]  /*0750*/  ISETP.NE.AND P1, PT, R3, UR26, PT ;  /* 0x0000001a03007c0c */ /* 0x000fe4000bf25270 */
[----:B------:R2:W-:Y:S04]  /*0760*/  STS [R5+0x600], RZ ;  /* 0x000600ff05007388 */ /* 0x0005e80000000800 */
        /* <DEDUP_REMOVED lines=13> */
[----:B------:R2:W-:Y:S01]  /*0840*/  STS [R5+0x3e00], RZ ;  /* 0x003e00ff05007388 */ /* 0x0005e20000000800 */
[----:B------:R-:W-:Y:S05]  /*0850*/  @P1 BRA `(.L_x_143) ;  /* 0xfffffffc00b01947 */ /* 0x000fea000383ffff */
[----:B------:R-:W-:-:S07]  /*0860*/  IMAD.U32 R3, RZ, RZ, UR26 ;  /* 0x0000001aff037e24 */ /* 0x000fce000f8e00ff */
.L_x_142:
[----:B------:R-:W-:Y:S05]  /*0870*/  @!P0 BRA `(.L_x_137) ;  /* 0x00000000007c8947 */ /* 0x000fea0003800000 */
[----:B------:R-:W-:Y:S01]  /*0880*/  ISETP.GE.U32.AND P0, PT, R2, 0x7, PT ;  /* 0x000000070200780c */ /* 0x000fe20003f06070 */
[----:B------:R-:W-:-:S12]  /*0890*/  UISETP.NE.AND UP0, UPT, UR24, URZ, UPT ;  /* 0x000000ff1800728c */ /* 0x000fd8000bf05270 */
[----:B------:R-:W-:Y:S05]  /*08a0*/  @!P0 BRA `(.L_x_144) ;  /* 0x0000000000288947 */ /* 0x000fea0003800000 */
[C---:B------:R-:W-:Y:S02]  /*08b0*/  IMAD R2, R3.reuse, 0x400, R0 ;  /* 0x0000040003027824 */ /* 0x040fe400078e0200 */
[----:B------:R-:W-:-:S03]  /*08c0*/  VIADD R3, R3, 0x8 ;  /* 0x0000000803037836 */ /* 0x000fc60000000000 */
[----:B------:R3:W-:Y:S04]  /*08d0*/  STS [R2+0x200], RZ ;  /* 0x000200ff02007388 */ /* 0x0007e80000000800 */
[----:B------:R3:W-:Y:S04]  /*08e0*/  STS [R2+0x600], RZ ;  /* 0x000600ff02007388 */ /* 0x0007e80000000800 */
[----:B------:R3:W-:Y:S04]  /*08f0*/  STS [R2+0xa00], RZ ;  /* 0x000a00ff02007388 */ /* 0x0007e80000000800 */
[----:B------:R3:W-:Y:S04]  /*0900*/  STS [R2+0xe00], RZ ;  /* 0x000e00ff02007388 */ /* 0x0007e80000000800 */
[----:B------:R3:W-:Y:S04]  /*0910*/  STS [R2+0x1200], RZ ;  /* 0x001200ff02007388 */ /* 0x0007e80000000800 */
[----:B------:R3:W-:Y:S04]  /*0920*/  STS [R2+0x1600], RZ ;  /* 0x001600ff02007388 */ /* 0x0007e80000000800 */
[----:B------:R3:W-:Y:S04]  /*0930*/  STS [R2+0x1a00], RZ ;  /* 0x001a00ff02007388 */ /* 0x0007e80000000800 */
[----:B------:R3:W-:Y:S02]  /*0940*/  STS [R2+0x1e00], RZ ;  /* 0x001e00ff02007388 */ /* 0x0007e40000000800 */
.L_x_144:
[----:B------:R-:W-:Y:S05]  /*0950*/  BRA.U !UP0, `(.L_x_137) ;  /* 0x0000000108447547 */ /* 0x000fea000b800000 */
[----:B------:R-:W-:Y:S01]  /*0960*/  ISETP.GE.U32.AND P0, PT, R6, 0x3, PT ;  /* 0x000000030600780c */ /* 0x000fe20003f06070 */
[----:B------:R-:W-:-:S12]  /*0970*/  UISETP.NE.AND UP0, UPT, UR25, URZ, UPT ;  /* 0x000000ff1900728c */ /* 0x000fd8000bf05270 */
[C---:B---3--:R-:W-:Y:S01]  /*0980*/  @P0 IMAD R2, R3.reuse, 0x400, R0 ;  /* 0x0000040003020824 */ /* 0x048fe200078e0200 */
[----:B------:R-:W-:-:S04]  /*0990*/  @P0 IADD3 R3, PT, PT, R3, 0x4, RZ ;  /* 0x0000000403030810 */ /* 0x000fc80007ffe0ff */
[----:B------:R4:W-:Y:S04]  /*09a0*/  @P0 STS [R2+0x200], RZ ;  /* 0x000200ff02000388 */ /* 0x0009e80000000800 */
[----:B------:R4:W-:Y:S04]  /*09b0*/  @P0 STS [R2+0x600], RZ ;  /* 0x000600ff02000388 */ /* 0x0009e80000000800 */
[----:B------:R4:W-:Y:S04]  /*09c0*/  @P0 STS [R2+0xa00], RZ ;  /* 0x000a00ff02000388 */ /* 0x0009e80000000800 */
[----:B------:R4:W-:Y:S01]  /*09d0*/  @P0 STS [R2+0xe00], RZ ;  /* 0x000e00ff02000388 */ /* 0x0009e20000000800 */
[----:B------:R-:W-:Y:S05]  /*09e0*/  BRA.U !UP0, `(.L_x_137) ;  /* 0x0000000108207547 */ /* 0x000fea000b800000 */
[----:B------:R-:W-:Y:S01]  /*09f0*/  IMAD R3, R3, 0x400, R0 ;  /* 0x0000040003037824 */ /* 0x000fe200078e0200 */
[----:B------:R-:W-:-:S04]  /*0a00*/  UISETP.NE.AND UP0, UPT, UR25, 0x1, UPT ;  /* 0x000000011900788c */ /* 0x000fc8000bf05270 */
[----:B------:R3:W-:Y:S05]  /*0a10*/  STS [R3+0x200], RZ ;  /* 0x000200ff03007388 */ /* 0x0007ea0000000800 */
[----:B------:R-:W-:Y:S05]  /*0a20*/  BRA.U !UP0, `(.L_x_137) ;  /* 0x0000000108107547 */ /* 0x000fea000b800000 */
[----:B------:R-:W-:Y:S01]  /*0a30*/  UISETP.NE.AND UP0, UPT, UR25, 0x2, UPT ;  /* 0x000000021900788c */ /* 0x000fe2000bf05270 */
[----:B------:R0:W-:Y:S05]  /*0a40*/  STS [R3+0x600], RZ ;  /* 0x000600ff03007388 */ /* 0x0001ea0000000800 */
[----:B------:R-:W-:-:S13]  /*0a50*/  PLOP3.LUT P0, PT, PT, PT, UP0, 0x80, 0x8 ;  /* 0x000000000008781c */ /* 0x000fda0003f0f008 */
[----:B------:R0:W-:Y:S02]  /*0a60*/  @P0 STS [R3+0xa00], RZ ;  /* 0x000a00ff03000388 */ /* 0x0001e40000000800 */
.L_x_137:
[----:B------:R-:W-:Y:S05]  /*0a70*/  BSYNC.RECONVERGENT B0 ;  /* 0x0000000000007941 */ /* 0x000fea0003800200 */
.L_x_136:
[----:B------:R-:W5:Y:S01]  /*0a80*/  LDCU.64 UR14, c[0x0][0x390] ;  /* 0x00007200ff0e77ac */ /* 0x000f620008000a00 */
[----:B------:R-:W-:Y:S02]  /*0a90*/  USHF.L.U32 UR4, UR6, 0x1e, URZ ;  /* 0x0000001e06047899 */ /* 0x000fe400080006ff */
[----:B------:R-:W-:Y:S02]  /*0aa0*/  USHF.L.U64.HI UR5, UR6, 0x1e, UR7 ;  /* 0x0000001e06057899 */ /* 0x000fe40008010207 */
[----:B-----5:R-:W-:-:S04]  /*0ab0*/  UIADD3 UR4, UP0, UPT, -UR4, UR14, URZ ;  /* 0x0000000e04047290 */ /* 0x020fc8000ff1e1ff */
[----:B------:R-:W-:Y:S02]  /*0ac0*/  UIADD3.X UR5, UPT, UPT, ~UR5, UR15, URZ, UP0, !UPT ;  /* 0x0000000f05057290 */ /* 0x000fe400087fe5ff */
[----:B------:R-:W-:-:S04]  /*0ad0*/  UISETP.LT.U32.AND UP0, UPT, UR4, 0x40000000, UPT ;  /* 0x400000000400788c */ /* 0x000fc8000bf01070 */
[----:B------:R-:W-:-:S04]  /*0ae0*/  UISETP.LT.U32.AND.EX UP0, UPT, UR5, URZ, UPT, UP0 ;  /* 0x000000ff0500728c */ /* 0x000fc8000bf01100 */
[----:B------:R-:W-:Y:S02]  /*0af0*/  USEL UR13, UR4, 0x40000000, UP0 ;  /* 0x40000000040d7887 */ /* 0x000fe40008000000 */
[----:B------:R-:W-:Y:S02]  /*0b00*/  USEL UR14, UR5, URZ, UP0 ;  /* 0x000000ff050e7287 */ /* 0x000fe40008000000 */
[----:B------:R-:W-:-:S04]  /*0b10*/  UISETP.GT.U32.AND UP0, UPT, UR13, UR8, UPT ;  /* 0x000000080d00728c */ /* 0x000fc8000bf04070 */
[----:B------:R-:W-:Y:S01]  /*0b20*/  UISETP.GT.U32.AND.EX UP0, UPT, UR14, URZ, UPT, UP0 ;  /* 0x000000ff0e00728c */ /* 0x000fe2000bf04100 */
[----:B------:R-:W-:Y:S08]  /*0b30*/  BAR.SYNC.DEFER_BLOCKING 0x0 ;  /* 0x0000000000007b1d */ /* 0x000ff00000010000 */
[----:B------:R-:W-:Y:S06]  /*0b40*/  BAR.SYNC.DEFER_BLOCKING 0x0 ;  /* 0x0000000000007b1d */ /* 0x000fec0000010000 */
[----:B------:R-:W-:Y:S05]  /*0b50*/  BRA.U !UP0, `(.L_x_145) ;  /* 0x0000000d082c7547 */ /* 0x000fea000b800000 */
[----:B------:R-:W-:Y:S01]  /*0b60*/  UMOV UR10, UR8 ;  /* 0x00000008000a7c82 */ /* 0x000fe20008000000 */
[----:B------:R-:W-:-:S05]  /*0b70*/  UMOV UR5, URZ ;  /* 0x000000ff00057c82 */ /* 0x000fca0008000000 */
.L_x_150:
[----:B-----5:R-:W5:Y:S01]  /*0b80*/  LDCU.64 UR18, c[0x0][0x390] ;  /* 0x00007200ff1277ac */ /* 0x020f620008000a00 */
[----:B------:R-:W-:Y:S02]  /*0b90*/  USHF.L.U32 UR15, UR6, 0x1e, URZ ;  /* 0x0000001e060f7899 */ /* 0x000fe400080006ff */
[----:B------:R-:W-:Y:S02]  /*0ba0*/  USHF.L.U64.HI UR16, UR6, 0x1e, UR7 ;  /* 0x0000001e06107899 */ /* 0x000fe40008010207 */
[----:B------:R-:W-:-:S04]  /*0bb0*/  UIADD3 UR15, UP0, UPT, UR10, UR15, URZ ;  /* 0x0000000f0a0f7290 */ /* 0x000fc8000ff1e0ff */
[----:B------:R-:W-:Y:S02]  /*0bc0*/  UIADD3.X UR16, UPT, UPT, UR5, UR16, URZ, UP0, !UPT ;  /* 0x0000001005107290 */ /* 0x000fe400087fe4ff */
[----:B------:R-:W-:Y:S02]  /*0bd0*/  ULEA UR10, UP0, UR28, UR10, 0xb ;  /* 0x0000000a1c0a7291 */ /* 0x000fe4000f8058ff */
[----:B-----5:R-:W-:Y:S02]  /*0be0*/  UIADD3 UR17, UP1, UPT, -UR15, UR18, URZ ;  /* 0x000000120f117290 */ /* 0x020fe4000ff3e1ff */
[----:B------:R-:W-:Y:S02]  /*0bf0*/  UIADD3.X UR5, UPT, UPT, URZ, UR5, URZ, UP0, !UPT ;  /* 0x00000005ff057290 */ /* 0x000fe400087fe4ff */
[----:B------:R-:W-:Y:S02]  /*0c00*/  UIADD3.X UR4, UPT, UPT, ~UR16, UR19, URZ, UP1, !UPT ;  /* 0x0000001310047290 */ /* 0x000fe40008ffe5ff */
[----:B------:R-:W-:-:S02]  /*0c10*/  UISETP.GE.U32.AND UP1, UPT, UR17, 0x800, UPT ;  /* 0x000008001100788c */ /* 0x000fc4000bf26070 */
[----:B------:R-:W-:Y:S02]  /*0c20*/  UISETP.GE.U32.AND UP0, UPT, UR10, UR13, UPT ;  /* 0x0000000d0a00728c */ /* 0x000fe4000bf06070 */
[----:B------:R-:W-:Y:S02]  /*0c30*/  UISETP.GE.U32.AND.EX UP1, UPT, UR4, URZ, UPT, UP1 ;  /* 0x000000ff0400728c */ /* 0x000fe4000bf26110 */
[----:B------:R-:W-:-:S07]  /*0c40*/  UISETP.GE.U32.AND.EX UP0, UPT, UR5, UR14, UPT, UP0 ;  /* 0x0000000e0500728c */ /* 0x000fce000bf06100 */
[----:B0-----:R-:W-:Y:S05]  /*0c50*/  BRA.U !UP1, `(.L_x_146) ;  /* 0x0000000109587547 */ /* 0x001fea000b800000 */
[----:B------:R-:W4:Y:S01]  /*0c60*/  LDCU.64 UR18, c[0x0][0x388] ;  /* 0x00007100ff1277ac */ /* 0x000f220008000a00 */
[----:B0-23--:R-:W-:-:S05]  /*0c70*/  IADD3 R3, P0, PT, R4, UR15, RZ ;  /* 0x0000000f04037c10 */ /* 0x00dfca000ff1e0ff */
[----:B------:R-:W-:Y:S01]  /*0c80*/  IMAD.X R6, RZ, RZ, UR16, P0 ;  /* 0x00000010ff067e24 */ /* 0x000fe200080e06ff */
[----:B----4-:R-:W-:-:S04]  /*0c90*/  LEA R2, P0, R3, UR18, 0x2 ;  /* 0x0000001203027c11 */ /* 0x010fc8000f8010ff */
        /* <DEDUP_REMOVED lines=18> */
.L_x_146:
[----:B------:R-:W4:Y:S01]  /*0dc0*/  LDCU.64 UR18, c[0x0][0x388] ;  /* 0x00007100ff1277ac */ /* 0x000f220008000a00 */
[C---:B012---:R-:W-:Y:S01]  /*0dd0*/  VIADD R5, R4.reuse, 0x100 ;  /* 0x0000010004057836 */ /* 0x047fe20000000000 */
[C---:B---3--:R-:W-:Y:S01]  /*0de0*/  IADD3 R3, P0, PT, R4.reuse, UR15, RZ ;  /* 0x0000000f04037c10 */ /* 0x048fe2000ff1e0ff */
[C---:B----4-:R-:W-:Y:S01]  /*0df0*/  VIADD R2, R4.reuse, 0x80 ;  /* 0x0000008004027836 */ /* 0x050fe20000000000 */
[C---:B------:R-:W-:Y:S01]  /*0e00*/  ISETP.GE.AND P1, PT, R4.reuse, UR17, PT ;  /* 0x0000001104007c0c */ /* 0x040fe2000bf26270 */
[----:B------:R-:W-:Y:S01]  /*0e10*/  VIADD R7, R4, 0x180 ;  /* 0x0000018004077836 */ /* 0x000fe20000000000 */
[----:B------:R-:W-:Y:S01]  /*0e20*/  ISETP.GE.AND P3, PT, R5, UR17, PT ;  /* 0x0000001105007c0c */ /* 0x000fe2000bf66270 */
[----:B------:R-:W-:Y:S01]  /*0e30*/  IMAD.X R6, RZ, RZ, UR16, P0 ;  /* 0x00000010ff067e24 */ /* 0x000fe200080e06ff */
[----:B------:R-:W-:Y:S01]  /*0e40*/  ISETP.GE.AND P2, PT, R2, UR17, PT ;  /* 0x0000001102007c0c */ /* 0x000fe2000bf46270 */
[----:B------:R-:W-:Y:S01]  /*0e50*/  VIADD R5, R4, 0x200 ;  /* 0x0000020004057836 */ /* 0x000fe20000000000 */
[----:B------:R-:W-:Y:S01]  /*0e60*/  ISETP.GE.AND P4, PT, R7, UR17, PT ;  /* 0x0000001107007c0c */ /* 0x000fe2000bf86270 */
[----:B------:R-:W-:-:S03]  /*0e70*/  IMAD.MOV.U32 R12, RZ, RZ, 0x7fffffff ;  /* 0x7fffffffff0c7424 */ /* 0x000fc600078e00ff */
[----:B------:R-:W-:Y:S01]  /*0e80*/  ISETP.GE.AND P5, PT, R5, UR17, PT ;  /* 0x0000001105007c0c */ /* 0x000fe2000bfa6270 */
[----:B------:R-:W-:Y:S01]  /*0e90*/  VIADD R5, R4, 0x300 ;  /* 0x0000030004057836 */ /* 0x000fe20000000000 */
[----:B------:R-:W-:-:S04]  /*0ea0*/  LEA R2, P0, R3, UR18, 0x2 ;  /* 0x0000001203027c11 */ /* 0x000fc8000f8010ff */
[----:B------:R-:W-:Y:S01]  /*0eb0*/  LEA.HI.X R3, R3, UR19, R6, 0x2, P0 ;  /* 0x0000001303037c11 */ /* 0x000fe200080f1406 */
[----:B------:R-:W-:Y:S01]  /*0ec0*/  IMAD.MOV.U32 R11, RZ, RZ, 0x7fffffff ;  /* 0x7fffffffff0b7424 */ /* 0x000fe200078e00ff */
[----:B------:R-:W-:-:S03]  /*0ed0*/  IADD3 R6, PT, PT, R4, 0x280, RZ ;  /* 0x0000028004067810 */ /* 0x000fc60007ffe0ff */
[----:B------:R1:W5:Y:S01]  /*0ee0*/  @!P1 LDG.E R12, desc[UR20][R2.64] ;  /* 0x00000014020c9981 */ /* 0x000362000c1e1900 */
[----:B------:R-:W-:Y:S01]  /*0ef0*/  ISETP.GE.AND P1, PT, R5, UR17, PT ;  /* 0x0000001105007c0c */ /* 0x000fe2000bf26270 */
[----:B------:R-:W-:Y:S01]  /*0f00*/  VIADD R5, R4, 0x380 ;  /* 0x0000038004057836 */ /* 0x000fe20000000000 */
[----:B------:R-:W-:Y:S01]  /*0f10*/  ISETP.GE.AND P0, PT, R6, UR17, PT ;  /* 0x0000001106007c0c */ /* 0x000fe2000bf06270 */
[----:B------:R-:W-:Y:S01]  /*0f20*/  IMAD.MOV.U32 R9, RZ, RZ, 0x7fffffff ;  /* 0x7fffffffff097424 */ /* 0x000fe200078e00ff */
[----:B------:R1:W5:Y:S02]  /*0f30*/  @!P2 LDG.E R11, desc[UR20][R2.64+0x200] ;  /* 0x00020014020ba981 */ /* 0x000364000c1e1900 */
[----:B------:R-:W-:Y:S01]  /*0f40*/  ISETP.GE.AND P2, PT, R5, UR17, PT ;  /* 0x0000001105007c0c */ /* 0x000fe2000bf46270 */
[----:B------:R-:W-:Y:S02]  /*0f50*/  VIADD R5, R4, 0x480 ;  /* 0x0000048004057836 */ /* 0x000fe40000000000 */
[----:B------:R-:W-:Y:S01]  /*0f60*/  IMAD.MOV.U32 R10, RZ, RZ, 0x7fffffff ;  /* 0x7fffffffff0a7424 */ /* 0x000fe200078e00ff */
[----:B------:R1:W5:Y:S01]  /*0f70*/  @!P4 LDG.E R9, desc[UR20][R2.64+0x600] ;  /* 0x000600140209c981 */ /* 0x000362000c1e1900 */
[----:B------:R-:W-:-:S02]  /*0f80*/  MOV R8, 0x7fffffff ;  /* 0x7fffffff00087802 */ /* 0x000fc40000000f00 */
[C---:B------:R-:W-:Y:S02]  /*0f90*/  LOP3.LUT R6, R4.reuse, 0x400, RZ, 0xfc, !PT ;  /* 0x0000040004067812 */ /* 0x040fe400078efcff */
[----:B------:R-:W-:Y:S01]  /*0fa0*/  ISETP.GE.AND P4, PT, R5, UR17, PT ;  /* 0x0000001105007c0c */ /* 0x000fe2000bf86270 */
[----:B------:R-:W-:Y:S01]  /*0fb0*/  VIADD R5, R4, 0x500 ;  /* 0x0000050004057836 */ /* 0x000fe20000000000 */
[----:B------:R1:W5:Y:S01]  /*0fc0*/  @!P3 LDG.E R10, desc[UR20][R2.64+0x400] ;  /* 0x00040014020ab981 */ /* 0x000362000c1e1900 */
[----:B------:R-:W-:Y:S01]  /*0fd0*/  ISETP.GE.AND P3, PT, R6, UR17, PT ;  /* 0x0000001106007c0c */ /* 0x000fe2000bf66270 */
[----:B------:R-:W-:Y:S02]  /*0fe0*/  IMAD.MOV.U32 R6, RZ, RZ, 0x7fffffff ;  /* 0x7fffffffff067424 */ /* 0x000fe400078e00ff */
[----:B------:R1:W5:Y:S01]  /*0ff0*/  @!P5 LDG.E R8, desc[UR20][R2.64+0x800] ;  /* 0x000800140208d981 */ /* 0x000362000c1e1900 */
[----:B------:R-:W-:Y:S01]  /*1000*/  ISETP.GE.AND P5, PT, R5, UR17, PT ;  /* 0x0000001105007c0c */ /* 0x000fe2000bfa6270 */
[----:B------:R-:W-:-:S02]  /*1010*/  VIADD R5, R4, 0x600 ;  /* 0x0000060004057836 */ /* 0x000fc40000000000 */
[----:B------:R-:W-:Y:S01]  /*1020*/  IMAD.MOV.U32 R7, RZ, RZ, 0x7fffffff ;  /* 0x7fffffffff077424 */ /* 0x000fe200078e00ff */
[----:B------:R1:W5:Y:S01]  /*1030*/  @!P1 LDG.E R6, desc[UR20][R2.64+0xc00] ;  /* 0x000c001402069981 */ /* 0x000362000c1e1900 */
[C---:B------:R-:W-:Y:S01]  /*1040*/  VIADD R13, R4.reuse, 0x580 ;  /* 0x00000580040d7836 */ /* 0x040fe20000000000 */
[----:B------:R-:W-:Y:S01]  /*1050*/  ISETP.GE.AND P1, PT, R5, UR17, PT ;  /* 0x0000001105007c0c */ /* 0x000fe2000bf26270 */
[----:B------:R-:W-:Y:S02]  /*1060*/  IMAD.MOV.U32 R5, RZ, RZ, 0x7fffffff ;  /* 0x7fffffffff057424 */ /* 0x000fe400078e00ff */
[----:B------:R-:W-:Y:S01]  /*1070*/  IMAD.MOV.U32 R19, RZ, RZ, 0x7fffffff ;  /* 0x7fffffffff137424 */ /* 0x000fe200078e00ff */
[----:B------:R1:W5:Y:S01]  /*1080*/  @!P0 LDG.E R7, desc[UR20][R2.64+0xa00] ;  /* 0x000a001402078981 */ /* 0x000362000c1e1900 */
[----:B------:R-:W-:Y:S01]  /*1090*/  IMAD.MOV.U32 R18, RZ, RZ, 0x7fffffff ;  /* 0x7fffffffff127424 */ /* 0x000fe200078e00ff */
[----:B------:R-:W-:Y:S01]  /*10a0*/  ISETP.GE.AND P0, PT, R13, UR17, PT ;  /* 0x000000110d007c0c */ /* 0x000fe2000bf06270 */
[C---:B------:R-:W-:Y:S01]  /*10b0*/  VIADD R14, R4.reuse, 0x700 ;  /* 0x00000700040e7836 */ /* 0x040fe20000000000 */
[----:B------:R-:W-:Y:S01]  /*10c0*/  IADD3 R13, PT, PT, R4, 0x680, RZ ;  /* 0x00000680040d7810 */ /* 0x000fe20007ffe0ff */
[----:B------:R1:W5:Y:S03]  /*10d0*/  @!P2 LDG.E R5, desc[UR20][R2.64+0xe00] ;  /* 0x000e00140205a981 */ /* 0x000366000c1e1900 */
[----:B------:R-:W-:Y:S01]  /*10e0*/  ISETP.GE.AND P2, PT, R13, UR17, PT ;  /* 0x000000110d007c0c */ /* 0x000fe2000bf46270 */
[----:B------:R1:W5:Y:S01]  /*10f0*/  @!P3 LDG.E R19, desc[UR20][R2.64+0x1000] ;  /* 0x001000140213b981 */ /* 0x000362000c1e1900 */
[----:B------:R-:W-:-:S03]  /*1100*/  ISETP.GE.AND P3, PT, R14, UR17, PT ;  /* 0x000000110e007c0c */ /* 0x000fc6000bf66270 */
[----:B------:R1:W5:Y:S01]  /*1110*/  @!P4 LDG.E R18, desc[UR20][R2.64+0x1200] ;  /* 0x001200140212c981 */ /* 0x000362000c1e1900 */
[----:B------:R-:W-:Y:S01]  /*1120*/  ISETP.GE.AND P4, PT, R21, UR17, PT ;  /* 0x0000001115007c0c */ /* 0x000fe2000bf86270 */
[----:B------:R-:W-:Y:S01]  /*1130*/  IMAD.MOV.U32 R17, RZ, RZ, 0x7fffffff ;  /* 0x7fffffffff117424 */ /* 0x000fe200078e00ff */
[----:B------:R-:W-:Y:S01]  /*1140*/  MOV R14, 0x7fffffff ;  /* 0x7fffffff000e7802 */ /* 0x000fe20000000f00 */
[----:B------:R-:W-:Y:S02]  /*1150*/  IMAD.MOV.U32 R16, RZ, RZ, 0x7fffffff ;  /* 0x7fffffffff107424 */ /* 0x000fe400078e00ff */
[----:B------:R-:W-:Y:S02]  /*1160*/  IMAD.MOV.U32 R22, RZ, RZ, 0x7fffffff ;  /* 0x7fffffffff167424 */ /* 0x000fe400078e00ff */
        /* <DEDUP_REMOVED lines=8> */
.L_x_147:
[----:B01----:R-:W0:Y:S02]  /*11f0*/  LDC.64 R2, c[0x0][0x398] ;  /* 0x0000e600ff027b82 */ /* 0x003e240000000a00 */
[----:B0-----:R-:W-:-:S13]  /*1200*/  ISETP.GT.AND P0, PT, R3, R2, PT ;  /* 0x000000020300720c */ /* 0x001fda0003f04270 */
[----:B------:R-:W-:Y:S05]  /*1210*/  @!P0 BRA `(.L_x_148) ;  /* 0x0000000400788947 */ /* 0x000fea0003800000 */
[----:B------:R-:W0:Y:S01]  /*1220*/  S2UR UR15, SR_CgaCtaId ;  /* 0x00000000000f79c3 */ /* 0x000e220000008800 */
[----:B-----5:R-:W-:Y:S01]  /*1230*/  LOP3.LUT R15, R15, 0x80000000, RZ, 0x3c, !PT ;  /* 0x800000000f0f7812 */ /* 0x020fe200078e3cff */
[----:B------:R-:W-:Y:S01]  /*1240*/  UMOV UR4, 0x400 ;  /* 0x0000040000047882 */ /* 0x000fe20000000000 */
[----:B------:R-:W-:Y:S01]  /*1250*/  LOP3.LUT R14, R14, 0x80000000, RZ, 0x3c, !PT ;  /* 0x800000000e0e7812 */ /* 0x000fe200078e3cff */
[----:B------:R-:W1:Y:S01]  /*1260*/  LDCU UR16, c[0x0][0x398] ;  /* 0x00007300ff1077ac */ /* 0x000e620008000800 */
[----:B------:R-:W-:Y:S02]  /*1270*/  LOP3.LUT R13, R13, 0x80000000, RZ, 0x3c, !PT ;  /* 0x800000000d0d7812 */ /* 0x000fe400078e3cff */
[----:B------:R-:W-:Y:S02]  /*1280*/  LOP3.LUT R2, R22, 0x80000000, RZ, 0x3c, !PT ;  /* 0x8000000016027812 */ /* 0x000fe400078e3cff */
[----:B------:R-:W-:Y:S02]  /*1290*/  LOP3.LUT R16, R16, 0x80000000, RZ, 0x3c, !PT ;  /* 0x8000000010107812 */ /* 0x000fe400078e3cff */
[----:B------:R-:W-:-:S02]  /*12a0*/  LOP3.LUT R17, R17, 0x80000000, RZ, 0x3c, !PT ;  /* 0x8000000011117812 */ /* 0x000fc400078e3cff */
[----:B------:R-:W-:Y:S02]  /*12b0*/  LOP3.LUT R18, R18, 0x80000000, RZ, 0x3c, !PT ;  /* 0x8000000012127812 */ /* 0x000fe400078e3cff */
[----:B------:R-:W-:Y:S02]  /*12c0*/  LOP3.LUT R19, R19, 0x80000000, RZ, 0x3c, !PT ;  /* 0x8000000013137812 */ /* 0x000fe400078e3cff */
[----:B------:R-:W-:Y:S02]  /*12d0*/  LOP3.LUT R5, R5, 0x80000000, RZ, 0x3c, !PT ;  /* 0x8000000005057812 */ /* 0x000fe400078e3cff */
[----:B------:R-:W-:Y:S02]  /*12e0*/  LOP3.LUT R6, R6, 0x80000000, RZ, 0x3c, !PT ;  /* 0x8000000006067812 */ /* 0x000fe400078e3cff */
[----:B------:R-:W-:Y:S02]  /*12f0*/  LOP3.LUT R7, R7, 0x80000000, RZ, 0x3c, !PT ;  /* 0x8000000007077812 */ /* 0x000fe400078e3cff */
[----:B------:R-:W-:Y:S01]  /*1300*/  LOP3.LUT R8, R8, 0x80000000, RZ, 0x3c, !PT ;  /* 0x8000000008087812 */ /* 0x000fe200078e3cff */
[----:B0-----:R-:W-:Y:S01]  /*1310*/  ULEA UR15, UR15, UR4, 0x18 ;  /* 0x000000040f0f7291 */ /* 0x001fe2000f8ec0ff */
[----:B------:R-:W-:-:S02]  /*1320*/  LOP3.LUT R9, R9, 0x80000000, RZ, 0x3c, !PT ;  /* 0x8000000009097812 */ /* 0x000fc400078e3cff */
[----:B------:R-:W-:Y:S01]  /*1330*/  LOP3.LUT R10, R10, 0x80000000, RZ, 0x3c, !PT ;  /* 0x800000000a0a7812 */ /* 0x000fe200078e3cff */
[----:B------:R-:W-:Y:S01]  /*1340*/  UMOV UR4, URZ ;  /* 0x000000ff00047c82 */ /* 0x000fe20008000000 */
[----:B------:R-:W-:Y:S02]  /*1350*/  LOP3.LUT R11, R11, 0x80000000, RZ, 0x3c, !PT ;  /* 0x800000000b0b7812 */ /* 0x000fe400078e3cff */
[----:B-1----:R-:W-:-:S07]  /*1360*/  LOP3.LUT R12, R12, 0x80000000, RZ, 0x3c, !PT ;  /* 0x800000000c0c7812 */ /* 0x002fce00078e3cff */
.L_x_149:
[----:B------:R-:W-:Y:S01]  /*1370*/  IMAD R22, RZ, RZ, -UR16 ;  /* 0x80000010ff167e24 */ /* 0x000fe2000f8e02ff */
[----:B0-----:R-:W-:Y:S01]  /*1380*/  SHF.R.U32.HI R23, RZ, UR16, R12 ;  /* 0x00000010ff177c19 */ /* 0x001fe2000801160c */
[----:B------:R-:W-:Y:S01]  /*1390*/  IMAD.MOV.U32 R25, RZ, RZ, -0x1 ;  /* 0xffffffffff197424 */ /* 0x000fe200078e00ff */
[----:B------:R-:W-:Y:S01]  /*13a0*/  ULEA UR17, UR4, UR15, 0xa ;  /* 0x0000000f04117291 */ /* 0x000fe2000f8e50ff */
[----:B------:R-:W-:Y:S01]  /*13b0*/  SHF.R.U32.HI R27, RZ, UR16, R10 ;  /* 0x00000010ff1b7c19 */ /* 0x000fe2000801160a */
[----:B------:R-:W-:Y:S01]  /*13c0*/  UIADD3 UR4, UPT, UPT, UR4, 0x1, URZ ;  /* 0x0000000104047890 */ /* 0x000fe2000fffe0ff */
[----:B------:R-:W-:Y:S02]  /*13d0*/  VIADDMNMX R22, R22, R3, 0x8, PT ;  /* 0x0000000816167446 */ /* 0x000fe40003800103 */
[----:B------:R-:W-:Y:S02]  /*13e0*/  SHF.R.U32.HI R29, RZ, UR16, R9 ;  /* 0x00000010ff1d7c19 */ /* 0x000fe40008011609 */
[----:B------:R-:W-:-:S02]  /*13f0*/  SHF.L.U32 R22, R25, R22, RZ ;  /* 0x0000001619167219 */ /* 0x000fc400000006ff */
[----:B------:R-:W-:Y:S02]  /*1400*/  SHF.R.U32.HI R25, RZ, UR16, R11 ;  /* 0x00000010ff197c19 */ /* 0x000fe4000801160b */
[-C--:B------:R-:W-:Y:S02]  /*1410*/  LOP3.LUT R23, R23, R22.reuse, RZ, 0x30, !PT ;  /* 0x0000001617177212 */ /* 0x080fe400078e30ff */
[-C--:B------:R-:W-:Y:S02]  /*1420*/  LOP3.LUT R25, R25, R22.reuse, RZ, 0x30, !PT ;  /* 0x0000001619197212 */ /* 0x080fe400078e30ff */
[----:B------:R-:W-:Y:S02]  /*1430*/  LOP3.LUT R27, R27, R22, RZ, 0x30, !PT ;  /* 0x000000161b1b7212 */ /* 0x000fe400078e30ff */
[----:B------:R-:W-:Y:S02]  /*1440*/  LEA R23, R23, UR17, 0x2 ;  /* 0x0000001117177c11 */ /* 0x000fe4000f8e10ff */
[----:B------:R-:W-:-:S02]  /*1450*/  LEA R25, R25, UR17, 0x2 ;  /* 0x0000001119197c11 */ /* 0x000fc4000f8e10ff */
[----:B------:R-:W-:Y:S01]  /*1460*/  LEA R27, R27, UR17, 0x2 ;  /* 0x000000111b1b7c11 */ /* 0x000fe2000f8e10ff */
[----:B------:R0:W-:Y:S01]  /*1470*/  ATOMS.POPC.INC.32 RZ, [R23+URZ] ;  /* 0x0000000017ff7f8c */ /* 0x0001e2000d8000ff */
[----:B------:R-:W-:Y:S02]  /*1480*/  SHF.R.U32.HI R24, RZ, UR16, R8 ;  /* 0x00000010ff187c19 */ /* 0x000fe40008011608 */
[----:B------:R-:W-:Y:S01]  /*1490*/  SHF.R.U32.HI R26, RZ, UR16, R7 ;  /* 0x00000010ff1a7c19 */ /* 0x000fe20008011607 */
[----:B------:R1:W-:Y:S01]  /*14a0*/  ATOMS.POPC.INC.32 RZ, [R25+URZ] ;  /* 0x0000000019ff7f8c */ /* 0x0003e2000d8000ff */
[-C--:B------:R-:W-:Y:S02]  /*14b0*/  LOP3.LUT R29, R29, R22.reuse, RZ, 0x30, !PT ;  /* 0x000000161d1d7212 */ /* 0x080fe400078e30ff */
[----:B------:R-:W-:Y:S01]  /*14c0*/  LOP3.LUT R24, R24, R22, RZ, 0x30, !PT ;  /* 0x0000001618187212 */ /* 0x000fe200078e30ff */
[----:B------:R2:W-:Y:S01]  /*14d0*/  ATOMS.POPC.INC.32 RZ, [R27+URZ] ;  /* 0x000000001bff7f8c */ /* 0x0005e2000d8000ff */
[----:B0-----:R-:W-:-:S02]  /*14e0*/  SHF.R.U32.HI R23, RZ, UR16, R6 ;  /* 0x00000010ff177c19 */ /* 0x001fc40008011606 */
[-C--:B------:R-:W-:Y:S02]  /*14f0*/  LOP3.LUT R26, R26, R22.reuse, RZ, 0x30, !PT ;  /* 0x000000161a1a7212 */ /* 0x080fe400078e30ff */
[----:B-1----:R-:W-:Y:S02]  /*1500*/  SHF.R.U32.HI R25, RZ, UR16, R5 ;  /* 0x00000010ff197c19 */ /* 0x002fe40008011605 */
[-C--:B------:R-:W-:Y:S02]  /*1510*/  LOP3.LUT R23, R23, R22.reuse, RZ, 0x30, !PT ;  /* 0x0000001617177212 */ /* 0x080fe400078e30ff */
[----:B--2---:R-:W-:Y:S02]  /*1520*/  SHF.R.U32.HI R27, RZ, UR16, R19 ;  /* 0x00000010ff1b7c19 */ /* 0x004fe40008011613 */
[----:B------:R-:W-:Y:S02]  /*1530*/  LEA R29, R29, UR17, 0x2 ;  /* 0x000000111d1d7c11 */ /* 0x000fe4000f8e10ff */
[----:B------:R-:W-:-:S02]  /*1540*/  LOP3.LUT R25, R25, R22, RZ, 0x30, !PT ;  /* 0x0000001619197212 */ /* 0x000fc400078e30ff */
[----:B------:R-:W-:Y:S01]  /*1550*/  LEA R24, R24, UR17, 0x2 ;  /* 0x0000001118187c11 */ /* 0x000fe2000f8e10ff */
[----:B------:R0:W-:Y:S01]  /*1560*/  ATOMS.POPC.INC.32 RZ, [R29+URZ] ;  /* 0x000000001dff7f8c */ /* 0x0001e2000d8000ff */
[----:B------:R-:W-:Y:S02]  /*1570*/  LOP3.LUT R27, R27, R22, RZ, 0x30, !PT ;  /* 0x000000161b1b7212 */ /* 0x000fe400078e30ff */
[----:B------:R-:W-:Y:S01]  /*1580*/  LEA R26, R26, UR17, 0x2 ;  /* 0x000000111a1a7c11 */ /* 0x000fe2000f8e10ff */
[----:B------:R1:W-:Y:S01]  /*1590*/  ATOMS.POPC.INC.32 RZ, [R24+URZ] ;  /* 0x0000000018ff7f8c */ /* 0x0003e2000d8000ff */
[----:B------:R-:W-:Y:S02]  /*15a0*/  LEA R23, R23, UR17, 0x2 ;  /* 0x0000001117177c11 */ /* 0x000fe4000f8e10ff */
[----:B------:R-:W-:Y:S01]  /*15b0*/  LEA R25, R25, UR17, 0x2 ;  /* 0x0000001119197c11 */ /* 0x000fe2000f8e10ff */
[----:B------:R2:W-:Y:S01]  /*15c0*/  ATOMS.POPC.INC.32 RZ, [R26+URZ] ;  /* 0x000000001aff7f8c */ /* 0x0005e2000d8000ff */
[----:B------:R-:W-:-:S02]  /*15d0*/  LEA R27, R27, UR17, 0x2 ;  /* 0x000000111b1b7c11 */ /* 0x000fc4000f8e10ff */
[----:B0-----:R-:W-:Y:S01]  /*15e0*/  SHF.R.U32.HI R29, RZ, UR16, R18 ;  /* 0x00000010ff1d7c19 */ /* 0x001fe20008011612 */
[----:B------:R0:W-:Y:S01]  /*15f0*/  ATOMS.POPC.INC.32 RZ, [R23+URZ] ;  /* 0x0000000017ff7f8c */ /* 0x0001e2000d8000ff */
[----:B-1----:R-:W-:Y:S02]  /*1600*/  SHF.R.U32.HI R24, RZ, UR16, R17 ;  /* 0x00000010ff187c19 */ /* 0x002fe40008011611 */
[----:B------:R-:W-:Y:S01]  /*1610*/  SHF.R.U32.HI R28, RZ, UR16, R15 ;  /* 0x00000010ff1c7c19 */ /* 0x000fe2000801160f */
[----:B------:R1:W-:Y:S01]  /*1620*/  ATOMS.POPC.INC.32 RZ, [R25+URZ] ;  /* 0x0000000019ff7f8c */ /* 0x0003e2000d8000ff */
[----:B--2---:R-:W-:Y:S02]  /*1630*/  SHF.R.U32.HI R26, RZ, UR16, R16 ;  /* 0x00000010ff1a7c19 */ /* 0x004fe40008011610 */
[----:B------:R-:W-:Y:S01]  /*1640*/  LOP3.LUT R29, R29, R22, RZ, 0x30, !PT ;  /* 0x000000161d1d7212 */ /* 0x000fe200078e30ff */
[----:B------:R2:W-:Y:S01]  /*1650*/  ATOMS.POPC.INC.32 RZ, [R27+URZ] ;  /* 0x000000001bff7f8c */ /* 0x0005e2000d8000ff */
[----:B0-----:R-:W-:-:S02]  /*1660*/  SHF.R.U32.HI R23, RZ, UR16, R2 ;  /* 0x00000010ff177c19 */ /* 0x001fc40008011602 */
[-C--:B------:R-:W-:Y:S02]  /*1670*/  LOP3.LUT R24, R24, R22.reuse, RZ, 0x30, !PT ;  /* 0x0000001618187212 */ /* 0x080fe400078e30ff */
[----:B-1----:R-:W-:Y:S02]  /*1680*/  SHF.R.U32.HI R25, RZ, UR16, R13 ;  /* 0x00000010ff197c19 */ /* 0x002fe4000801160d */
[-C--:B------:R-:W-:Y:S02]  /*1690*/  LOP3.LUT R26, R26, R22.reuse, RZ, 0x30, !PT ;  /* 0x000000161a1a7212 */ /* 0x080fe400078e30ff */
[----:B--2---:R-:W-:Y:S01]  /*16a0*/  SHF.R.U32.HI R27, RZ, UR16, R14 ;  /* 0x00000010ff1b7c19 */ /* 0x004fe2000801160e */
[----:B------:R-:W-:Y:S01]  /*16b0*/  UIADD3 UR16, UPT, UPT, UR16, 0x8, URZ ;  /* 0x0000000810107890 */ /* 0x000fe2000fffe0ff */
[----:B------:R-:W-:Y:S02]  /*16c0*/  LOP3.LUT R23, R23, R22, RZ, 0x30, !PT ;  /* 0x0000001617177212 */ /* 0x000fe400078e30ff */
[----:B------:R-:W-:-:S02]  /*16d0*/  LEA R29, R29, UR17, 0x2 ;  /* 0x000000111d1d7c11 */ /* 0x000fc4000f8e10ff */
[-C--:B------:R-:W-:Y:S02]  /*16e0*/  LOP3.LUT R25, R25, R22.reuse, RZ, 0x30, !PT ;  /* 0x0000001619197212 */ /* 0x080fe400078e30ff */
[----:B------:R-:W-:Y:S01]  /*16f0*/  ISETP.LE.AND P0, PT, R3, UR16, PT ;  /* 0x0000001003007c0c */ /* 0x000fe2000bf03270 */
[----:B------:R0:W-:Y:S01]  /*1700*/  ATOMS.POPC.INC.32 RZ, [R29+URZ] ;  /* 0x000000001dff7f8c */ /* 0x0001e2000d8000ff */
[----:B------:R-:W-:Y:S02]  /*1710*/  LEA R24, R24, UR17, 0x2 ;  /* 0x0000001118187c11 */ /* 0x000fe4000f8e10ff */
[-C--:B------:R-:W-:Y:S02]  /*1720*/  LOP3.LUT R27, R27, R22.reuse, RZ, 0x30, !PT ;  /* 0x000000161b1b7212 */ /* 0x080fe400078e30ff */
[----:B------:R-:W-:Y:S01]  /*1730*/  LEA R26, R26, UR17, 0x2 ;  /* 0x000000111a1a7c11 */ /* 0x000fe2000f8e10ff */
[----:B------:R0:W-:Y:S01]  /*1740*/  ATOMS.POPC.INC.32 RZ, [R24+URZ] ;  /* 0x0000000018ff7f8c */ /* 0x0001e2000d8000ff */
[----:B------:R-:W-:-:S02]  /*1750*/  LOP3.LUT R28, R28, R22, RZ, 0x30, !PT ;  /* 0x000000161c1c7212 */ /* 0x000fc400078e30ff */
[----:B------:R-:W-:Y:S01]  /*1760*/  LEA R23, R23, UR17, 0x2 ;  /* 0x0000001117177c11 */ /* 0x000fe2000f8e10ff */
[----:B------:R0:W-:Y:S01]  /*1770*/  ATOMS.POPC.INC.32 RZ, [R26+URZ] ;  /* 0x000000001aff7f8c */ /* 0x0001e2000d8000ff */
[----:B------:R-:W-:Y:S02]  /*1780*/  LEA R25, R25, UR17, 0x2 ;  /* 0x0000001119197c11 */ /* 0x000fe4000f8e10ff */
[----:B------:R-:W-:Y:S01]  /*1790*/  LEA R27, R27, UR17, 0x2 ;  /* 0x000000111b1b7c11 */ /* 0x000fe2000f8e10ff */
[----:B------:R0:W-:Y:S01]  /*17a0*/  ATOMS.POPC.INC.32 RZ, [R23+URZ] ;  /* 0x0000000017ff7f8c */ /* 0x0001e2000d8000ff */
[----:B------:R-:W-:-:S03]  /*17b0*/  LEA R28, R28, UR17, 0x2 ;  /* 0x000000111c1c7c11 */ /* 0x000fc6000f8e10ff */
[----:B------:R0:W-:Y:S04]  /*17c0*/  ATOMS.POPC.INC.32 RZ, [R25+URZ] ;  /* 0x0000000019ff7f8c */ /* 0x0001e8000d8000ff */
[----:B------:R0:W-:Y:S04]  /*17d0*/  ATOMS.POPC.INC.32 RZ, [R27+URZ] ;  /* 0x000000001bff7f8c */ /* 0x0001e8000d8000ff */
[----:B------:R0:W-:Y:S01]  /*17e0*/  ATOMS.POPC.INC.32 RZ, [R28+URZ] ;  /* 0x000000001cff7f8c */ /* 0x0001e2000d8000ff */
[----:B------:R-:W-:Y:S05]  /*17f0*/  @!P0 BRA `(.L_x_149) ;  /* 0xfffffff800dc8947 */ /* 0x000fea000383ffff */
.L_x_148:
[----:B------:R-:W-:Y:S05]  /*1800*/  BRA.U !UP0, `(.L_x_150) ;  /* 0xfffffff108dc7547 */ /* 0x000fea000b83ffff */
.L_x_145:
[----:B------:R-:W-:Y:S01]  /*1810*/  BAR.SYNC.DEFER_BLOCKING 0x0 ;  /* 0x0000000000007b1d */ /* 0x000fe20000010000 */
[----:B------:R-:W-:-:S05]  /*1820*/  ISETP.NE.AND P0, PT, R20, RZ, PT ;  /* 0x000000ff1400720c */ /* 0x000fca0003f05270 */
[----:B------:R-:W-:Y:S08]  /*1830*/  BSSY.RECONVERGENT B0, `(.L_x_151) ;  /* 0x0000164000007945 */ /* 0x000ff00003800200 */
[----:B------:R-:W-:Y:S05]  /*1840*/  @P0 BRA `(.L_x_152) ;  /* 0x0000001400880947 */ /* 0x000fea0003800000 */
[----:B------:R-:W-:Y:S01]  /*1850*/  UISETP.GE.U32.AND UP0, UPT, UR22, 0x7, UPT ;  /* 0x000000071600788c */ /* 0x000fe2000bf06070 */
[----:B0-23--:R-:W-:-:S08]  /*1860*/  IMAD.MOV.U32 R3, RZ, RZ, RZ ;  /* 0x000000ffff037224 */ /* 0x00dfd000078e00ff */
[----:B------:R-:W-:Y:S05]  /*1870*/  BRA.U !UP0, `(.L_x_153) ;  /* 0x00000005085c7547 */ /* 0x000fea000b800000 */
[----:B----4-:R-:W0:Y:S01]  /*1880*/  LDC.64 R2, c[0x0][0x380] ;  /* 0x0000e000ff027b82 */ /* 0x010e220000000a00 */
[----:B-1---5:R-:W-:-:S07]  /*1890*/  IMAD.MOV.U32 R5, RZ, RZ, RZ ;  /* 0x000000ffff057224 */ /* 0x022fce00078e00ff */
.L_x_170:
[----:B----4-:R-:W-:Y:S01]  /*18a0*/  IMAD R7, R5, 0x400, R0 ;  /* 0x0000040005077824 */ /* 0x010fe200078e0200 */
[----:B------:R-:W-:Y:S04]  /*18b0*/  BSSY.RECONVERGENT B1, `(.L_x_154) ;  /* 0x000000f000017945 */ /* 0x000fe80003800200 */
[----:B01----:R-:W1:Y:S04]  /*18c0*/  LDS R18, [R7] ;  /* 0x0000000007127984 */ /* 0x003e680000000800 */
[----:B--23--:R2:W3:Y:S04]  /*18d0*/  LDS R9, [R7+0x400] ;  /* 0x0004000007097984 */ /* 0x00c4e80000000800 */
[----:B------:R2:W4:Y:S04]  /*18e0*/  LDS R22, [R7+0x800] ;  /* 0x0008000007167984 */ /* 0x0005280000000800 */
[----:B------:R2:W0:Y:S04]  /*18f0*/  LDS R14, [R7+0xc00] ;  /* 0x000c0000070e7984 */ /* 0x0004280000000800 */
[----:B------:R2:W0:Y:S04]  /*1900*/  LDS R12, [R7+0x1000] ;  /* 0x00100000070c7984 */ /* 0x0004280000000800 */
[----:B------:R2:W0:Y:S04]  /*1910*/  LDS R6, [R7+0x1400] ;  /* 0x0014000007067984 */ /* 0x0004280000000800 */
[----:B------:R2:W0:Y:S04]  /*1920*/  LDS R8, [R7+0x1800] ;  /* 0x0018000007087984 */ /* 0x0004280000000800 */
[----:B------:R2:W0:Y:S01]  /*1930*/  LDS R10, [R7+0x1c00] ;  /* 0x001c0000070a7984 */ /* 0x0004220000000800 */
[----:B-1----:R-:W-:-:S13]  /*1940*/  ISETP.NE.AND P0, PT, R18, RZ, PT ;  /* 0x000000ff1200720c */ /* 0x002fda0003f05270 */
[----:B--234-:R-:W-:Y:S05]  /*1950*/  @!P0 BRA `(.L_x_155) ;  /* 0x0000000000108947 */ /* 0x01cfea0003800000 */
[----:B------:R-:W-:Y:S01]  /*1960*/  LEA R17, R5, R4, 0x8 ;  /* 0x0000000405117211 */ /* 0x000fe200078e40ff */
[----:B------:R-:W-:-:S04]  /*1970*/  IMAD.MOV.U32 R19, RZ, RZ, RZ ;  /* 0x000000ffff137224 */ /* 0x000fc800078e00ff */
[----:B0-----:R-:W-:-:S05]  /*1980*/  IMAD.WIDE.U32 R16, R17, 0x8, R2 ;  /* 0x0000000811107825 */ /* 0x001fca00078e0002 */
[----:B------:R1:W-:Y:S02]  /*1990*/  REDG.E.ADD.64.STRONG.GPU desc[UR20][R16.64], R18 ;  /* 0x000000121000798e */ /* 0x0003e4000c12e514 */
.L_x_155:
[----:B------:R-:W-:Y:S05]  /*19a0*/  BSYNC.RECONVERGENT B1 ;  /* 0x0000000000017941 */ /* 0x000fea0003800200 */
.L_x_154:
[----:B------:R-:W-:Y:S01]  /*19b0*/  ISETP.NE.AND P6, PT, R9, RZ, PT ;  /* 0x000000ff0900720c */ /* 0x000fe20003fc5270 */
[----:B------:R-:W-:Y:S01]  /*19c0*/  BSSY.RECONVERGENT B1, `(.L_x_156) ;  /* 0x000000e000017945 */ /* 0x000fe20003800200 */
[----:B------:R-:W-:Y:S02]  /*19d0*/  ISETP.NE.AND P0, PT, R22, RZ, PT ;  /* 0x000000ff1600720c */ /* 0x000fe40003f05270 */
[----:B0-----:R-:W-:Y:S02]  /*19e0*/  ISETP.NE.AND P1, PT, R14, RZ, PT ;  /* 0x000000ff0e00720c */ /* 0x001fe40003f25270 */
[----:B------:R-:W-:Y:S02]  /*19f0*/  ISETP.NE.AND P2, PT, R12, RZ, PT ;  /* 0x000000ff0c00720c */ /* 0x000fe40003f45270 */
[----:B------:R-:W-:Y:S02]  /*1a00*/  ISETP.NE.AND P3, PT, R6, RZ, PT ;  /* 0x000000ff0600720c */ /* 0x000fe40003f65270 */
[----:B------:R-:W-:-:S02]  /*1a10*/  ISETP.NE.AND P4, PT, R8, RZ, PT ;  /* 0x000000ff0800720c */ /* 0x000fc40003f85270 */
[----:B------:R-:W-:Y:S01]  /*1a20*/  ISETP.NE.AND P5, PT, R10, RZ, PT ;  /* 0x000000ff0a00720c */ /* 0x000fe20003fa5270 */
[----:B------:R-:W-:-:S12]  /*1a30*/  @!P6 BRA `(.L_x_157) ;  /* 0x000000000018e947 */ /* 0x000fd80003800000 */
[----:B-1----:R-:W-:Y:S02]  /*1a40*/  IMAD R17, R5, 0x100, R4 ;  /* 0x0000010005117824 */ /* 0x002fe400078e0204 */
[----:B------:R-:W-:Y:S02]  /*1a50*/  IMAD.MOV.U32 R18, RZ, RZ, R9 ;  /* 0x000000ffff127224 */ /* 0x000fe400078e0009 */
[----:B------:R-:W-:Y:S02]  /*1a60*/  VIADD R17, R17, 0x100 ;  /* 0x0000010011117836 */ /* 0x000fe40000000000 */
[----:B------:R-:W-:Y:S02]  /*1a70*/  IMAD.MOV.U32 R19, RZ, RZ, RZ ;  /* 0x000000ffff137224 */ /* 0x000fe400078e00ff */
[----:B------:R-:W-:-:S05]  /*1a80*/  IMAD.WIDE.U32 R16, R17, 0x8, R2 ;  /* 0x0000000811107825 */ /* 0x000fca00078e0002 */
[----:B------:R0:W-:Y:S02]  /*1a90*/  REDG.E.ADD.64.STRONG.GPU desc[UR20][R16.64], R18 ;  /* 0x000000121000798e */ /* 0x0001e4000c12e514 */
.L_x_157:
[----:B------:R-:W-:Y:S05]  /*1aa0*/  BSYNC.RECONVERGENT B1 ;  /* 0x0000000000017941 */ /* 0x000fea0003800200 */
.L_x_156:
[----:B------:R-:W-:Y:S04]  /*1ab0*/  BSSY.RECONVERGENT B1, `(.L_x_158) ;  /* 0x0000007000017945 */ /* 0x000fe80003800200 */
[----:B------:R-:W-:Y:S05]  /*1ac0*/  @!P0 BRA `(.L_x_159) ;  /* 0x0000000000148947 */ /* 0x000fea0003800000 */
[----:B01----:R-:W-:Y:S02]  /*1ad0*/  IMAD R17, R5, 0x100, R4 ;  /* 0x0000010005117824 */ /* 0x003fe400078e0204 */
[----:B------:R-:W-:-:S03]  /*1ae0*/  IMAD.MOV.U32 R23, RZ, RZ, RZ ;  /* 0x000000ffff177224 */ /* 0x000fc600078e00ff */
[----:B------:R-:W-:-:S05]  /*1af0*/  IADD3 R17, PT, PT, R17, 0x200, RZ ;  /* 0x0000020011117810 */ /* 0x000fca0007ffe0ff */
[----:B------:R-:W-:-:S05]  /*1b00*/  IMAD.WIDE.U32 R16, R17, 0x8, R2 ;  /* 0x0000000811107825 */ /* 0x000fca00078e0002 */
[----:B------:R2:W-:Y:S02]  /*1b10*/  REDG.E.ADD.64.STRONG.GPU desc[UR20][R16.64], R22 ;  /* 0x000000161000798e */ /* 0x0005e4000c12e514 */
.L_x_159:
[----:B------:R-:W-:Y:S05]  /*1b20*/  BSYNC.RECONVERGENT B1 ;  /* 0x0000000000017941 */ /* 0x000fea0003800200 */
.L_x_158:
[----:B------:R-:W-:Y:S04]  /*1b30*/  BSSY.RECONVERGENT B1, `(.L_x_160) ;  /* 0x0000007000017945 */ /* 0x000fe80003800200 */
[----:B------:R-:W-:Y:S05]  /*1b40*/  @!P1 BRA `(.L_x_161) ;  /* 0x0000000000149947 */ /* 0x000fea0003800000 */
[----:B012---:R-:W-:Y:S02]  /*1b50*/  IMAD R17, R5, 0x100, R4 ;  /* 0x0000010005117824 */ /* 0x007fe400078e0204 */
[----:B------:R-:W-:Y:S02]  /*1b60*/  IMAD.MOV.U32 R15, RZ, RZ, RZ ;  /* 0x000000ffff0f7224 */ /* 0x000fe400078e00ff */
[----:B------:R-:W-:-:S04]  /*1b70*/  VIADD R17, R17, 0x300 ;  /* 0x0000030011117836 */ /* 0x000fc80000000000 */
[----:B------:R-:W-:-:S05]  /*1b80*/  IMAD.WIDE.U32 R16, R17, 0x8, R2 ;  /* 0x0000000811107825 */ /* 0x000fca00078e0002 */
[----:B------:R3:W-:Y:S02]  /*1b90*/  REDG.E.ADD.64.STRONG.GPU desc[UR20][R16.64], R14 ;  /* 0x0000000e1000798e */ /* 0x0007e4000c12e514 */
.L_x_161:
[----:B------:R-:W-:Y:S05]  /*1ba0*/  BSYNC.RECONVERGENT B1 ;  /* 0x0000000000017941 */ /* 0x000fea0003800200 */
.L_x_160:
[----:B------:R-:W-:Y:S04]  /*1bb0*/  BSSY.RECONVERGENT B1, `(.L_x_162) ;  /* 0x0000007000017945 */ /* 0x000fe80003800200 */
[----:B------:R-:W-:Y:S05]  /*1bc0*/  @!P2 BRA `(.L_x_163) ;  /* 0x000000000014a947 */ /* 0x000fea0003800000 */
[----:B---3--:R-:W-:Y:S02]  /*1bd0*/  IMAD R15, R5, 0x100, R4 ;  /* 0x00000100050f7824 */ /* 0x008fe400078e0204 */
[----:B------:R-:W-:Y:S02]  /*1be0*/  HFMA2 R13, -RZ, RZ, 0, 0 ;  /* 0x00000000ff0d7431 */ /* 0x000fe400000001ff */
[----:B------:R-:W-:-:S04]  /*1bf0*/  VIADD R15, R15, 0x400 ;  /* 0x000004000f0f7836 */ /* 0x000fc80000000000 */
[----:B------:R-:W-:-:S05]  /*1c00*/  IMAD.WIDE.U32 R14, R15, 0x8, R2 ;  /* 0x000000080f0e7825 */ /* 0x000fca00078e0002 */
[----:B------:R4:W-:Y:S02]  /*1c10*/  REDG.E.ADD.64.STRONG.GPU desc[UR20][R14.64], R12 ;  /* 0x0000000c0e00798e */ /* 0x0009e4000c12e514 */
.L_x_163:
[----:B------:R-:W-:Y:S05]  /*1c20*/  BSYNC.RECONVERGENT B1 ;  /* 0x0000000000017941 */ /* 0x000fea0003800200 */
.L_x_162:
[----:B------:R-:W-:Y:S04]  /*1c30*/  BSSY.RECONVERGENT B1, `(.L_x_164) ;  /* 0x0000007000017945 */ /* 0x000fe80003800200 */
[----:B------:R-:W-:Y:S05]  /*1c40*/  @!P3 BRA `(.L_x_165) ;  /* 0x000000000014b947 */ /* 0x000fea0003800000 */
[----:B----4-:R-:W-:Y:S02]  /*1c50*/  IMAD R13, R5, 0x100, R4 ;  /* 0x00000100050d7824 */ /* 0x010fe400078e0204 */
[----:B------:R-:W-:Y:S02]  /*1c60*/  IMAD.MOV.U32 R7, RZ, RZ, RZ ;  /* 0x000000ffff077224 */ /* 0x000fe400078e00ff */
[----:B------:R-:W-:-:S04]  /*1c70*/  VIADD R13, R13, 0x500 ;  /* 0x000005000d0d7836 */ /* 0x000fc80000000000 */
[----:B------:R-:W-:-:S05]  /*1c80*/  IMAD.WIDE.U32 R12, R13, 0x8, R2 ;  /* 0x000000080d0c7825 */ /* 0x000fca00078e0002 */
[----:B------:R4:W-:Y:S02]  /*1c90*/  REDG.E.ADD.64.STRONG.GPU desc[UR20][R12.64], R6 ;  /* 0x000000060c00798e */ /* 0x0009e4000c12e514 */
.L_x_165:
[----:B------:R-:W-:Y:S05]  /*1ca0*/  BSYNC.RECONVERGENT B1 ;  /* 0x0000000000017941 */ /* 0x000fea0003800200 */
.L_x_164:
[----:B------:R-:W-:Y:S04]  /*1cb0*/  BSSY.RECONVERGENT B1, `(.L_x_166) ;  /* 0x0000007000017945 */ /* 0x000fe80003800200 */
[----:B------:R-:W-:Y:S05]  /*1cc0*/  @!P4 BRA `(.L_x_167) ;  /* 0x000000000014c947 */ /* 0x000fea0003800000 */
[----:B----4-:R-:W-:Y:S02]  /*1cd0*/  IMAD R7, R5, 0x100, R4 ;  /* 0x0000010005077824 */ /* 0x010fe400078e0204 */
[----:B------:R-:W-:Y:S02]  /*1ce0*/  IMAD.MOV.U32 R9, RZ, RZ, RZ ;  /* 0x000000ffff097224 */ /* 0x000fe400078e00ff */
[----:B------:R-:W-:-:S04]  /*1cf0*/  VIADD R7, R7, 0x600 ;  /* 0x0000060007077836 */ /* 0x000fc80000000000 */
[----:B------:R-:W-:-:S05]  /*1d00*/  IMAD.WIDE.U32 R6, R7, 0x8, R2 ;  /* 0x0000000807067825 */ /* 0x000fca00078e0002 */
[----:B------:R4:W-:Y:S02]  /*1d10*/  REDG.E.ADD.64.STRONG.GPU desc[UR20][R6.64], R8 ;  /* 0x000000080600798e */ /* 0x0009e4000c12e514 */
.L_x_167:
[----:B------:R-:W-:Y:S05]  /*1d20*/  BSYNC.RECONVERGENT B1 ;  /* 0x0000000000017941 */ /* 0x000fea0003800200 */
.L_x_166:
[----:B------:R-:W-:Y:S04]  /*1d30*/  BSSY.RECONVERGENT B1, `(.L_x_168) ;  /* 0x0000007000017945 */ /* 0x000fe80003800200 */
[----:B------:R-:W-:Y:S05]  /*1d40*/  @!P5 BRA `(.L_x_169) ;  /* 0x000000000014d947 */ /* 0x000fea0003800000 */
[----:B----4-:R-:W-:Y:S01]  /*1d50*/  LEA R7, R5, R4, 0x8 ;  /* 0x0000000405077211 */ /* 0x010fe200078e40ff */
[----:B------:R-:W-:-:S04]  /*1d60*/  IMAD.MOV.U32 R11, RZ, RZ, RZ ;  /* 0x000000ffff0b7224 */ /* 0x000fc800078e00ff */
[----:B------:R-:W-:-:S04]  /*1d70*/  VIADD R7, R7, 0x700 ;  /* 0x0000070007077836 */ /* 0x000fc80000000000 */
[----:B------:R-:W-:-:S05]  /*1d80*/  IMAD.WIDE.U32 R6, R7, 0x8, R2 ;  /* 0x0000000807067825 */ /* 0x000fca00078e0002 */
[----:B------:R4:W-:Y:S02]  /*1d90*/  REDG.E.ADD.64.STRONG.GPU desc[UR20][R6.64], R10 ;  /* 0x0000000a0600798e */ /* 0x0009e4000c12e514 */
.L_x_169:
[----:B------:R-:W-:Y:S05]  /*1da0*/  BSYNC.RECONVERGENT B1 ;  /* 0x0000000000017941 */ /* 0x000fea0003800200 */
.L_x_168:
[----:B------:R-:W-:-:S05]  /*1db0*/  VIADD R5, R5, 0x8 ;  /* 0x0000000805057836 */ /* 0x000fca0000000000 */
[----:B------:R-:W-:-:S13]  /*1dc0*/  ISETP.NE.AND P0, PT, R5, UR27, PT ;  /* 0x0000001b05007c0c */ /* 0x000fda000bf05270 */
[----:B------:R-:W-:Y:S05]  /*1dd0*/  @P0 BRA `(.L_x_170) ;  /* 0xfffffff800b00947 */ /* 0x000fea000383ffff */
[----:B------:R-:W-:-:S07]  /*1de0*/  IMAD.U32 R3, RZ, RZ, UR27 ;  /* 0x0000001bff037e24 */ /* 0x000fce000f8e00ff */
.L_x_153:
[----:B------:R-:W-:Y:S02]  /*1df0*/  UISETP.NE.AND UP0, UPT, UR24, URZ, UPT ;  /* 0x000000ff1800728c */ /* 0x000fe4000bf05270 */
[----:B----45:R-:W-:Y:S02]  /*1e00*/  IMAD.U32 R8, RZ, RZ, UR24 ;  /* 0x00000018ff087e24 */ /* 0x030fe4000f8e00ff */
[----:B-1----:R-:W-:-:S03]  /*1e10*/  IMAD.U32 R5, RZ, RZ, UR25 ;  /* 0x00000019ff057e24 */ /* 0x002fc6000f8e00ff */
[----:B------:R-:W-:Y:S01]  /*1e20*/  IADD3 R8, PT, PT, R8, -0x1, RZ ;  /* 0xffffffff08087810 */ /* 0x000fe20007ffe0ff */
[----:B------:R-:W-:Y:S01]  /*1e30*/  VIADD R5, R5, 0xffffffff ;  /* 0xffffffff05057836 */ /* 0x000fe20000000000 */
[----:B------:R-:W-:Y:S06]  /*1e40*/  BRA.U !UP0, `(.L_x_171) ;  /* 0x0000000508707547 */ /* 0x000fec000b800000 */
[----:B------:R-:W-:-:S13]  /*1e50*/  ISETP.GE.U32.AND P0, PT, R8, 0x3, PT ;  /* 0x000000030800780c */ /* 0x000fda0003f06070 */
[----:B------:R-:W-:Y:S05]  /*1e60*/  @!P0 BRA `(.L_x_172) ;  /* 0x0000000000bc8947 */ /* 0x000fea0003800000 */
[----:B------:R-:W-:Y:S01]  /*1e70*/  IMAD R7, R3, 0x400, R0 ;  /* 0x0000040003077824 */ /* 0x000fe200078e0200 */
[----:B------:R-:W-:Y:S04]  /*1e80*/  BSSY.RECONVERGENT B1, `(.L_x_173) ;  /* 0x000000f000017945 */ /* 0x000fe80003800200 */
[----:B------:R-:W1:Y:S04]  /*1e90*/  LDS R12, [R7] ;  /* 0x00000000070c7984 */ /* 0x000e680000000800 */
[----:B------:R-:W4:Y:S04]  /*1ea0*/  LDS R9, [R7+0x400] ;  /* 0x0004000007097984 */ /* 0x000f280000000800 */
[----:B------:R-:W5:Y:S04]  /*1eb0*/  LDS R6, [R7+0x800] ;  /* 0x0008000007067984 */ /* 0x000f680000000800 */
[----:B------:R-:W0:Y:S01]  /*1ec0*/  LDS R2, [R7+0xc00] ;  /* 0x000c000007027984 */ /* 0x000e220000000800 */
[----:B-1----:R-:W-:-:S02]  /*1ed0*/  ISETP.NE.AND P0, PT, R12, RZ, PT ;  /* 0x000000ff0c00720c */ /* 0x002fc40003f05270 */
[----:B----4-:R-:W-:Y:S02]  /*1ee0*/  ISETP.NE.AND P1, PT, R9, RZ, PT ;  /* 0x000000ff0900720c */ /* 0x010fe40003f25270 */
[----:B-----5:R-:W-:Y:S02]  /*1ef0*/  ISETP.NE.AND P2, PT, R6, RZ, PT ;  /* 0x000000ff0600720c */ /* 0x020fe40003f45270 */
[----:B0-----:R-:W-:-:S07]  /*1f00*/  ISETP.NE.AND P3, PT, R2, RZ, PT ;  /* 0x000000ff0200720c */ /* 0x001fce0003f65270 */
[----:B------:R-:W-:Y:S06]  /*1f10*/  @!P0 BRA `(.L_x_174) ;  /* 0x0000000000148947 */ /* 0x000fec0003800000 */
[----:B------:R-:W0:Y:S01]  /*1f20*/  LDC.64 R10, c[0x0][0x380] ;  /* 0x0000e000ff0a7b82 */ /* 0x000e220000000a00 */
[----:B------:R-:W-:Y:S02]  /*1f30*/  IMAD R7, R3, 0x100, R4 ;  /* 0x0000010003077824 */ /* 0x000fe400078e0204 */
[----:B------:R-:W-:Y:S02]  /*1f40*/  IMAD.MOV.U32 R13, RZ, RZ, RZ ;  /* 0x000000ffff0d7224 */ /* 0x000fe400078e00ff */
[----:B0-----:R-:W-:-:S05]  /*1f50*/  IMAD.WIDE.U32 R10, R7, 0x8, R10 ;  /* 0x00000008070a7825 */ /* 0x001fca00078e000a */
[----:B------:R0:W-:Y:S02]  /*1f60*/  REDG.E.ADD.64.STRONG.GPU desc[UR20][R10.64], R12 ;  /* 0x0000000c0a00798e */ /* 0x0001e4000c12e514 */
.L_x_174:
[----:B------:R-:W-:Y:S05]  /*1f70*/  BSYNC.RECONVERGENT B1 ;  /* 0x0000000000017941 */ /* 0x000fea0003800200 */
.L_x_173:
[----:B------:R-:W-:Y:S04]  /*1f80*/  BSSY.RECONVERGENT B1, `(.L_x_175) ;  /* 0x0000009000017945 */ /* 0x000fe80003800200 */
[----:B------:R-:W-:Y:S05]  /*1f90*/  @!P1 BRA `(.L_x_176) ;  /* 0x00000000001c9947 */ /* 0x000fea0003800000 */
[----:B0-----:R-:W0:Y:S01]  /*1fa0*/  LDC.64 R10, c[0x0][0x380] ;  /* 0x0000e000ff0a7b82 */ /* 0x001e220000000a00 */
[----:B------:R-:W-:Y:S01]  /*1fb0*/  IMAD R7, R3, 0x100, R4 ;  /* 0x0000010003077824 */ /* 0x000fe200078e0204 */
[----:B------:R-:W-:Y:S01]  /*1fc0*/  MOV R12, R9 ;  /* 0x00000009000c7202 */ /* 0x000fe20000000f00 */
[----:B------:R-:W-:Y:S02]  /*1fd0*/  IMAD.MOV.U32 R13, RZ, RZ, RZ ;  /* 0x000000ffff0d7224 */ /* 0x000fe400078e00ff */
[----:B------:R-:W-:-:S04]  /*1fe0*/  VIADD R7, R7, 0x100 ;  /* 0x0000010007077836 */ /* 0x000fc80000000000 */
[----:B0-----:R-:W-:-:S05]  /*1ff0*/  IMAD.WIDE.U32 R10, R7, 0x8, R10 ;  /* 0x00000008070a7825 */ /* 0x001fca00078e000a */
[----:B------:R1:W-:Y:S02]  /*2000*/  REDG.E.ADD.64.STRONG.GPU desc[UR20][R10.64], R12 ;  /* 0x0000000c0a00798e */ /* 0x0003e4000c12e514 */
.L_x_176:
[----:B------:R-:W-:Y:S05]  /*2010*/  BSYNC.RECONVERGENT B1 ;  /* 0x0000000000017941 */ /* 0x000fea0003800200 */
.L_x_175:
[----:B------:R-:W-:Y:S04]  /*2020*/  BSSY.RECONVERGENT B1, `(.L_x_177) ;  /* 0x0000008000017945 */ /* 0x000fe80003800200 */
[----:B------:R-:W-:Y:S05]  /*2030*/  @!P2 BRA `(.L_x_178) ;  /* 0x000000000018a947 */ /* 0x000fea0003800000 */
[----:B01----:R-:W0:Y:S01]  /*2040*/  LDC.64 R10, c[0x0][0x380] ;  /* 0x0000e000ff0a7b82 */ /* 0x003e220000000a00 */
[----:B------:R-:W-:-:S04]  /*2050*/  IMAD R7, R3, 0x100, R4 ;  /* 0x0000010003077824 */ /* 0x000fc800078e0204 */
[----:B------:R-:W-:-:S04]  /*2060*/  VIADD R7, R7, 0x200 ;  /* 0x0000020007077836 */ /* 0x000fc80000000000 */
[----:B0-----:R-:W-:-:S04]  /*2070*/  IMAD.WIDE.U32 R10, R7, 0x8, R10 ;  /* 0x00000008070a7825 */ /* 0x001fc800078e000a */
[----:B------:R-:W-:-:S05]  /*2080*/  IMAD.MOV.U32 R7, RZ, RZ, RZ ;  /* 0x000000ffff077224 */ /* 0x000fca00078e00ff */
[----:B------:R4:W-:Y:S02]  /*2090*/  REDG.E.ADD.64.STRONG.GPU desc[UR20][R10.64], R6 ;  /* 0x000000060a00798e */ /* 0x0009e4000c12e514 */
.L_x_178:
[----:B------:R-:W-:Y:S05]  /*20a0*/  BSYNC.RECONVERGENT B1 ;  /* 0x0000000000017941 */ /* 0x000fea0003800200 */
.L_x_177:
[----:B------:R-:W-:Y:S04]  /*20b0*/  BSSY.RECONVERGENT B1, `(.L_x_179) ;  /* 0x0000009000017945 */ /* 0x000fe80003800200 */
[----:B------:R-:W-:Y:S05]  /*20c0*/  @!P3 BRA `(.L_x_180) ;  /* 0x00000000001cb947 */ /* 0x000fea0003800000 */
[----:B----4-:R-:W4:Y:S01]  /*20d0*/  LDC.64 R6, c[0x0][0x380] ;  /* 0x0000e000ff067b82 */ /* 0x010f220000000a00 */
[----:B------:R-:W-:Y:S01]  /*20e0*/  IMAD R9, R3, 0x100, R4 ;  /* 0x0000010003097824 */ /* 0x000fe200078e0204 */
[----:B01----:R-:W-:Y:S01]  /*20f0*/  MOV R10, R2 ;  /* 0x00000002000a7202 */ /* 0x003fe20000000f00 */
[----:B------:R-:W-:Y:S02]  /*2100*/  IMAD.MOV.U32 R11, RZ, RZ, RZ ;  /* 0x000000ffff0b7224 */ /* 0x000fe400078e00ff */
[----:B------:R-:W-:-:S04]  /*2110*/  VIADD R9, R9, 0x300 ;  /* 0x0000030009097836 */ /* 0x000fc80000000000 */
[----:B----4-:R-:W-:-:S05]  /*2120*/  IMAD.WIDE.U32 R6, R9, 0x8, R6 ;  /* 0x0000000809067825 */ /* 0x010fca00078e0006 */
[----:B------:R0:W-:Y:S02]  /*2130*/  REDG.E.ADD.64.STRONG.GPU desc[UR20][R6.64], R10 ;  /* 0x0000000a0600798e */ /* 0x0001e4000c12e514 */
.L_x_180:
[----:B------:R-:W-:Y:S05]  /*2140*/  BSYNC.RECONVERGENT B1 ;  /* 0x0000000000017941 */ /* 0x000fea0003800200 */
.L_x_179:
[----:B------:R-:W-:-:S07]  /*2150*/  VIADD R3, R3, 0x4 ;  /* 0x0000000403037836 */ /* 0x000fce0000000000 */
.L_x_172:
[----:B------:R-:W-:Y:S01]  /*2160*/  UISETP.NE.AND UP0, UPT, UR25, URZ, UPT ;  /* 0x000000ff1900728c */ /* 0x000fe2000bf05270 */
[----:B------:R-:W-:Y:S08]  /*2170*/  BSSY.RECONVERGENT B1, `(.L_x_171) ;  /* 0x0000029000017945 */ /* 0x000ff00003800200 */
[----:B------:R-:W-:Y:S05]  /*2180*/  BRA.U !UP0, `(.L_x_181) ;  /* 0x00000001089c7547 */ /* 0x000fea000b800000 */
[----:B------:R-:W-:-:S13]  /*2190*/  ISETP.NE.AND P0, PT, R5, RZ, PT ;  /* 0x000000ff0500720c */ /* 0x000fda0003f05270 */
[----:B------:R-:W-:Y:S05]  /*21a0*/  @!P0 BRA `(.L_x_182) ;  /* 0x0000000000648947 */ /* 0x000fea0003800000 */
[----:B0---4-:R-:W-:Y:S01]  /*21b0*/  IMAD R6, R3, 0x400, R0 ;  /* 0x0000040003067824 */ /* 0x011fe200078e0200 */
[----:B------:R-:W-:Y:S04]  /*21c0*/  BSSY.RECONVERGENT B2, `(.L_x_183) ;  /* 0x000000c000027945 */ /* 0x000fe80003800200 */
[----:B------:R-:W0:Y:S04]  /*21d0*/  LDS R2, [R6] ;  /* 0x0000000006027984 */ /* 0x000e280000000800 */
[----:B------:R-:W4:Y:S01]  /*21e0*/  LDS R9, [R6+0x400] ;  /* 0x0004000006097984 */ /* 0x000f220000000800 */
[----:B0-----:R-:W-:-:S02]  /*21f0*/  ISETP.NE.AND P0, PT, R2, RZ, PT ;  /* 0x000000ff0200720c */ /* 0x001fc40003f05270 */
[----:B----4-:R-:W-:-:S11]  /*2200*/  ISETP.NE.AND P1, PT, R9, RZ, PT ;  /* 0x000000ff0900720c */ /* 0x010fd60003f25270 */
[----:B------:R-:W-:Y:S05]  /*2210*/  @!P0 BRA `(.L_x_184) ;  /* 0x0000000000188947 */ /* 0x000fea0003800000 */
[----:B------:R-:W0:Y:S01]  /*2220*/  LDC.64 R6, c[0x0][0x380] ;  /* 0x0000e000ff067b82 */ /* 0x000e220000000a00 */
[----:B-1----:R-:W-:-:S04]  /*2230*/  IMAD R11, R3, 0x100, R4 ;  /* 0x00000100030b7824 */ /* 0x002fc800078e0204 */
[----:B0-----:R-:W-:-:S04]  /*2240*/  IMAD.WIDE.U32 R10, R11, 0x8, R6 ;  /* 0x000000080b0a7825 */ /* 0x001fc800078e0006 */
[----:B------:R-:W-:Y:S02]  /*2250*/  IMAD.MOV.U32 R6, RZ, RZ, R2 ;  /* 0x000000ffff067224 */ /* 0x000fe400078e0002 */
[----:B------:R-:W-:-:S05]  /*2260*/  IMAD.MOV.U32 R7, RZ, RZ, RZ ;  /* 0x000000ffff077224 */ /* 0x000fca00078e00ff */
[----:B------:R0:W-:Y:S02]  /*2270*/  REDG.E.ADD.64.STRONG.GPU desc[UR20][R10.64], R6 ;  /* 0x000000060a00798e */ /* 0x0001e4000c12e514 */
.L_x_184:
[----:B------:R-:W-:Y:S05]  /*2280*/  BSYNC.RECONVERGENT B2 ;  /* 0x0000000000027941 */ /* 0x000fea0003800200 */
.L_x_183:
[----:B------:R-:W-:Y:S04]  /*2290*/  BSSY.RECONVERGENT B2, `(.L_x_185) ;  /* 0x0000009000027945 */ /* 0x000fe80003800200 */
[----:B------:R-:W-:Y:S05]  /*22a0*/  @!P1 BRA `(.L_x_186) ;  /* 0x00000000001c9947 */ /* 0x000fea0003800000 */
[----:B0-----:R-:W0:Y:S01]  /*22b0*/  LDC.64 R6, c[0x0][0x380] ;  /* 0x0000e000ff067b82 */ /* 0x001e220000000a00 */
[----:B------:R-:W-:-:S05]  /*22c0*/  LEA R2, R3, R4, 0x8 ;  /* 0x0000000403027211 */ /* 0x000fca00078e40ff */
[----:B-1----:R-:W-:-:S04]  /*22d0*/  VIADD R11, R2, 0x100 ;  /* 0x00000100020b7836 */ /* 0x002fc80000000000 */
[----:B0-----:R-:W-:-:S04]  /*22e0*/  IMAD.WIDE.U32 R10, R11, 0x8, R6 ;  /* 0x000000080b0a7825 */ /* 0x001fc800078e0006 */
[----:B------:R-:W-:Y:S02]  /*22f0*/  IMAD.MOV.U32 R6, RZ, RZ, R9 ;  /* 0x000000ffff067224 */ /* 0x000fe400078e0009 */
[----:B------:R-:W-:-:S05]  /*2300*/  IMAD.MOV.U32 R7, RZ, RZ, RZ ;  /* 0x000000ffff077224 */ /* 0x000fca00078e00ff */
[----:B------:R4:W-:Y:S02]  /*2310*/  REDG.E.ADD.64.STRONG.GPU desc[UR20][R10.64], R6 ;  /* 0x000000060a00798e */ /* 0x0009e4000c12e514 */
.L_x_186:
[----:B------:R-:W-:Y:S05]  /*2320*/  BSYNC.RECONVERGENT B2 ;  /* 0x0000000000027941 */ /* 0x000fea0003800200 */
.L_x_185:
[----:B------:R-:W-:-:S07]  /*2330*/  VIADD R3, R3, 0x2 ;  /* 0x0000000203037836 */ /* 0x000fce0000000000 */
.L_x_182:
[----:B------:R-:W-:-:S09]  /*2340*/  UISETP.NE.AND UP0, UPT, UR9, URZ, UPT ;  /* 0x000000ff0900728c */ /* 0x000fd2000bf05270 */
[----:B------:R-:W-:Y:S05]  /*2350*/  BRA.U !UP0, `(.L_x_181) ;  /* 0x0000000108287547 */ /* 0x000fea000b800000 */
[----:B------:R-:W-:-:S05]  /*2360*/  IMAD R2, R3, 0x400, R0 ;  /* 0x0000040003027824 */ /* 0x000fca00078e0200 */
[----:B------:R-:W5:Y:S02]  /*2370*/  LDS R9, [R2] ;  /* 0x0000000002097984 */ /* 0x000f640000000800 */
[----:B-----5:R-:W-:-:S13]  /*2380*/  ISETP.NE.AND P0, PT, R9, RZ, PT ;  /* 0x000000ff0900720c */ /* 0x020fda0003f05270 */
[----:B------:R-:W-:Y:S05]  /*2390*/  @!P0 BRA `(.L_x_181) ;  /* 0x0000000000188947 */ /* 0x000fea0003800000 */
[----:B0---4-:R-:W0:Y:S01]  /*23a0*/  LDC.64 R6, c[0x0][0x380] ;  /* 0x0000e000ff067b82 */ /* 0x011e220000000a00 */
[----:B------:R-:W-:-:S04]  /*23b0*/  IMAD R3, R3, 0x100, R4 ;  /* 0x0000010003037824 */ /* 0x000fc800078e0204 */
[----:B0-----:R-:W-:Y:S01]  /*23c0*/  IMAD.WIDE.U32 R2, R3, 0x8, R6 ;  /* 0x0000000803027825 */ /* 0x001fe200078e0006 */
[----:B------:R-:W-:-:S03]  /*23d0*/  MOV R6, R9 ;  /* 0x0000000900067202 */ /* 0x000fc60000000f00 */
[----:B------:R-:W-:-:S05]  /*23e0*/  IMAD.MOV.U32 R7, RZ, RZ, RZ ;  /* 0x000000ffff077224 */ /* 0x000fca00078e00ff */
[----:B------:R0:W-:Y:S02]  /*23f0*/  REDG.E.ADD.64.STRONG.GPU desc[UR20][R2.64], R6 ;  /* 0x000000060200798e */ /* 0x0001e4000c12e514 */
.L_x_181:
[----:B------:R-:W-:Y:S05]  /*2400*/  BSYNC.RECONVERGENT B1 ;  /* 0x0000000000017941 */ /* 0x000fea0003800200 */
.L_x_171:
[----:B------:R-:W-:-:S13]  /*2410*/  ISETP.GT.U32.AND P0, PT, R4, 0x7f, PT ;  /* 0x0000007f0400780c */ /* 0x000fda0003f04070 */
[----:B------:R-:W-:Y:S05]  /*2420*/  @P0 BRA `(.L_x_152) ;  /* 0x0000000800900947 */ /* 0x000fea0003800000 */
[----:B------:R-:W-:Y:S01]  /*2430*/  UISETP.GE.U32.AND UP0, UPT, UR22, 0x7, UPT ;  /* 0x000000071600788c */ /* 0x000fe2000bf06070 */
[----:B0-----:R-:W-:-:S08]  /*2440*/  IMAD.MOV.U32 R3, RZ, RZ, RZ ;  /* 0x000000ffff037224 */ /* 0x001fd000078e00ff */
[----:B------:R-:W-:Y:S05]  /*2450*/  BRA.U !UP0, `(.L_x_187) ;  /* 0x0000000508147547 */ /* 0x000fea000b800000 */
[----:B------:R-:W0:Y:S01]  /*2460*/  LDC.64 R2, c[0x0][0x380] ;  /* 0x0000e000ff027b82 */ /* 0x000e220000000a00 */
[----:B------:R-:W-:-:S07]  /*2470*/  IMAD.MOV.U32 R9, RZ, RZ, RZ ;  /* 0x000000ffff097224 */ /* 0x000fce00078e00ff */
.L_x_204:
[C---:B01--4-:R-:W-:Y:S01]  /*2480*/  IMAD R11, R9.reuse, 0x400, R0 ;  /* 0x00000400090b7824 */ /* 0x053fe200078e0200 */
[----:B------:R-:W-:Y:S01]  /*2490*/  BSSY.RECONVERGENT B1, `(.L_x_188) ;  /* 0x0000011000017945 */ /* 0x000fe20003800200 */
[C---:B--23--:R-:W-:Y:S02]  /*24a0*/  IMAD R7, R9.reuse, 0x100, R4 ;  /* 0x0000010009077824 */ /* 0x04cfe400078e0204 */
[----:B------:R-:W-:Y:S01]  /*24b0*/  VIADD R9, R9, 0x8 ;  /* 0x0000000809097836 */ /* 0x000fe20000000000 */
[----:B---3--:R-:W1:Y:S01]  /*24c0*/  LDS R14, [R11+0x200] ;  /* 0x000200000b0e7984 */ /* 0x008e620000000800 */
[----:B0-----:R-:W-:-:S03]  /*24d0*/  IMAD.WIDE.U32 R6, R7, 0x8, R2 ;  /* 0x0000000807067825 */ /* 0x001fc600078e0002 */
[----:B------:R-:W0:Y:S04]  /*24e0*/  LDS R13, [R11+0x600] ;  /* 0x000600000b0d7984 */ /* 0x000e280000000800 */
[----:B--2---:R2:W3:Y:S04]  /*24f0*/  LDS R17, [R11+0xa00] ;  /* 0x000a00000b117984 */ /* 0x0044e80000000800 */
[----:B------:R2:W4:Y:S04]  /*2500*/  LDS R18, [R11+0xe00] ;  /* 0x000e00000b127984 */ /* 0x0005280000000800 */
[----:B------:R2:W2:Y:S04]  /*2510*/  LDS R19, [R11+0x1200] ;  /* 0x001200000b137984 */ /* 0x0004a80000000800 */
[----:B------:R0:W2:Y:S04]  /*2520*/  LDS R16, [R11+0x1600] ;  /* 0x001600000b107984 */ /* 0x0000a80000000800 */
[----:B------:R0:W2:Y:S04]  /*2530*/  LDS R12, [R11+0x1a00] ;  /* 0x001a00000b0c7984 */ /* 0x0000a80000000800 */
[----:B------:R0:W2:Y:S01]  /*2540*/  LDS R10, [R11+0x1e00] ;  /* 0x001e00000b0a7984 */ /* 0x0000a20000000800 */
[----:B-1----:R-:W-:-:S02]  /*2550*/  ISETP.NE.AND P0, PT, R14, RZ, PT ;  /* 0x000000ff0e00720c */ /* 0x002fc40003f05270 */
[----:B0-----:R-:W-:-:S11]  /*2560*/  ISETP.NE.AND P1, PT, R13, RZ, PT ;  /* 0x000000ff0d00720c */ /* 0x001fd60003f25270 */
[----:B---34-:R-:W-:Y:S05]  /*2570*/  @!P0 BRA `(.L_x_189) ;  /* 0x0000000000088947 */ /* 0x018fea0003800000 */
[----:B------:R-:W-:-:S05]  /*2580*/  HFMA2 R15, -RZ, RZ, 0, 0 ;  /* 0x00000000ff0f7431 */ /* 0x000fca00000001ff */
[----:B------:R0:W-:Y:S02]  /*2590*/  REDG.E.ADD.64.STRONG.GPU desc[UR20][R6.64+0x400], R14 ;  /* 0x0004000e0600798e */ /* 0x0001e4000c12e514 */
.L_x_189:
[----:B------:R-:W-:Y:S05]  /*25a0*/  BSYNC.RECONVERGENT B1 ;  /* 0x0000000000017941 */ /* 0x000fea0003800200 */
.L_x_188:
[----:B------:R-:W-:Y:S04]  /*25b0*/  BSSY.RECONVERGENT B1, `(.L_x_190) ;  /* 0x0000005000017945 */ /* 0x000fe80003800200 */
[----:B------:R-:W-:Y:S05]  /*25c0*/  @!P1 BRA `(.L_x_191) ;  /* 0x00000000000c9947 */ /* 0x000fea0003800000 */
[----:B0-----:R-:W-:Y:S02]  /*25d0*/  IMAD.MOV.U32 R14, RZ, RZ, R13 ;  /* 0x000000ffff0e7224 */ /* 0x001fe400078e000d */
[----:B------:R-:W-:-:S05]  /*25e0*/  IMAD.MOV.U32 R15, RZ, RZ, RZ ;  /* 0x000000ffff0f7224 */ /* 0x000fca00078e00ff */
[----:B------:R1:W-:Y:S02]  /*25f0*/  REDG.E.ADD.64.STRONG.GPU desc[UR20][R6.64+0xc00], R14 ;  /* 0x000c000e0600798e */ /* 0x0003e4000c12e514 */
.L_x_191:
[----:B------:R-:W-:Y:S05]  /*2600*/  BSYNC.RECONVERGENT B1 ;  /* 0x0000000000017941 */ /* 0x000fea0003800200 */
.L_x_190:
[----:B------:R-:W-:Y:S01]  /*2610*/  ISETP.NE.AND P6, PT, R17, RZ, PT ;  /* 0x000000ff1100720c */ /* 0x000fe20003fc5270 */
[----:B------:R-:W-:Y:S01]  /*2620*/  BSSY.RECONVERGENT B1, `(.L_x_192) ;  /* 0x000000b000017945 */ /* 0x000fe20003800200 */
[----:B------:R-:W-:Y:S02]  /*2630*/  ISETP.NE.AND P0, PT, R9, UR27, PT ;  /* 0x0000001b09007c0c */ /* 0x000fe4000bf05270 */
[----:B------:R-:W-:Y:S02]  /*2640*/  ISETP.NE.AND P1, PT, R18, RZ, PT ;  /* 0x000000ff1200720c */ /* 0x000fe40003f25270 */
[----:B--2---:R-:W-:Y:S02]  /*2650*/  ISETP.NE.AND P2, PT, R19, RZ, PT ;  /* 0x000000ff1300720c */ /* 0x004fe40003f45270 */
[----:B------:R-:W-:Y:S02]  /*2660*/  ISETP.NE.AND P3, PT, R16, RZ, PT ;  /* 0x000000ff1000720c */ /* 0x000fe40003f65270 */
[----:B------:R-:W-:-:S02]  /*2670*/  ISETP.NE.AND P4, PT, R12, RZ, PT ;  /* 0x000000ff0c00720c */ /* 0x000fc40003f85270 */
[----:B------:R-:W-:Y:S01]  /*2680*/  ISETP.NE.AND P5, PT, R10, RZ, PT ;  /* 0x000000ff0a00720c */ /* 0x000fe20003fa5270 */
[----:B------:R-:W-:-:S12]  /*2690*/  @!P6 BRA `(.L_x_193) ;  /* 0x00000000000ce947 */ /* 0x000fd80003800000 */
[----:B01----:R-:W-:Y:S02]  /*26a0*/  IMAD.MOV.U32 R14, RZ, RZ, R17 ;  /* 0x000000ffff0e7224 */ /* 0x003fe400078e0011 */
[----:B------:R-:W-:-:S05]  /*26b0*/  IMAD.MOV.U32 R15, RZ, RZ, RZ ;  /* 0x000000ffff0f7224 */ /* 0x000fca00078e00ff */
[----:B------:R2:W-:Y:S02]  /*26c0*/  REDG.E.ADD.64.STRONG.GPU desc[UR20][R6.64+0x1400], R14 ;  /* 0x0014000e0600798e */ /* 0x0005e4000c12e514 */
.L_x_193:
[----:B------:R-:W-:Y:S05]  /*26d0*/  BSYNC.RECONVERGENT B1 ;  /* 0x0000000000017941 */ /* 0x000fea0003800200 */
.L_x_192:
[----:B------:R-:W-:Y:S04]  /*26e0*/  BSSY.RECONVERGENT B1, `(.L_x_194) ;  /* 0x0000005000017945 */ /* 0x000fe80003800200 */
[----:B------:R-:W-:Y:S05]  /*26f0*/  @!P1 BRA `(.L_x_195) ;  /* 0x00000000000c9947 */ /* 0x000fea0003800000 */
[----:B012---:R-:W-:Y:S02]  /*2700*/  IMAD.MOV.U32 R14, RZ, RZ, R18 ;  /* 0x000000ffff0e7224 */ /* 0x007fe400078e0012 */
[----:B------:R-:W-:-:S05]  /*2710*/  IMAD.MOV.U32 R15, RZ, RZ, RZ ;  /* 0x000000ffff0f7224 */ /* 0x000fca00078e00ff */
[----:B------:R3:W-:Y:S02]  /*2720*/  REDG.E.ADD.64.STRONG.GPU desc[UR20][R6.64+0x1c00], R14 ;  /* 0x001c000e0600798e */ /* 0x0007e4000c12e514 */
.L_x_195:
[----:B------:R-:W-:Y:S05]  /*2730*/  BSYNC.RECONVERGENT B1 ;  /* 0x0000000000017941 */ /* 0x000fea0003800200 */
.L_x_194:
[----:B------:R-:W-:Y:S04]  /*2740*/  BSSY.RECONVERGENT B1, `(.L_x_196) ;  /* 0x0000005000017945 */ /* 0x000fe80003800200 */
[----:B------:R-:W-:Y:S05]  /*2750*/  @!P2 BRA `(.L_x_197) ;  /* 0x00000000000ca947 */ /* 0x000fea0003800000 */
[----:B0123--:R-:W-:Y:S01]  /*2760*/  MOV R14, R19 ;  /* 0x00000013000e7202 */ /* 0x00ffe20000000f00 */
[----:B------:R-:W-:-:S05]  /*2770*/  IMAD.MOV.U32 R15, RZ, RZ, RZ ;  /* 0x000000ffff0f7224 */ /* 0x000fca00078e00ff */
[----:B------:R4:W-:Y:S02]  /*2780*/  REDG.E.ADD.64.STRONG.GPU desc[UR20][R6.64+0x2400], R14 ;  /* 0x0024000e0600798e */ /* 0x0009e4000c12e514 */
.L_x_197:
[----:B------:R-:W-:Y:S05]  /*2790*/  BSYNC.RECONVERGENT B1 ;  /* 0x0000000000017941 */ /* 0x000fea0003800200 */
.L_x_196:
[----:B------:R-:W-:Y:S04]  /*27a0*/  BSSY.RECONVERGENT B1, `(.L_x_198) ;  /* 0x0000004000017945 */ /* 0x000fe80003800200 */
[----:B------:R-:W-:Y:S05]  /*27b0*/  @!P3 BRA `(.L_x_199) ;  /* 0x000000000008b947 */ /* 0x000fea0003800000 */
[----:B------:R-:W-:-:S05]  /*27c0*/  IMAD.MOV.U32 R17, RZ, RZ, RZ ;  /* 0x000000ffff117224 */ /* 0x000fca00078e00ff */
[----:B------:R0:W-:Y:S02]  /*27d0*/  REDG.E.ADD.64.STRONG.GPU desc[UR20][R6.64+0x2c00], R16 ;  /* 0x002c00100600798e */ /* 0x0001e4000c12e514 */
.L_x_199:
[----:B------:R-:W-:Y:S05]  /*27e0*/  BSYNC.RECONVERGENT B1 ;  /* 0x0000000000017941 */ /* 0x000fea0003800200 */
.L_x_198:
[----:B------:R-:W-:Y:S04]  /*27f0*/  BSSY.RECONVERGENT B1, `(.L_x_200) ;  /* 0x0000004000017945 */ /* 0x000fe80003800200 */
[----:B------:R-:W-:Y:S05]  /*2800*/  @!P4 BRA `(.L_x_201) ;  /* 0x000000000008c947 */ /* 0x000fea0003800000 */
[----:B------:R-:W-:-:S05]  /*2810*/  IMAD.MOV.U32 R13, RZ, RZ, RZ ;  /* 0x000000ffff0d7224 */ /* 0x000fca00078e00ff */
[----:B------:R0:W-:Y:S02]  /*2820*/  REDG.E.ADD.64.STRONG.GPU desc[UR20][R6.64+0x3400], R12 ;  /* 0x0034000c0600798e */ /* 0x0001e4000c12e514 */
.L_x_201:
[----:B------:R-:W-:Y:S05]  /*2830*/  BSYNC.RECONVERGENT B1 ;  /* 0x0000000000017941 */ /* 0x000fea0003800200 */
.L_x_200:
[----:B------:R-:W-:Y:S04]  /*2840*/  BSSY.RECONVERGENT B1, `(.L_x_202) ;  /* 0x0000004000017945 */ /* 0x000fe80003800200 */
[----:B------:R-:W-:Y:S05]  /*2850*/  @!P5 BRA `(.L_x_203) ;  /* 0x000000000008d947 */ /* 0x000fea0003800000 */
[----:B------:R-:W-:-:S05]  /*2860*/  IMAD.MOV.U32 R11, RZ, RZ, RZ ;  /* 0x000000ffff0b7224 */ /* 0x000fca00078e00ff */
[----:B------:R0:W-:Y:S02]  /*2870*/  REDG.E.ADD.64.STRONG.GPU desc[UR20][R6.64+0x3c00], R10 ;  /* 0x003c000a0600798e */ /* 0x0001e4000c12e514 */
.L_x_203:
[----:B------:R-:W-:Y:S05]  /*2880*/  BSYNC.RECONVERGENT B1 ;  /* 0x0000000000017941 */ /* 0x000fea0003800200 */
.L_x_202:
[----:B------:R-:W-:Y:S05]  /*2890*/  @P0 BRA `(.L_x_204) ;  /* 0xfffffff800f80947 */ /* 0x000fea000383ffff */
[----:B------:R-:W-:-:S07]  /*28a0*/  IMAD.U32 R3, RZ, RZ, UR27 ;  /* 0x0000001bff037e24 */ /* 0x000fce000f8e00ff */
.L_x_187:
[----:B------:R-:W-:-:S09]  /*28b0*/  UISETP.NE.AND UP0, UPT, UR24, URZ, UPT ;  /* 0x000000ff1800728c */ /* 0x000fd2000bf05270 */
[----:B------:R-:W-:Y:S05]  /*28c0*/  BRA.U !UP0, `(.L_x_152) ;  /* 0x0000000508687547 */ /* 0x000fea000b800000 */
[----:B------:R-:W-:-:S13]  /*28d0*/  ISETP.GE.U32.AND P0, PT, R8, 0x3, PT ;  /* 0x000000030800780c */ /* 0x000fda0003f06070 */
[----:B------:R-:W-:Y:S05]  /*28e0*/  @!P0 BRA `(.L_x_205) ;  /* 0x0000000000bc8947 */ /* 0x000fea0003800000 */
[----:B01234-:R-:W-:Y:S01]  /*28f0*/  IMAD R7, R3, 0x400, R0 ;  /* 0x0000040003077824 */ /* 0x01ffe200078e0200 */
[----:B------:R-:W-:Y:S04]  /*2900*/  BSSY.RECONVERGENT B1, `(.L_x_206) ;  /* 0x000000f000017945 */ /* 0x000fe80003800200 */
[----:B------:R-:W0:Y:S04]  /*2910*/  LDS R10, [R7+0x200] ;  /* 0x00020000070a7984 */ /* 0x000e280000000800 */
[----:B------:R-:W1:Y:S04]  /*2920*/  LDS R12, [R7+0x600] ;  /* 0x00060000070c7984 */ /* 0x000e680000000800 */
[----:B------:R-:W2:Y:S04]  /*2930*/  LDS R6, [R7+0xa00] ;  /* 0x000a000007067984 */ /* 0x000ea80000000800 */
[----:B------:R-:W3:Y:S01]  /*2940*/  LDS R2, [R7+0xe00] ;  /* 0x000e000007027984 */ /* 0x000ee20000000800 */
[----:B0-----:R-:W-:-:S02]  /*2950*/  ISETP.NE.AND P0, PT, R10, RZ, PT ;  /* 0x000000ff0a00720c */ /* 0x001fc40003f05270 */
[----:B-1----:R-:W-:Y:S02]  /*2960*/  ISETP.NE.AND P1, PT, R12, RZ, PT ;  /* 0x000000ff0c00720c */ /* 0x002fe40003f25270 */
[----:B--2---:R-:W-:Y:S02]  /*2970*/  ISETP.NE.AND P2, PT, R6, RZ, PT ;  /* 0x000000ff0600720c */ /* 0x004fe40003f45270 */
[----:B---3--:R-:W-:-:S07]  /*2980*/  ISETP.NE.AND P3, PT, R2, RZ, PT ;  /* 0x000000ff0200720c */ /* 0x008fce0003f65270 */
[----:B------:R-:W-:Y:S06]  /*2990*/  @!P0 BRA `(.L_x_207) ;  /* 0x0000000000148947 */ /* 0x000fec0003800000 */
[----:B------:R-:W0:Y:S01]  /*29a0*/  LDC.64 R8, c[0x0][0x380] ;  /* 0x0000e000ff087b82 */ /* 0x000e220000000a00 */
[----:B------:R-:W-:Y:S01]  /*29b0*/  LEA R7, R3, R4, 0x8 ;  /* 0x0000000403077211 */ /* 0x000fe200078e40ff */
[----:B------:R-:W-:-:S04]  /*29c0*/  IMAD.MOV.U32 R11, RZ, RZ, RZ ;  /* 0x000000ffff0b7224 */ /* 0x000fc800078e00ff */
[----:B0-----:R-:W-:-:S05]  /*29d0*/  IMAD.WIDE.U32 R8, R7, 0x8, R8 ;  /* 0x0000000807087825 */ /* 0x001fca00078e0008 */
[----:B------:R0:W-:Y:S02]  /*29e0*/  REDG.E.ADD.64.STRONG.GPU desc[UR20][R8.64+0x400], R10 ;  /* 0x0004000a0800798e */ /* 0x0001e4000c12e514 */
.L_x_207:
[----:B------:R-:W-:Y:S05]  /*29f0*/  BSYNC.RECONVERGENT B1 ;  /* 0x0000000000017941 */ /* 0x000fea0003800200 */
.L_x_206:
[----:B------:R-:W-:Y:S04]  /*2a00*/  BSSY.RECONVERGENT B1, `(.L_x_208) ;  /* 0x0000009000017945 */ /* 0x000fe80003800200 */
[----:B------:R-:W-:Y:S05]  /*2a10*/  @!P1 BRA `(.L_x_209) ;  /* 0x00000000001c9947 */ /* 0x000fea0003800000 */
[----:B0-----:R-:W0:Y:S01]  /*2a20*/  LDC.64 R8, c[0x0][0x380] ;  /* 0x0000e000ff087b82 */ /* 0x001e220000000a00 */
[----:B------:R-:W-:Y:S02]  /*2a30*/  IMAD R7, R3, 0x100, R4 ;  /* 0x0000010003077824 */ /* 0x000fe400078e0204 */
[----:B------:R-:W-:Y:S02]  /*2a40*/  IMAD.MOV.U32 R10, RZ, RZ, R12 ;  /* 0x000000ffff0a7224 */ /* 0x000fe400078e000c */
[----:B------:R-:W-:Y:S02]  /*2a50*/  VIADD R7, R7, 0x100 ;  /* 0x0000010007077836 */ /* 0x000fe40000000000 */
[----:B------:R-:W-:Y:S02]  /*2a60*/  IMAD.MOV.U32 R11, RZ, RZ, RZ ;  /* 0x000000ffff0b7224 */ /* 0x000fe400078e00ff */
[----:B0-----:R-:W-:-:S05]  /*2a70*/  IMAD.WIDE.U32 R8, R7, 0x8, R8 ;  /* 0x0000000807087825 */ /* 0x001fca00078e0008 */
[----:B------:R1:W-:Y:S02]  /*2a80*/  REDG.E.ADD.64.STRONG.GPU desc[UR20][R8.64+0x400], R10 ;  /* 0x0004000a0800798e */ /* 0x0003e4000c12e514 */
.L_x_209:
[----:B------:R-:W-:Y:S05]  /*2a90*/  BSYNC.RECONVERGENT B1 ;  /* 0x0000000000017941 */ /* 0x000fea0003800200 */
.L_x_208:
[----:B------:R-:W-:Y:S04]  /*2aa0*/  BSSY.RECONVERGENT B1, `(.L_x_210) ;  /* 0x0000008000017945 */ /* 0x000fe80003800200 */
[----:B------:R-:W-:Y:S05]  /*2ab0*/  @!P2 BRA `(.L_x_211) ;  /* 0x000000000018a947 */ /* 0x000fea0003800000 */
[----:B01----:R-:W0:Y:S01]  /*2ac0*/  LDC.64 R8, c[0x0][0x380] ;  /* 0x0000e000ff087b82 */ /* 0x003e220000000a00 */
[----:B------:R-:W-:-:S05]  /*2ad0*/  IMAD R7, R3, 0x100, R4 ;  /* 0x0000010003077824 */ /* 0x000fca00078e0204 */
[----:B------:R-:W-:-:S05]  /*2ae0*/  IADD3 R7, PT, PT, R7, 0x200, RZ ;  /* 0x0000020007077810 */ /* 0x000fca0007ffe0ff */
[----:B0-----:R-:W-:-:S04]  /*2af0*/  IMAD.WIDE.U32 R8, R7, 0x8, R8 ;  /* 0x0000000807087825 */ /* 0x001fc800078e0008 */
[----:B------:R-:W-:-:S05]  /*2b00*/  IMAD.MOV.U32 R7, RZ, RZ, RZ ;  /* 0x000000ffff077224 */ /* 0x000fca00078e00ff */
[----:B------:R2:W-:Y:S02]  /*2b10*/  REDG.E.ADD.64.STRONG.GPU desc[UR20][R8.64+0x400], R6 ;  /* 0x000400060800798e */ /* 0x0005e4000c12e514 */
.L_x_211:
[----:B------:R-:W-:Y:S05]  /*2b20*/  BSYNC.RECONVERGENT B1 ;  /* 0x0000000000017941 */ /* 0x000fea0003800200 */
.L_x_210:
[----:B------:R-:W-:Y:S04]  /*2b30*/  BSSY.RECONVERGENT B1, `(.L_x_212) ;  /* 0x0000009000017945 */ /* 0x000fe80003800200 */
[----:B------:R-:W-:Y:S05]  /*2b40*/  @!P3 BRA `(.L_x_213) ;  /* 0x00000000001cb947 */ /* 0x000fea0003800000 */
[----:B--2---:R-:W2:Y:S01]  /*2b50*/  LDC.64 R6, c[0x0][0x380] ;  /* 0x0000e000ff067b82 */ /* 0x004ea20000000a00 */
[----:B01----:R-:W-:Y:S02]  /*2b60*/  IMAD R9, R3, 0x100, R4 ;  /* 0x0000010003097824 */ /* 0x003fe400078e0204 */
[----:B------:R-:W-:Y:S02]  /*2b70*/  IMAD.MOV.U32 R8, RZ, RZ, R2 ;  /* 0x000000ffff087224 */ /* 0x000fe400078e0002 */
[----:B------:R-:W-:-:S04]  /*2b80*/  VIADD R9, R9, 0x300 ;  /* 0x0000030009097836 */ /* 0x000fc80000000000 */
[----:B--2---:R-:W-:-:S04]  /*2b90*/  IMAD.WIDE.U32 R6, R9, 0x8, R6 ;  /* 0x0000000809067825 */ /* 0x004fc800078e0006 */
[----:B------:R-:W-:-:S05]  /*2ba0*/  IMAD.MOV.U32 R9, RZ, RZ, RZ ;  /* 0x000000ffff097224 */ /* 0x000fca00078e00ff */
[----:B------:R3:W-:Y:S02]  /*2bb0*/  REDG.E.ADD.64.STRONG.GPU desc[UR20][R6.64+0x400], R8 ;  /* 0x000400080600798e */ /* 0x0007e4000c12e514 */
.L_x_213:
[----:B------:R-:W-:Y:S05]  /*2bc0*/  BSYNC.RECONVERGENT B1 ;  /* 0x0000000000017941 */ /* 0x000fea0003800200 */
.L_x_212:
[----:B------:R-:W-:-:S07]  /*2bd0*/  VIADD R3, R3, 0x4 ;  /* 0x0000000403037836 */ /* 0x000fce0000000000 */
.L_x_205:
[----:B------:R-:W-:-:S09]  /*2be0*/  UISETP.NE.AND UP0, UPT, UR25, URZ, UPT ;  /* 0x000000ff1900728c */ /* 0x000fd2000bf05270 */
[----:B------:R-:W-:Y:S05]  /*2bf0*/  BRA.U !UP0, `(.L_x_152) ;  /* 0x00000001089c7547 */ /* 0x000fea000b800000 */
[----:B------:R-:W-:-:S13]  /*2c00*/  ISETP.NE.AND P0, PT, R5, RZ, PT ;  /* 0x000000ff0500720c */ /* 0x000fda0003f05270 */
[----:B------:R-:W-:Y:S05]  /*2c10*/  @!P0 BRA `(.L_x_214) ;  /* 0x0000000000648947 */ /* 0x000fea0003800000 */
[----:B01234-:R-:W-:Y:S01]  /*2c20*/  LEA R6, R3, R0, 0xa ;  /* 0x0000000003067211 */ /* 0x01ffe200078e50ff */
[----:B------:R-:W-:Y:S04]  /*2c30*/  BSSY.RECONVERGENT B1, `(.L_x_215) ;  /* 0x000000c000017945 */ /* 0x000fe80003800200 */
[----:B------:R-:W0:Y:S04]  /*2c40*/  LDS R2, [R6+0x200] ;  /* 0x0002000006027984 */ /* 0x000e280000000800 */
[----:B------:R-:W1:Y:S01]  /*2c50*/  LDS R5, [R6+0x600] ;  /* 0x0006000006057984 */ /* 0x000e620000000800 */
[----:B0-----:R-:W-:-:S02]  /*2c60*/  ISETP.NE.AND P0, PT, R2, RZ, PT ;  /* 0x000000ff0200720c */ /* 0x001fc40003f05270 */
[----:B-1----:R-:W-:-:S11]  /*2c70*/  ISETP.NE.AND P1, PT, R5, RZ, PT ;  /* 0x000000ff0500720c */ /* 0x002fd60003f25270 */
[----:B------:R-:W-:Y:S05]  /*2c80*/  @!P0 BRA `(.L_x_216) ;  /* 0x0000000000188947 */ /* 0x000fea0003800000 */
[----:B------:R-:W0:Y:S01]  /*2c90*/  LDC.64 R6, c[0x0][0x380] ;  /* 0x0000e000ff067b82 */ /* 0x000e220000000a00 */
[----:B------:R-:W-:-:S04]  /*2ca0*/  IMAD R9, R3, 0x100, R4 ;  /* 0x0000010003097824 */ /* 0x000fc800078e0204 */
[----:B0-----:R-:W-:-:S04]  /*2cb0*/  IMAD.WIDE.U32 R8, R9, 0x8, R6 ;  /* 0x0000000809087825 */ /* 0x001fc800078e0006 */
[----:B------:R-:W-:Y:S02]  /*2cc0*/  IMAD.MOV.U32 R6, RZ, RZ, R2 ;  /* 0x000000ffff067224 */ /* 0x000fe400078e0002 */
[----:B------:R-:W-:-:S05]  /*2cd0*/  IMAD.MOV.U32 R7, RZ, RZ, RZ ;  /* 0x000000ffff077224 */ /* 0x000fca00078e00ff */
[----:B------:R0:W-:Y:S02]  /*2ce0*/  REDG.E.ADD.64.STRONG.GPU desc[UR20][R8.64+0x400], R6 ;  /* 0x000400060800798e */ /* 0x0001e4000c12e514 */
.L_x_216:
[----:B------:R-:W-:Y:S05]  /*2cf0*/  BSYNC.RECONVERGENT B1 ;  /* 0x0000000000017941 */ /* 0x000fea0003800200 */
.L_x_215:
[----:B------:R-:W-:Y:S04]  /*2d00*/  BSSY.RECONVERGENT B1, `(.L_x_217) ;  /* 0x0000009000017945 */ /* 0x000fe80003800200 */
[----:B------:R-:W-:Y:S05]  /*2d10*/  @!P1 BRA `(.L_x_218) ;  /* 0x00000000001c9947 */ /* 0x000fea0003800000 */
[----:B0-----:R-:W0:Y:S01]  /*2d20*/  LDC.64 R6, c[0x0][0x380] ;  /* 0x0000e000ff067b82 */ /* 0x001e220000000a00 */
[----:B------:R-:W-:-:S04]  /*2d30*/  IMAD R2, R3, 0x100, R4 ;  /* 0x0000010003027824 */ /* 0x000fc800078e0204 */
[----:B------:R-:W-:-:S04]  /*2d40*/  VIADD R9, R2, 0x100 ;  /* 0x0000010002097836 */ /* 0x000fc80000000000 */
[----:B0-----:R-:W-:-:S04]  /*2d50*/  IMAD.WIDE.U32 R8, R9, 0x8, R6 ;  /* 0x0000000809087825 */ /* 0x001fc800078e0006 */
[----:B------:R-:W-:Y:S02]  /*2d60*/  HFMA2 R7, -RZ, RZ, 0, 0 ;  /* 0x00000000ff077431 */ /* 0x000fe400000001ff */
[----:B------:R-:W-:-:S05]  /*2d70*/  IMAD.MOV.U32 R6, RZ, RZ, R5 ;  /* 0x000000ffff067224 */ /* 0x000fca00078e0005 */
[----:B------:R1:W-:Y:S02]  /*2d80*/  REDG.E.ADD.64.STRONG.GPU desc[UR20][R8.64+0x400], R6 ;  /* 0x000400060800798e */ /* 0x0003e4000c12e514 */
.L_x_218:
[----:B------:R-:W-:Y:S05]  /*2d90*/  BSYNC.RECONVERGENT B1 ;  /* 0x0000000000017941 */ /* 0x000fea0003800200 */
.L_x_217:
[----:B------:R-:W-:-:S07]  /*2da0*/  VIADD R3, R3, 0x2 ;  /* 0x0000000203037836 */ /* 0x000fce0000000000 */
.L_x_214:
[----:B------:R-:W-:-:S09]  /*2db0*/  UISETP.NE.AND UP0, UPT, UR9, URZ, UPT ;  /* 0x000000ff0900728c */ /* 0x000fd2000bf05270 */
[----:B------:R-:W-:Y:S05]  /*2dc0*/  BRA.U !UP0, `(.L_x_152) ;  /* 0x0000000108287547 */ /* 0x000fea000b800000 */
[----:B------:R-:W-:-:S05]  /*2dd0*/  IMAD R2, R3, 0x400, R0 ;  /* 0x0000040003027824 */ /* 0x000fca00078e0200 */
[----:B------:R-:W5:Y:S02]  /*2de0*/  LDS R5, [R2+0x200] ;  /* 0x0002000002057984 */ /* 0x000f640000000800 */
[----:B-----5:R-:W-:-:S13]  /*2df0*/  ISETP.NE.AND P0, PT, R5, RZ, PT ;  /* 0x000000ff0500720c */ /* 0x020fda0003f05270 */
[----:B------:R-:W-:Y:S05]  /*2e00*/  @!P0 BRA `(.L_x_152) ;  /* 0x0000000000188947 */ /* 0x000fea0003800000 */
[----:B01234-:R-:W0:Y:S01]  /*2e10*/  LDC.64 R6, c[0x0][0x380] ;  /* 0x0000e000ff067b82 */ /* 0x01fe220000000a00 */
[----:B------:R-:W-:-:S04]  /*2e20*/  IMAD R3, R3, 0x100, R4 ;  /* 0x0000010003037824 */ /* 0x000fc800078e0204 */
[----:B0-----:R-:W-:-:S04]  /*2e30*/  IMAD.WIDE.U32 R2, R3, 0x8, R6 ;  /* 0x0000000803027825 */ /* 0x001fc800078e0006 */
[----:B------:R-:W-:Y:S02]  /*2e40*/  IMAD.MOV.U32 R6, RZ, RZ, R5 ;  /* 0x000000ffff067224 */ /* 0x000fe400078e0005 */
[----:B------:R-:W-:-:S05]  /*2e50*/  IMAD.MOV.U32 R7, RZ, RZ, RZ ;  /* 0x000000ffff077224 */ /* 0x000fca00078e00ff */
[----:B------:R0:W-:Y:S02]  /*2e60*/  REDG.E.ADD.64.STRONG.GPU desc[UR20][R2.64+0x400], R6 ;  /* 0x000400060200798e */ /* 0x0001e4000c12e514 */
.L_x_152:
[----:B------:R-:W-:Y:S05]  /*2e70*/  BSYNC.RECONVERGENT B0 ;  /* 0x0000000000007941 */ /* 0x000fea0003800200 */
.L_x_151:
[----:B------:R-:W-:Y:S01]  /*2e80*/  BAR.SYNC.DEFER_BLOCKING 0x0 ;  /* 0x0000000000007b1d */ /* 0x000fe20000010000 */
[----:B------:R-:W-:-:S04]  /*2e90*/  UIADD3 UR6, UP0, UPT, UR6, 0x1, URZ ;  /* 0x0000000106067890 */ /* 0x000fc8000ff1e0ff */
[----:B------:R-:W-:Y:S02]  /*2ea0*/  UIADD3.X UR7, UPT, UPT, URZ, UR7, URZ, UP0, !UPT ;  /* 0x00000007ff077290 */ /* 0x000fe400087fe4ff */
[----:B------:R-:W-:-:S04]  /*2eb0*/  UISETP.NE.U32.AND UP0, UPT, UR6, UR11, UPT ;  /* 0x0000000b0600728c */ /* 0x000fc8000bf05070 */
[----:B------:R-:W-:-:S09]  /*2ec0*/  UISETP.NE.AND.EX UP0, UPT, UR7, UR12, UPT, UP0 ;  /* 0x0000000c0700728c */ /* 0x000fd2000bf05300 */
[----:B------:R-:W-:Y:S05]  /*2ed0*/  BRA.U UP0, `(.L_x_219) ;  /* 0xffffffd100f07547 */ /* 0x000fea000b83ffff */
[----:B------:R-:W-:Y:S05]  /*2ee0*/  EXIT ;  /* 0x000000000000794d */ /* 0x000fea0003800000 */
.L_x_220:
        /* <DEDUP_REMOVED lines=9> */
.L_x_1594:


//--------------------- .text._ZN3cub18CUB_300001_SM_10006detail10radix_sort31DeviceRadixSortSingleTileKernelINS1_5radix10policy_hubIiiyE10Policy1000ELNS0_9SortOrderE0EiiyNS1_21identity_decomposer_tEEEvPKT1_PSA_PKT2_PSE_T3_iiT4_ --------------------------
	.section	.text._ZN3cub18CUB_300001_SM_10006detail10radix_sort31DeviceRadixSortSingleTileKernelINS1_5radix10policy_hubIiiyE10Policy1000ELNS0_9SortOrderE0EiiyNS1_21identity_decomposer_tEEEvPKT1_PSA_PKT2_PSE_T3_iiT4_,"ax",@progbits
	.align	128
        .global         _ZN3cub18CUB_300001_SM_10006detail10radix_sort31DeviceRadixSortSingleTileKernelINS1_5radix10policy_hubIiiyE10Policy1000ELNS0_9SortOrderE0EiiyNS1_21identity_decomposer_tEEEvPKT1_PSA_PKT2_PSE_T3_iiT4_
        .type           _ZN3cub18CUB_300001_SM_10006detail10radix_sort31DeviceRadixSortSingleTileKernelINS1_5radix10policy_hubIiiyE10Policy1000ELNS0_9SortOrderE0EiiyNS1_21identity_decomposer_tEEEvPKT1_PSA_PKT2_PSE_T3_iiT4_,@function
        .size           _ZN3cub18CUB_300001_SM_10006detail10radix_sort31DeviceRadixSortSingleTileKernelINS1_5radix10policy_hubIiiyE10Policy1000ELNS0_9SortOrderE0EiiyNS1_21identity_decomposer_tEEEvPKT1_PSA_PKT2_PSE_T3_iiT4_,(.L_x_1595 - _ZN3cub18CUB_300001_SM_10006detail10radix_sort31DeviceRadixSortSingleTileKernelINS1_5radix10policy_hubIiiyE10Policy1000ELNS0_9SortOrderE0EiiyNS1_21identity_decomposer_tEEEvPKT1_PSA_PKT2_PSE_T3_iiT4_)
        .other          _ZN3cub18CUB_300001_SM_10006detail10radix_sort31DeviceRadixSortSingleTileKernelINS1_5radix10policy_hubIiiyE10Policy1000ELNS0_9SortOrderE0EiiyNS1_21identity_decomposer_tEEEvPKT1_PSA_PKT2_PSE_T3_iiT4_,@"STO_CUDA_ENTRY STV_DEFAULT"
_ZN3cub18CUB_300001_SM_10006detail10radix_sort31DeviceRadixSortSingleTileKernelINS1_5radix10policy_hubIiiyE10Policy1000ELNS0_9SortOrderE0EiiyNS1_21identity_decomposer_tEEEvPKT1_PSA_PKT2_PSE_T3_iiT4_:
.text._ZN3cub18CUB_300001_SM_10006detail10radix_sort31DeviceRadixSortSingleTileKernelINS1_5radix10policy_hubIiiyE10Policy1000ELNS0_9SortOrderE0EiiyNS1_21identity_decomposer_tEEEvPKT1_PSA_PKT2_PSE_T3_iiT4_:
[----:B------:R-:W-:Y:S01]  /*0000*/  LDC R1, c[0x0][0x37c] ;  /* 0x0000df00ff017b82 */ /* 0x000fe20000000800 */
[----:B------:R-:W0:Y:S01]  /*0010*/  S2R R0, SR_TID.X ;  /* 0x0000000000007919 */ /* 0x000e220000002100 */
[----:B------:R-:W1:Y:S06]  /*0020*/  LDCU UR4, c[0x0][0x3a0] ;  /* 0x00007400ff0477ac */ /* 0x000e6c0008000800 */
[----:B------:R-:W2:Y:S01]  /*0030*/  LDC.64 R6, c[0x0][0x380] ;  /* 0x0000e000ff067b82 */ /* 0x000ea20000000a00 */
[----:B------:R-:W3:Y:S01]  /*0040*/  LDCU.64 UR8, c[0x0][0x358] ;  /* 0x00006b00ff0877ac */ /* 0x000ee20008000a00 */
[----:B------:R-:W4:Y:S01]  /*0050*/  LDCU UR10, c[0x0][0x3ac] ;  /* 0x00007580ff0a77ac */ /* 0x000f220008000800 */
[----:B0-----:R-:W-:-:S04]  /*0060*/  IMAD R9, R0, 0x13, RZ ;  /* 0x0000001300097824 */ /* 0x001fc800078e02ff */
[C---:B------:R-:W-:Y:S01]  /*0070*/  VIADD R4, R9.reuse, 0x1 ;  /* 0x0000000109047836 */ /* 0x040fe20000000000 */
[C---:B-1----:R-:W-:Y:S01]  /*0080*/  ISETP.GE.AND P6, PT, R9.reuse, UR4, PT ;  /* 0x0000000409007c0c */ /* 0x042fe2000bfc6270 */
[C---:B------:R-:W-:Y:S02]  /*0090*/  VIADD R8, R9.reuse, 0x5 ;  /* 0x0000000509087836 */ /* 0x040fe40000000000 */
[C---:B--2---:R-:W-:Y:S01]  /*00a0*/  IMAD.WIDE.U32 R6, R9.reuse, 0x4, R6 ;  /* 0x0000000409067825 */ /* 0x044fe200078e0006 */
[----:B------:R-:W-:Y:S02]  /*00b0*/  ISETP.GE.AND P5, PT, R4, UR4, PT ;  /* 0x0000000404007c0c */ /* 0x000fe4000bfa6270 */
[----:B------:R-:W-:Y:S01]  /*00c0*/  ISETP.GE.AND P1, PT, R8, UR4, PT ;  /* 0x0000000408007c0c */ /* 0x000fe2000bf26270 */
[C---:B------:R-:W-:Y:S01]  /*00d0*/  VIADD R5, R9.reuse, 0x2 ;  /* 0x0000000209057836 */ /* 0x040fe20000000000 */
[----:B------:R-:W-:Y:S01]  /*00e0*/  P2R R46, PR, RZ, 0x20 ;  /* 0x00000020ff2e7803 */ /* 0x000fe20000000000 */
[C---:B------:R-:W-:Y:S01]  /*00f0*/  VIADD R10, R9.reuse, 0x6 ;  /* 0x00000006090a7836 */ /* 0x040fe20000000000 */
[----:B------:R-:W-:Y:S01]  /*0100*/  P2R R49, PR, RZ, 0x2 ;  /* 0x00000002ff317803 */ /* 0x000fe20000000000 */
[----:B------:R-:W-:Y:S01]  /*0110*/  VIADD R4, R9, 0x3 ;  /* 0x0000000309047836 */ /* 0x000fe20000000000 */
[----:B------:R-:W-:Y:S01]  /*0120*/  ISETP.GE.AND P4, PT, R5, UR4, PT ;  /* 0x0000000405007c0c */ /* 0x000fe2000bf86270 */
[C---:B------:R-:W-:Y:S01]  /*0130*/  VIADD R5, R9.reuse, 0x4 ;  /* 0x0000000409057836 */ /* 0x040fe20000000000 */
[----:B------:R-:W-:Y:S01]  /*0140*/  ISETP.GE.AND P0, PT, R10, UR4, PT ;  /* 0x000000040a007c0c */ /* 0x000fe2000bf06270 */
[----:B------:R-:W-:Y:S01]  /*0150*/  VIADD R29, R9, 0x9 ;  /* 0x00000009091d7836 */ /* 0x000fe20000000000 */
[----:B------:R-:W-:Y:S01]  /*0160*/  ISETP.GE.AND P3, PT, R4, UR4, PT ;  /* 0x0000000404007c0c */ /* 0x000fe2000bf66270 */
[----:B---3--:R-:W2:Y:S01]  /*0170*/  @!P5 LDG.E R8, desc[UR8][R6.64+0x4] ;  /* 0x000004080608d981 */ /* 0x008ea2000c1e1900 */
[----:B------:R-:W-:Y:S01]  /*0180*/  ISETP.GE.AND P2, PT, R5, UR4, PT ;  /* 0x0000000405007c0c */ /* 0x000fe2000bf46270 */
[C---:B------:R-:W-:Y:S01]  /*0190*/  VIADD R4, R9.reuse, 0x7 ;  /* 0x0000000709047836 */ /* 0x040fe20000000000 */
[----:B------:R-:W-:Y:S01]  /*01a0*/  P2R R50, PR, RZ, 0x1 ;  /* 0x00000001ff327803 */ /* 0x000fe20000000000 */
[----:B------:R-:W3:Y:S01]  /*01b0*/  @!P1 LDG.E R35, desc[UR8][R6.64+0x14] ;  /* 0x0000140806239981 */ /* 0x000ee2000c1e1900 */
[C---:B------:R-:W-:Y:S01]  /*01c0*/  VIADD R5, R9.reuse, 0x8 ;  /* 0x0000000809057836 */ /* 0x040fe20000000000 */
[----:B------:R-:W-:Y:S01]  /*01d0*/  P2R R47, PR, RZ, 0x8 ;  /* 0x00000008ff2f7803 */ /* 0x000fe20000000000 */
[C---:B------:R-:W-:Y:S01]  /*01e0*/  VIADD R30, R9.reuse, 0xa ;  /* 0x0000000a091e7836 */ /* 0x040fe20000000000 */
[----:B------:R-:W4:Y:S01]  /*01f0*/  @!P4 LDG.E R10, desc[UR8][R6.64+0x8] ;  /* 0x00000808060ac981 */ /* 0x000f22000c1e1900 */
[C---:B------:R-:W-:Y:S01]  /*0200*/  VIADD R31, R9.reuse, 0xb ;  /* 0x0000000b091f7836 */ /* 0x040fe20000000000 */
[----:B------:R-:W-:Y:S01]  /*0210*/  P2R R48, PR, RZ, 0x4 ;  /* 0x00000004ff307803 */ /* 0x000fe20000000000 */
[C---:B------:R-:W-:Y:S01]  /*0220*/  VIADD R32, R9.reuse, 0xc ;  /* 0x0000000c09207836 */ /* 0x040fe20000000000 */
[----:B------:R-:W3:Y:S01]  /*0230*/  @!P3 LDG.E R11, desc[UR8][R6.64+0xc] ;  /* 0x00000c08060bb981 */ /* 0x000ee2000c1e1900 */
[----:B------:R-:W-:Y:S01]  /*0240*/  VIADD R33, R9, 0x10 ;  /* 0x0000001009217836 */ /* 0x000fe20000000000 */
[----:B------:R-:W-:-:S02]  /*0250*/  P2R R45, PR, RZ, 0x10 ;  /* 0x00000010ff2d7803 */ /* 0x000fc40000000000 */
[----:B------:R-:W3:Y:S04]  /*0260*/  @!P2 LDG.E R34, desc[UR8][R6.64+0x10] ;  /* 0x000010080622a981 */ /* 0x000ee8000c1e1900 */
[----:B------:R-:W3:Y:S01]  /*0270*/  @!P0 LDG.E R36, desc[UR8][R6.64+0x18] ;  /* 0x0000180806248981 */ /* 0x000ee2000c1e1900 */
[----:B------:R-:W-:-:S03]  /*0280*/  ISETP.GE.AND P0, PT, R4, UR4, PT ;  /* 0x0000000404007c0c */ /* 0x000fc6000bf06270 */
[----:B------:R-:W3:Y:S01]  /*0290*/  @!P6 LDG.E R61, desc[UR8][R6.64] ;  /* 0x00000008063de981 */ /* 0x000ee2000c1e1900 */
[----:B------:R-:W-:-:S09]  /*02a0*/  P2R R51, PR, RZ, 0x1 ;  /* 0x00000001ff337803 */ /* 0x000fd20000000000 */
[----:B------:R-:W3:Y:S01]  /*02b0*/  @!P0 LDG.E R37, desc[UR8][R6.64+0x1c] ;  /* 0x00001c0806258981 */ /* 0x000ee2000c1e1900 */
[----:B------:R-:W-:Y:S02]  /*02c0*/  ISETP.GE.AND P0, PT, R5, UR4, PT ;  /* 0x0000000405007c0c */ /* 0x000fe4000bf06270 */
[----:B------:R-:W0:Y:S02]  /*02d0*/  LDC.64 R4, c[0x0][0x390] ;  /* 0x0000e400ff047b82 */ /* 0x000e240000000a00 */
[----:B------:R-:W-:-:S09]  /*02e0*/  P2R R52, PR, RZ, 0x1 ;  /* 0x00000001ff347803 */ /* 0x000fd20000000000 */
[----:B------:R-:W3:Y:S01]  /*02f0*/  @!P0 LDG.E R38, desc[UR8][R6.64+0x20] ;  /* 0x0000200806268981 */ /* 0x000ee2000c1e1900 */
[----:B------:R-:W-:-:S04]  /*0300*/  ISETP.GE.AND P0, PT, R29, UR4, PT ;  /* 0x000000041d007c0c */ /* 0x000fc8000bf06270 */
[----:B------:R-:W-:-:S09]  /*0310*/  P2R R53, PR, RZ, 0x1 ;  /* 0x00000001ff357803 */ /* 0x000fd20000000000 */
[----:B------:R-:W3:Y:S01]  /*0320*/  @!P0 LDG.E R39, desc[UR8][R6.64+0x24] ;  /* 0x0000240806278981 */ /* 0x000ee2000c1e1900 */
[----:B------:R-:W-:Y:S01]  /*0330*/  ISETP.GE.AND P0, PT, R30, UR4, PT ;  /* 0x000000041e007c0c */ /* 0x000fe2000bf06270 */
[----:B------:R-:W-:-:S05]  /*0340*/  VIADD R30, R9, 0xd ;  /* 0x0000000d091e7836 */ /* 0x000fca0000000000 */
[----:B------:R-:W-:Y:S02]  /*0350*/  ISETP.GE.AND P1, PT, R30, UR4, PT ;  /* 0x000000041e007c0c */ /* 0x000fe4000bf26270 */
[----:B------:R-:W-:Y:S02]  /*0360*/  P2R R54, PR, RZ, 0x1 ;  /* 0x00000001ff367803 */ /* 0x000fe40000000000 */
[----:B------:R-:W-:-:S03]  /*0370*/  P2R R58, PR, RZ, 0x2 ;  /* 0x00000002ff3a7803 */ /* 0x000fc60000000000 */
[----:B------:R-:W3:Y:S01]  /*0380*/  @!P0 LDG.E R40, desc[UR8][R6.64+0x28] ;  /* 0x0000280806288981 */ /* 0x000ee2000c1e1900 */
[----:B------:R-:W-:-:S05]  /*0390*/  ISETP.GE.AND P0, PT, R31, UR4, PT ;  /* 0x000000041f007c0c */ /* 0x000fca000bf06270 */
[----:B------:R-:W3:Y:S01]  /*03a0*/  @!P1 LDG.E R62, desc[UR8][R6.64+0x34] ;  /* 0x00003408063e9981 */ /* 0x000ee2000c1e1900 */
[----:B------:R-:W-:-:S04]  /*03b0*/  ISETP.NE.AND P1, PT, R54, RZ, PT ;  /* 0x000000ff3600720c */ /* 0x000fc80003f25270 */
[----:B------:R-:W-:Y:S02]  /*03c0*/  P2R R57, PR, RZ, 0x2 ;  /* 0x00000002ff397803 */ /* 0x000fe40000000000 */
[----:B------:R-:W-:Y:S01]  /*03d0*/  ISETP.NE.AND P1, PT, R53, RZ, PT ;  /* 0x000000ff3500720c */ /* 0x000fe20003f25270 */
[----:B------:R-:W3:Y:S03]  /*03e0*/  @!P0 LDG.E R41, desc[UR8][R6.64+0x2c] ;  /* 0x00002c0806298981 */ /* 0x000ee6000c1e1900 */
[----:B------:R-:W-:Y:S02]  /*03f0*/  P2R R56, PR, RZ, 0x2 ;  /* 0x00000002ff387803 */ /* 0x000fe40000000000 */
[----:B------:R-:W-:Y:S02]  /*0400*/  ISETP.NE.AND P1, PT, R52, RZ, PT ;  /* 0x000000ff3400720c */ /* 0x000fe40003f25270 */
[----:B------:R-:W-:-:S02]  /*0410*/  P2R R60, PR, RZ, 0x1 ;  /* 0x00000001ff3c7803 */ /* 0x000fc40000000000 */
[----:B------:R-:W-:Y:S02]  /*0420*/  P2R R55, PR, RZ, 0x2 ;  /* 0x00000002ff377803 */ /* 0x000fe40000000000 */
[----:B------:R-:W-:Y:S02]  /*0430*/  ISETP.GE.AND P0, PT, R32, UR4, PT ;  /* 0x0000000420007c0c */ /* 0x000fe4000bf06270 */
[----:B------:R-:W-:Y:S01]  /*0440*/  ISETP.NE.AND P1, PT, R51, RZ, PT ;  /* 0x000000ff3300720c */ /* 0x000fe20003f25270 */
[----:B------:R-:W-:-:S03]  /*0450*/  VIADD R32, R9, 0xf ;  /* 0x0000000f09207836 */ /* 0x000fc60000000000 */
[----:B------:R-:W-:Y:S02]  /*0460*/  P2R R54, PR, RZ, 0x2 ;  /* 0x00000002ff367803 */ /* 0x000fe40000000000 */
[----:B------:R-:W-:Y:S02]  /*0470*/  ISETP.NE.AND P1, PT, R50, RZ, PT ;  /* 0x000000ff3200720c */ /* 0x000fe40003f25270 */
[----:B------:R-:W-:Y:S02]  /*0480*/  ISETP.GE.AND P3, PT, R32, UR4, PT ;  /* 0x0000000420007c0c */ /* 0x000fe4000bf66270 */
[----:B------:R-:W-:Y:S01]  /*0490*/  P2R R53, PR, RZ, 0x2 ;  /* 0x00000002ff357803 */ /* 0x000fe20000000000 */
[----:B------:R-:W3:Y:S01]  /*04a0*/  @!P0 LDG.E R42, desc[UR8][R6.64+0x30] ;  /* 0x00003008062a8981 */ /* 0x000ee2000c1e1900 */
[----:B------:R-:W-:Y:S01]  /*04b0*/  ISETP.NE.AND P1, PT, R49, RZ, PT ;  /* 0x000000ff3100720c */ /* 0x000fe20003f25270 */
[----:B------:R-:W-:-:S03]  /*04c0*/  VIADD R31, R9, 0xe ;  /* 0x0000000e091f7836 */ /* 0x000fc60000000000 */
[----:B------:R-:W-:Y:S01]  /*04d0*/  P2R R51, PR, RZ, 0x2 ;  /* 0x00000002ff337803 */ /* 0x000fe20000000000 */
[C---:B------:R-:W-:Y:S01]  /*04e0*/  VIADD R43, R9.reuse, 0x11 ;  /* 0x00000011092b7836 */ /* 0x040fe20000000000 */
[----:B------:R-:W-:Y:S01]  /*04f0*/  ISETP.NE.AND P1, PT, R48, RZ, PT ;  /* 0x000000ff3000720c */ /* 0x000fe20003f25270 */
[----:B------:R-:W-:Y:S01]  /*0500*/  VIADD R44, R9, 0x12 ;  /* 0x00000012092c7836 */ /* 0x000fe20000000000 */
[----:B------:R-:W-:Y:S02]  /*0510*/  ISETP.GE.AND P2, PT, R31, UR4, PT ;  /* 0x000000041f007c0c */ /* 0x000fe4000bf46270 */
[----:B------:R-:W-:Y:S02]  /*0520*/  P2R R49, PR, RZ, 0x2 ;  /* 0x00000002ff317803 */ /* 0x000fe40000000000 */
[----:B------:R-:W-:Y:S02]  /*0530*/  ISETP.NE.AND P1, PT, R47, RZ, PT ;  /* 0x000000ff2f00720c */ /* 0x000fe40003f25270 */
[----:B------:R-:W-:Y:S01]  /*0540*/  ISETP.GE.AND P4, PT, R33, UR4, PT ;  /* 0x0000000421007c0c */ /* 0x000fe2000bf86270 */
[----:B------:R-:W3:Y:S01]  /*0550*/  @!P3 LDG.E R47, desc[UR8][R6.64+0x3c] ;  /* 0x00003c08062fb981 */ /* 0x000ee2000c1e1900 */
[----:B------:R-:W-:-:S02]  /*0560*/  ISETP.GE.AND P5, PT, R43, UR4, PT ;  /* 0x000000042b007c0c */ /* 0x000fc4000bfa6270 */
[----:B------:R-:W-:Y:S02]  /*0570*/  ISETP.GE.AND P6, PT, R44, UR4, PT ;  /* 0x000000042c007c0c */ /* 0x000fe4000bfc6270 */
[----:B------:R-:W-:Y:S02]  /*0580*/  P2R R48, PR, RZ, 0x2 ;  /* 0x00000002ff307803 */ /* 0x000fe40000000000 */
[----:B------:R-:W-:-:S04]  /*0590*/  ISETP.NE.AND P1, PT, R45, RZ, PT ;  /* 0x000000ff2d00720c */ /* 0x000fc80003f25270 */
[----:B------:R-:W-:Y:S01]  /*05a0*/  P2R R45, PR, RZ, 0x2 ;  /* 0x00000002ff2d7803 */ /* 0x000fe20000000000 */
[----:B0-----:R-:W-:Y:S01]  /*05b0*/  IMAD.WIDE.U32 R4, R9, 0x4, R4 ;  /* 0x0000000409047825 */ /* 0x001fe200078e0004 */
[----:B------:R-:W-:Y:S01]  /*05c0*/  ISETP.NE.AND P1, PT, R46, RZ, PT ;  /* 0x000000ff2e00720c */ /* 0x000fe20003f25270 */
[----:B------:R-:W3:Y:S01]  /*05d0*/  @!P4 LDG.E R50, desc[UR8][R6.64+0x40] ;  /* 0x000040080632c981 */ /* 0x000ee2000c1e1900 */
[----:B------:R-:W-:-:S03]  /*05e0*/  P2R R59, PR, RZ, 0x1 ;  /* 0x00000001ff3b7803 */ /* 0x000fc60000000000 */
[----:B------:R-:W3:Y:S01]  /*05f0*/  @!P2 LDG.E R46, desc[UR8][R6.64+0x38] ;  /* 0x00003808062ea981 */ /* 0x000ee2000c1e1900 */
[----:B------:R-:W-:Y:S01]  /*0600*/  ISETP.GE.AND P0, PT, R9, UR4, PT ;  /* 0x0000000409007c0c */ /* 0x000fe2000bf06270 */
[----:B------:R-:W-:Y:S01]  /*0610*/  IMAD.MOV.U32 R30, RZ, RZ, -0x1 ;  /* 0xffffffffff1e7424 */ /* 0x000fe200078e00ff */
[----:B------:R-:W0:Y:S01]  /*0620*/  S2UR UR6, SR_CgaCtaId ;  /* 0x00000000000679c3 */ /* 0x000e220000008800 */
[----:B------:R-:W3:Y:S01]  /*0630*/  @!P5 LDG.E R9, desc[UR8][R6.64+0x44] ;  /* 0x000044080609d981 */ /* 0x000ee2000c1e1900 */
[----:B------:R-:W-:Y:S01]  /*0640*/  IMAD.MOV.U32 R31, RZ, RZ, -0x1 ;  /* 0xffffffffff1f7424 */ /* 0x000fe200078e00ff */
[----:B------:R-:W1:Y:S02]  /*0650*/  LDCU.64 UR4, c[0x0][0x3a8] ;  /* 0x00007500ff0477ac */ /* 0x000e640008000a00 */
[----:B------:R-:W3:Y:S03]  /*0660*/  @!P6 LDG.E R52, desc[UR8][R6.64+0x48] ;  /* 0x000048080634e981 */ /* 0x000ee6000c1e1900 */
[----:B------:R-:W-:Y:S06]  /*0670*/  BAR.SYNC.DEFER_BLOCKING 0x0 ;  /* 0x0000000000007b1d */ /* 0x000fec0000010000 */
[----:B------:R0:W5:Y:S01]  /*0680*/  @!P1 LDG.E R3, desc[UR8][R4.64+0x4] ;  /* 0x0000040804039981 */ /* 0x000162000c1e1900 */
[----:B------:R-:W-:-:S02]  /*0690*/  IMAD.MOV.U32 R32, RZ, RZ, -0x1 ;  /* 0xffffffffff207424 */ /* 0x000fc400078e00ff */
[----:B------:R-:W-:Y:S01]  /*06a0*/  IMAD.MOV.U32 R33, RZ, RZ, -0x1 ;  /* 0xffffffffff217424 */ /* 0x000fe200078e00ff */
[----:B------:R0:W5:Y:S01]  /*06b0*/  @!P0 LDG.E R2, desc[UR8][R4.64] ;  /* 0x0000000804028981 */ /* 0x000162000c1e1900 */
[----:B--2---:R-:W-:Y:S01]  /*06c0*/  @!P1 LOP3.LUT R30, R8, 0x80000000, RZ, 0x3c, !PT ;  /* 0x80000000081e9812 */ /* 0x004fe200078e3cff */
[----:B------:R-:W-:Y:S01]  /*06d0*/  IMAD.MOV.U32 R29, RZ, RZ, -0x1 ;  /* 0xffffffffff1d7424 */ /* 0x000fe200078e00ff */
[----:B------:R-:W-:Y:S01]  /*06e0*/  ISETP.NE.AND P1, PT, R45, RZ, PT ;  /* 0x000000ff2d00720c */ /* 0x000fe20003f25270 */
[----:B------:R2:W5:Y:S01]  /*06f0*/  @!P2 LDG.E R24, desc[UR8][R4.64+0x38] ;  /* 0x000038080418a981 */ /* 0x000562000c1e1900 */
[----:B-1----:R-:W-:-:S03]  /*0700*/  UIADD3 UR7, UPT, UPT, UR4, 0x6, URZ ;  /* 0x0000000604077890 */ /* 0x002fc6000fffe0ff */
[----:B------:R2:W5:Y:S01]  /*0710*/  @!P3 LDG.E R25, desc[UR8][R4.64+0x3c] ;  /* 0x00003c080419b981 */ /* 0x000562000c1e1900 */
[----:B------:R-:W-:-:S03]  /*0720*/  UIADD3 UR5, UPT, UPT, -UR4, UR5, URZ ;  /* 0x0000000504057290 */ /* 0x000fc6000fffe1ff */
[----:B------:R2:W5:Y:S04]  /*0730*/  @!P4 LDG.E R26, desc[UR8][R4.64+0x40] ;  /* 0x00004008041ac981 */ /* 0x000568000c1e1900 */
[----:B----4-:R-:W-:Y:S01]  /*0740*/  @!P1 LOP3.LUT R31, R10, 0x80000000, RZ, 0x3c, !PT ;  /* 0x800000000a1f9812 */ /* 0x010fe200078e3cff */
[----:B------:R2:W5:Y:S01]  /*0750*/  @!P1 LDG.E R12, desc[UR8][R4.64+0x8] ;  /* 0x00000808040c9981 */ /* 0x000562000c1e1900 */
[----:B------:R-:W-:-:S03]  /*0760*/  ISETP.NE.AND P1, PT, R48, RZ, PT ;  /* 0x000000ff3000720c */ /* 0x000fc60003f25270 */
[----:B------:R2:W5:Y:S04]  /*0770*/  @!P5 LDG.E R27, desc[UR8][R4.64+0x44] ;  /* 0x00004408041bd981 */ /* 0x000568000c1e1900 */
[----:B------:R2:W5:Y:S06]  /*0780*/  @!P6 LDG.E R28, desc[UR8][R4.64+0x48] ;  /* 0x00004808041ce981 */ /* 0x00056c000c1e1900 */
[----:B---3--:R-:W-:Y:S01]  /*0790*/  @!P1 LOP3.LUT R32, R11, 0x80000000, RZ, 0x3c, !PT ;  /* 0x800000000b209812 */ /* 0x008fe200078e3cff */
[----:B------:R2:W5:Y:S01]  /*07a0*/  @!P1 LDG.E R13, desc[UR8][R4.64+0xc] ;  /* 0x00000c08040d9981 */ /* 0x000562000c1e1900 */
[----:B------:R-:W-:-:S13]  /*07b0*/  ISETP.NE.AND P1, PT, R49, RZ, PT ;  /* 0x000000ff3100720c */ /* 0x000fda0003f25270 */
[----:B------:R-:W-:Y:S01]  /*07c0*/  @!P1 LOP3.LUT R33, R34, 0x80000000, RZ, 0x3c, !PT ;  /* 0x8000000022219812 */ /* 0x000fe200078e3cff */
[----:B------:R2:W5:Y:S01]  /*07d0*/  @!P1 LDG.E R14, desc[UR8][R4.64+0x10] ;  /* 0x00001008040e9981 */ /* 0x000562000c1e1900 */
[----:B------:R-:W-:Y:S01]  /*07e0*/  ISETP.NE.AND P1, PT, R51, RZ, PT ;  /* 0x000000ff3300720c */ /* 0x000fe20003f25270 */
[----:B------:R-:W-:-:S12]  /*07f0*/  IMAD.MOV.U32 R34, RZ, RZ, -0x1 ;  /* 0xffffffffff227424 */ /* 0x000fd800078e00ff */
        /* <DEDUP_REMOVED lines=15> */
[----:B------:R-:W-:Y:S01]  /*08f0*/  IMAD.MOV.U32 R38, RZ, RZ, -0x1 ;  /* 0xffffffffff267424 */ /* 0x000fe200078e00ff */
[----:B------:R-:W-:Y:S02]  /*0900*/  @!P0 LOP3.LUT R29, R61, 0x80000000, RZ, 0x3c, !PT ;  /* 0x800000003d1d8812 */ /* 0x000fe400078e3cff */
[----:B------:R-:W-:-:S09]  /*0910*/  ISETP.NE.AND P0, PT, R60, RZ, PT ;  /* 0x000000ff3c00720c */ /* 0x000fd20003f05270 */
[----:B------:R-:W-:Y:S01]  /*0920*/  @!P1 LOP3.LUT R38, R39, 0x80000000, RZ, 0x3c, !PT ;  /* 0x8000000027269812 */ /* 0x000fe200078e3cff */
[----:B------:R2:W5:Y:S01]  /*0930*/  @!P1 LDG.E R19, desc[UR8][R4.64+0x24] ;  /* 0x0000240804139981 */ /* 0x000562000c1e1900 */
[----:B------:R-:W-:Y:S01]  /*0940*/  ISETP.NE.AND P1, PT, R57, RZ, PT ;  /* 0x000000ff3900720c */ /* 0x000fe20003f25270 */
[----:B------:R-:W-:Y:S02]  /*0950*/  IMAD.MOV.U32 R39, RZ, RZ, -0x1 ;  /* 0xffffffffff277424 */ /* 0x000fe400078e00ff */
[----:B------:R2:W5:Y:S10]  /*0960*/  @!P0 LDG.E R21, desc[UR8][R4.64+0x2c] ;  /* 0x00002c0804158981 */ /* 0x000574000c1e1900 */
[----:B------:R-:W-:Y:S01]  /*0970*/  @!P1 LOP3.LUT R39, R40, 0x80000000, RZ, 0x3c, !PT ;  /* 0x8000000028279812 */ /* 0x000fe200078e3cff */
[----:B------:R-:W-:Y:S01]  /*0980*/  IMAD.MOV.U32 R40, RZ, RZ, -0x1 ;  /* 0xffffffffff287424 */ /* 0x000fe200078e00ff */
[----:B------:R2:W5:Y:S01]  /*0990*/  @!P1 LDG.E R20, desc[UR8][R4.64+0x28] ;  /* 0x0000280804149981 */ /* 0x000562000c1e1900 */
[----:B------:R-:W-:-:S02]  /*09a0*/  @!P0 LOP3.LUT R40, R41, 0x80000000, RZ, 0x3c, !PT ;  /* 0x8000000029288812 */ /* 0x000fc400078e3cff */
[----:B------:R-:W-:Y:S02]  /*09b0*/  ISETP.NE.AND P1, PT, R58, RZ, PT ;  /* 0x000000ff3a00720c */ /* 0x000fe40003f25270 */
[----:B------:R-:W-:Y:S01]  /*09c0*/  ISETP.NE.AND P0, PT, R59, RZ, PT ;  /* 0x000000ff3b00720c */ /* 0x000fe20003f05270 */
[----:B------:R-:W-:Y:S01]  /*09d0*/  IMAD.MOV.U32 R41, RZ, RZ, -0x1 ;  /* 0xffffffffff297424 */ /* 0x000fe200078e00ff */
[----:B------:R-:W-:Y:S02]  /*09e0*/  UMOV UR4, 0x400 ;  /* 0x0000040000047882 */ /* 0x000fe40000000000 */
[----:B0-----:R-:W-:-:S07]  /*09f0*/  ULEA UR4, UR6, UR4, 0x18 ;  /* 0x0000000406047291 */ /* 0x001fce000f8ec0ff */
[----:B------:R2:W5:Y:S02]  /*0a00*/  @!P1 LDG.E R23, desc[UR8][R4.64+0x34] ;  /* 0x0000340804179981 */ /* 0x000564000c1e1900 */
[----:B------:R-:W-:Y:S02]  /*0a10*/  @!P0 LOP3.LUT R41, R42, 0x80000000, RZ, 0x3c, !PT ;  /* 0x800000002a298812 */ /* 0x000fe400078e3cff */
[----:B------:R2:W5:Y:S01]  /*0a20*/  @!P0 LDG.E R22, desc[UR8][R4.64+0x30] ;  /* 0x0000300804168981 */ /* 0x000562000c1e1900 */
[----:B------:R-:W0:Y:S01]  /*0a30*/  S2R R42, SR_LANEID ;  /* 0x00000000002a7919 */ /* 0x000e220000000000 */
[----:B------:R-:W-:Y:S01]  /*0a40*/  IMAD.MOV.U32 R45, RZ, RZ, -0x1 ;  /* 0xffffffffff2d7424 */ /* 0x000fe200078e00ff */
[----:B------:R-:W-:Y:S02]  /*0a50*/  @!P3 LOP3.LUT R45, R47, 0x80000000, RZ, 0x3c, !PT ;  /* 0x800000002f2db812 */ /* 0x000fe400078e3cff */
[----:B------:R-:W-:Y:S01]  /*0a60*/  LEA R47, R0, UR4, 0x2 ;  /* 0x00000004002f7c11 */ /* 0x000fe2000f8e10ff */
[----:B------:R-:W-:Y:S01]  /*0a70*/  IMAD.MOV.U32 R44, RZ, RZ, -0x1 ;  /* 0xffffffffff2c7424 */ /* 0x000fe200078e00ff */
[----:B------:R-:W-:-:S02]  /*0a80*/  SHF.R.U32.HI R124, RZ, 0x5, R0 ;  /* 0x00000005ff7c7819 */ /* 0x000fc40000011600 */
[----:B------:R-:W-:Y:S01]  /*0a90*/  @!P2 LOP3.LUT R44, R46, 0x80000000, RZ, 0x3c, !PT ;  /* 0x800000002e2ca812 */ /* 0x000fe200078e3cff */
[----:B------:R-:W-:Y:S02]  /*0aa0*/  IMAD R51, R0, 0x80, R47 ;  /* 0x0000008000337824 */ /* 0x000fe400078e022f */
[----:B------:R-:W-:Y:S01]  /*0ab0*/  IMAD.MOV.U32 R46, RZ, RZ, -0x1 ;  /* 0xffffffffff2e7424 */ /* 0x000fe200078e00ff */
[----:B------:R-:W-:Y:S01]  /*0ac0*/  @!P4 LOP3.LUT R46, R50, 0x80000000, RZ, 0x3c, !PT ;  /* 0x80000000322ec812 */ /* 0x000fe200078e3cff */
[----:B------:R-:W-:Y:S01]  /*0ad0*/  IMAD.MOV.U32 R43, RZ, RZ, -0x1 ;  /* 0xffffffffff2b7424 */ /* 0x000fe200078e00ff */
[----:B------:R-:W-:Y:S01]  /*0ae0*/  @!P1 LOP3.LUT R43, R62, 0x80000000, RZ, 0x3c, !PT ;  /* 0x800000003e2b9812 */ /* 0x000fe200078e3cff */
[----:B------:R-:W-:Y:S01]  /*0af0*/  IMAD.MOV.U32 R48, RZ, RZ, -0x1 ;  /* 0xffffffffff307424 */ /* 0x000fe200078e00ff */
[----:B------:R-:W-:Y:S01]  /*0b00*/  @!P5 LOP3.LUT R48, R9, 0x80000000, RZ, 0x3c, !PT ;  /* 0x800000000930d812 */ /* 0x000fe200078e3cff */
[----:B------:R-:W-:Y:S01]  /*0b10*/  IMAD.MOV.U32 R49, RZ, RZ, -0x1 ;  /* 0xffffffffff317424 */ /* 0x000fe200078e00ff */
[----:B------:R-:W-:Y:S01]  /*0b20*/  @!P6 LOP3.LUT R49, R52, 0x80000000, RZ, 0x3c, !PT ;  /* 0x800000003431e812 */ /* 0x000fe200078e3cff */
[----:B------:R-:W-:Y:S01]  /*0b30*/  IMAD R53, R0, -0x38, R51 ;  /* 0xffffffc800357824 */ /* 0x000fe200078e0233 */
[----:B------:R-:W-:Y:S01]  /*0b40*/  LEA R50, R124, UR4, 0x2 ;  /* 0x000000047c327c11 */ /* 0x000fe2000f8e10ff */
[----:B--2---:R-:W-:Y:S06]  /*0b50*/  BAR.SYNC.DEFER_BLOCKING 0x0 ;  /* 0x0000000000007b1d */ /* 0x004fec0000010000 */
.L_x_222:
[----:B------:R-:W-:Y:S01]  /*0b60*/  UISETP.LT.AND UP0, UPT, UR5, 0x6, UPT ;  /* 0x000000060500788c */ /* 0x000fe2000bf01270 */
[----:B------:R-:W-:Y:S01]  /*0b70*/  STS [R47], RZ ;  /* 0x000000ff2f007388 */ /* 0x000fe20000000800 */
[----:B------:R-:W-:Y:S01]  /*0b80*/  UIADD3 UR6, UPT, UPT, UR7, -0x6, URZ ;  /* 0xfffffffa07067890 */ /* 0x000fe2000fffe0ff */
[----:B0-----:R-:W-:Y:S01]  /*0b90*/  ISETP.NE.AND P1, PT, R42, 0x1f, PT ;  /* 0x0000001f2a00780c */ /* 0x001fe20003f25270 */
[----:B------:R-:W-:Y:S01]  /*0ba0*/  USEL UR4, UR5, 0x6, UP0 ;  /* 0x0000000605047887 */ /* 0x000fe20008000000 */
[----:B------:R-:W-:Y:S01]  /*0bb0*/  STS [R47+0x400], RZ ;  /* 0x000400ff2f007388 */ /* 0x000fe20000000800 */
[C---:B------:R-:W-:Y:S01]  /*0bc0*/  ISETP.NE.AND P2, PT, R124.reuse, 0x6, PT ;  /* 0x000000067c00780c */ /* 0x040fe20003f45270 */
[----:B------:R-:W-:Y:S01]  /*0bd0*/  UISETP.GE.AND UP0, UPT, UR7, UR10, UPT ;  /* 0x0000000a0700728c */ /* 0x000fe2000bf06270 */
[----:B-1----:R-:W-:Y:S01]  /*0be0*/  SHF.R.U32.HI R4, RZ, UR6, R29 ;  /* 0x00000006ff047c19 */ /* 0x002fe2000801161d */
[----:B------:R-:W-:Y:S01]  /*0bf0*/  UBMSK UR4, URZ, UR4 ;  /* 0x00000004ff04729b */ /* 0x000fe20008000000 */
[----:B------:R-:W-:Y:S01]  /*0c00*/  STS [R47+0x800], RZ ;  /* 0x000800ff2f007388 */ /* 0x000fe20000000800 */
[----:B------:R-:W-:-:S03]  /*0c10*/  ISETP.NE.AND P3, PT, R124, 0x7, PT ;  /* 0x000000077c00780c */ /* 0x000fc60003f65270 */
[----:B------:R-:W-:Y:S01]  /*0c20*/  STS [R47+0xc00], RZ ;  /* 0x000c00ff2f007388 */ /* 0x000fe20000000800 */
[----:B------:R-:W-:-:S03]  /*0c30*/  LOP3.LUT R4, R4, UR4, RZ, 0xc0, !PT ;  /* 0x0000000404047c12 */ /* 0x000fc6000f8ec0ff */
[----:B------:R-:W-:Y:S02]  /*0c40*/  STS [R47+0x1000], RZ ;  /* 0x001000ff2f007388 */ /* 0x000fe40000000800 */
[----:B------:R-:W-:Y:S01]  /*0c50*/  IMAD.SHL.U32 R5, R4, 0x400, RZ ;  /* 0x0000040004057824 */ /* 0x000fe200078e00ff */
[----:B------:R-:W-:Y:S01]  /*0c60*/  SHF.R.U32.HI R4, RZ, 0x4, R4 ;  /* 0x00000004ff047819 */ /* 0x000fe20000011604 */
[----:B------:R-:W-:Y:S03]  /*0c70*/  STS [R47+0x1400], RZ ;  /* 0x001400ff2f007388 */ /* 0x000fe60000000800 */
[----:B------:R-:W-:Y:S01]  /*0c80*/  LOP3.LUT R54, R5, 0x7c00, RZ, 0xc0, !PT ;  /* 0x00007c0005367812 */ /* 0x000fe200078ec0ff */
[----:B------:R-:W-:Y:S01]  /*0c90*/  STS [R47+0x1800], RZ ;  /* 0x001800ff2f007388 */ /* 0x000fe20000000800 */
[----:B------:R-:W-:-:S03]  /*0ca0*/  LOP3.LUT R4, R4, 0xffffffe, RZ, 0xc0, !PT ;  /* 0x0ffffffe04047812 */ /* 0x000fc600078ec0ff */
[----:B------:R-:W-:Y:S01]  /*0cb0*/  STS [R47+0x1c00], RZ ;  /* 0x001c00ff2f007388 */ /* 0x000fe20000000800 */
[----:B------:R-:W-:Y:S02]  /*0cc0*/  IADD3 R54, PT, PT, R4, R47, R54 ;  /* 0x0000002f04367210 */ /* 0x000fe40007ffe036 */
[----:B------:R-:W-:Y:S01]  /*0cd0*/  SHF.R.U32.HI R4, RZ, UR6, R30 ;  /* 0x00000006ff047c19 */ /* 0x000fe2000801161e */
[----:B------:R-:W-:Y:S03]  /*0ce0*/  STS [R47+0x2000], RZ ;  /* 0x002000ff2f007388 */ /* 0x000fe60000000800 */
[----:B------:R-:W-:Y:S01]  /*0cf0*/  LOP3.LUT R4, R4, UR4, RZ, 0xc0, !PT ;  /* 0x0000000404047c12 */ /* 0x000fe2000f8ec0ff */
[----:B------:R-:W-:Y:S04]  /*0d00*/  STS [R47+0x2400], RZ ;  /* 0x002400ff2f007388 */ /* 0x000fe80000000800 */
[----:B------:R-:W-:Y:S01]  /*0d10*/  STS [R47+0x2800], RZ ;  /* 0x002800ff2f007388 */ /* 0x000fe20000000800 */
[----:B------:R-:W-:Y:S01]  /*0d20*/  IMAD.SHL.U32 R5, R4, 0x400, RZ ;  /* 0x0000040004057824 */ /* 0x000fe200078e00ff */
[----:B------:R-:W-:-:S02]  /*0d30*/  SHF.R.U32.HI R4, RZ, 0x4, R4 ;  /* 0x00000004ff047819 */ /* 0x000fc40000011604 */
[----:B------:R-:W-:Y:S02]  /*0d40*/  STS [R47+0x2c00], RZ ;  /* 0x002c00ff2f007388 */ /* 0x000fe40000000800 */
[----:B------:R-:W-:Y:S02]  /*0d50*/  LOP3.LUT R56, R5, 0x7c00, RZ, 0xc0, !PT ;  /* 0x00007c0005387812 */ /* 0x000fe400078ec0ff */
        /* <DEDUP_REMOVED lines=32> */
[----:B------:R-:W0:Y:S02]  /*0f60*/  LDS.U16 R52, [R54] ;  /* 0x0000000036347984 */ /* 0x000e240000000400 */
[----:B0-----:R-:W-:-:S05]  /*0f70*/  VIADD R5, R52, 0x1 ;  /* 0x0000000134057836 */ /* 0x001fca0000000000 */
[----:B------:R0:W-:Y:S04]  /*0f80*/  STS.U16 [R54], R5 ;  /* 0x0000000536007388 */ /* 0x0001e80000000400 */
[----:B------:R-:W1:Y:S01]  /*0f90*/  LDS.U16 R57, [R56] ;  /* 0x0000000038397984 */ /* 0x000e620000000400 */
[----:B0-----:R-:W-:Y:S01]  /*0fa0*/  IMAD.SHL.U32 R5, R4, 0x400, RZ ;  /* 0x0000040004057824 */ /* 0x001fe200078e00ff */
[----:B------:R-:W-:-:S04]  /*0fb0*/  SHF.R.U32.HI R4, RZ, 0x4, R4 ;  /* 0x00000004ff047819 */ /* 0x000fc80000011604 */
[----:B------:R-:W-:Y:S02]  /*0fc0*/  LOP3.LUT R60, R5, 0x7c00, RZ, 0xc0, !PT ;  /* 0x00007c00053c7812 */ /* 0x000fe400078ec0ff */
[----:B------:R-:W-:-:S04]  /*0fd0*/  LOP3.LUT R4, R4, 0xffffffe, RZ, 0xc0, !PT ;  /* 0x0ffffffe04047812 */ /* 0x000fc800078ec0ff */
[----:B------:R-:W-:Y:S02]  /*0fe0*/  IADD3 R60, PT, PT, R4, R47, R60 ;  /* 0x0000002f043c7210 */ /* 0x000fe40007ffe03c */
[----:B------:R-:W-:-:S04]  /*0ff0*/  SHF.R.U32.HI R4, RZ, UR6, R33 ;  /* 0x00000006ff047c19 */ /* 0x000fc80008011621 */
[----:B------:R-:W-:-:S05]  /*1000*/  LOP3.LUT R4, R4, UR4, RZ, 0xc0, !PT ;  /* 0x0000000404047c12 */ /* 0x000fca000f8ec0ff */
[----:B------:R-:W-:Y:S01]  /*1010*/  IMAD.SHL.U32 R6, R4, 0x400, RZ ;  /* 0x0000040004067824 */ /* 0x000fe200078e00ff */
[----:B------:R-:W-:-:S04]  /*1020*/  SHF.R.U32.HI R4, RZ, 0x4, R4 ;  /* 0x00000004ff047819 */ /* 0x000fc80000011604 */
[----:B------:R-:W-:Y:S02]  /*1030*/  LOP3.LUT R6, R6, 0x7c00, RZ, 0xc0, !PT ;  /* 0x00007c0006067812 */ /* 0x000fe400078ec0ff */
[----:B------:R-:W-:-:S04]  /*1040*/  LOP3.LUT R4, R4, 0xffffffe, RZ, 0xc0, !PT ;  /* 0x0ffffffe04047812 */ /* 0x000fc800078ec0ff */
[----:B------:R-:W-:Y:S01]  /*1050*/  IADD3 R62, PT, PT, R4, R47, R6 ;  /* 0x0000002f043e7210 */ /* 0x000fe20007ffe006 */
[----:B-1----:R-:W-:Y:S01]  /*1060*/  VIADD R7, R57, 0x1 ;  /* 0x0000000139077836 */ /* 0x002fe20000000000 */
[----:B------:R-:W-:-:S04]  /*1070*/  SHF.R.U32.HI R4, RZ, UR6, R34 ;  /* 0x00000006ff047c19 */ /* 0x000fc80008011622 */
[----:B------:R-:W-:Y:S01]  /*1080*/  STS.U16 [R56], R7 ;  /* 0x0000000738007388 */ /* 0x000fe20000000400 */
[----:B------:R-:W-:-:S03]  /*1090*/  LOP3.LUT R4, R4, UR4, RZ, 0xc0, !PT ;  /* 0x0000000404047c12 */ /* 0x000fc6000f8ec0ff */
        /* <DEDUP_REMOVED lines=129> */
[----:B------:R-:W-:Y:S01]  /*18b0*/  SHF.R.U32.HI R4, RZ, UR6, R49 ;  /* 0x00000006ff047c19 */ /* 0x000fe20008011631 */
[----:B------:R-:W0:Y:S03]  /*18c0*/  S2UR UR6, SR_CgaCtaId ;  /* 0x00000000000679c3 */ /* 0x000e260000008800 */
[----:B------:R-:W-:Y:S01]  /*18d0*/  LOP3.LUT R4, R4, UR4, RZ, 0xc0, !PT ;  /* 0x0000000404047c12 */ /* 0x000fe2000f8ec0ff */
[----:B------:R-:W-:-:S04]  /*18e0*/  UMOV UR4, 0x400 ;  /* 0x0000040000047882 */ /* 0x000fc80000000000 */
[----:B------:R-:W-:Y:S01]  /*18f0*/  IMAD.SHL.U32 R6, R4, 0x400, RZ ;  /* 0x0000040004067824 */ /* 0x000fe200078e00ff */
[----:B------:R-:W-:-:S04]  /*1900*/  SHF.R.U32.HI R4, RZ, 0x4, R4 ;  /* 0x00000004ff047819 */ /* 0x000fc80000011604 */
[----:B------:R-:W-:Y:S02]  /*1910*/  LOP3.LUT R6, R6, 0x7c00, RZ, 0xc0, !PT ;  /* 0x00007c0006067812 */ /* 0x000fe400078ec0ff */
[----:B------:R-:W-:-:S04]  /*1920*/  LOP3.LUT R4, R4, 0xffffffe, RZ, 0xc0, !PT ;  /* 0x0ffffffe04047812 */ /* 0x000fc800078ec0ff */
[----:B------:R-:W-:Y:S01]  /*1930*/  IADD3 R90, PT, PT, R4, R47, R6 ;  /* 0x0000002f045a7210 */ /* 0x000fe20007ffe006 */
[----:B-1----:R-:W-:Y:S01]  /*1940*/  VIADD R7, R85, 0x1 ;  /* 0x0000000155077836 */ /* 0x002fe20000000000 */
[----:B0-----:R-:W-:-:S04]  /*1950*/  ULEA UR4, UR6, UR4, 0x18 ;  /* 0x0000000406047291 */ /* 0x001fc8000f8ec0ff */
[----:B------:R-:W-:Y:S04]  /*1960*/  STS.U16 [R84], R7 ;  /* 0x0000000754007388 */ /* 0x000fe80000000400 */
[----:B------:R-:W0:Y:S02]  /*1970*/  LDS.U16 R87, [R86] ;  /* 0x0000000056577984 */ /* 0x000e240000000400 */
[----:B0-----:R-:W-:-:S05]  /*1980*/  VIADD R5, R87, 0x1 ;  /* 0x0000000157057836 */ /* 0x001fca0000000000 */
[----:B------:R-:W-:Y:S04]  /*1990*/  STS.U16 [R86], R5 ;  /* 0x0000000556007388 */ /* 0x000fe80000000400 */
[----:B------:R-:W0:Y:S02]  /*19a0*/  LDS.U16 R89, [R88] ;  /* 0x0000000058597984 */ /* 0x000e240000000400 */
[----:B0-----:R-:W-:-:S05]  /*19b0*/  VIADD R7, R89, 0x1 ;  /* 0x0000000159077836 */ /* 0x001fca0000000000 */
[----:B------:R-:W-:Y:S04]  /*19c0*/  STS.U16 [R88], R7 ;  /* 0x0000000758007388 */ /* 0x000fe80000000400 */
[----:B------:R-:W0:Y:S02]  /*19d0*/  LDS.U16 R91, [R90] ;  /* 0x000000005a5b7984 */ /* 0x000e240000000400 */
[----:B0-----:R-:W-:-:S05]  /*19e0*/  VIADD R5, R91, 0x1 ;  /* 0x000000015b057836 */ /* 0x001fca0000000000 */
[----:B------:R-:W-:Y:S01]  /*19f0*/  STS.U16 [R90], R5 ;  /* 0x000000055a007388 */ /* 0x000fe20000000400 */
[----:B------:R-:W-:Y:S06]  /*1a00*/  BAR.SYNC.DEFER_BLOCKING 0x0 ;  /* 0x0000000000007b1d */ /* 0x000fec0000010000 */
[----:B------:R-:W-:Y:S04]  /*1a10*/  LDS R92, [R51] ;  /* 0x00000000335c7984 */ /* 0x000fe80000000800 */
[----:B------:R-:W0:Y:S04]  /*1a20*/  LDS R93, [R51+0x4] ;  /* 0x00000400335d7984 */ /* 0x000e280000000800 */
[----:B------:R-:W1:Y:S04]  /*1a30*/  LDS R94, [R51+0x8] ;  /* 0x00000800335e7984 */ /* 0x000e680000000800 */
[----:B------:R-:W2:Y:S04]  /*1a40*/  LDS R95, [R51+0xc] ;  /* 0x00000c00335f7984 */ /* 0x000ea80000000800 */
[----:B------:R-:W3:Y:S04]  /*1a50*/  LDS R96, [R51+0x10] ;  /* 0x0000100033607984 */ /* 0x000ee80000000800 */
[----:B------:R-:W4:Y:S04]  /*1a60*/  LDS R97, [R51+0x14] ;  /* 0x0000140033617984 */ /* 0x000f280000000800 */
[----:B------:R-:W4:Y:S04]  /*1a70*/  LDS R98, [R51+0x18] ;  /* 0x0000180033627984 */ /* 0x000f280000000800 */
[----:B------:R-:W4:Y:S04]  /*1a80*/  LDS R99, [R51+0x1c] ;  /* 0x00001c0033637984 */ /* 0x000f280000000800 */
[----:B------:R-:W4:Y:S04]  /*1a90*/  LDS R100, [R51+0x20] ;  /* 0x0000200033647984 */ /* 0x000f280000000800 */
[----:B------:R-:W4:Y:S04]  /*1aa0*/  LDS R101, [R51+0x24] ;  /* 0x0000240033657984 */ /* 0x000f280000000800 */
[----:B------:R-:W4:Y:S04]  /*1ab0*/  LDS R102, [R51+0x28] ;  /* 0x0000280033667984 */ /* 0x000f280000000800 */
[----:B------:R-:W4:Y:S01]  /*1ac0*/  LDS R103, [R51+0x2c] ;  /* 0x00002c0033677984 */ /* 0x000f220000000800 */
[----:B0-----:R-:W-:-:S03]  /*1ad0*/  IMAD.IADD R93, R92, 0x1, R93 ;  /* 0x000000015c5d7824 */ /* 0x001fc600078e025d */
[----:B------:R-:W0:Y:S01]  /*1ae0*/  LDS R104, [R51+0x30] ;  /* 0x0000300033687984 */ /* 0x000e220000000800 */
[----:B-1----:R-:W-:-:S03]  /*1af0*/  IMAD.IADD R94, R94, 0x1, R93 ;  /* 0x000000015e5e7824 */ /* 0x002fc600078e025d */
[----:B------:R-:W1:Y:S01]  /*1b00*/  LDS R105, [R51+0x34] ;  /* 0x0000340033697984 */ /* 0x000e620000000800 */
[----:B--2---:R-:W-:-:S03]  /*1b10*/  IMAD.IADD R95, R95, 0x1, R94 ;  /* 0x000000015f5f7824 */ /* 0x004fc600078e025e */
[----:B------:R-:W2:Y:S01]  /*1b20*/  LDS R106, [R51+0x38] ;  /* 0x00003800336a7984 */ /* 0x000ea20000000800 */
[----:B---3--:R-:W-:-:S03]  /*1b30*/  IMAD.IADD R96, R96, 0x1, R95 ;  /* 0x0000000160607824 */ /* 0x008fc600078e025f */
[----:B------:R-:W3:Y:S01]  /*1b40*/  LDS R107, [R51+0x3c] ;  /* 0x00003c00336b7984 */ /* 0x000ee20000000800 */
[----:B----4-:R-:W-:-:S03]  /*1b50*/  IMAD.IADD R97, R97, 0x1, R96 ;  /* 0x0000000161617824 */ /* 0x010fc600078e0260 */
[----:B------:R-:W4:Y:S01]  /*1b60*/  LDS R108, [R51+0x40] ;  /* 0x00004000336c7984 */ /* 0x000f220000000800 */
[----:B------:R-:W-:-:S03]  /*1b70*/  IMAD.IADD R98, R98, 0x1, R97 ;  /* 0x0000000162627824 */ /* 0x000fc600078e0261 */
        /* <DEDUP_REMOVED lines=31> */
[----:B------:R-:W-:-:S04]  /*1d70*/  IMAD.IADD R114, R114, 0x1, R113 ;  /* 0x0000000172727824 */ /* 0x000fc800078e0271 */
[----:B0-----:R-:W-:-:S04]  /*1d80*/  IMAD.IADD R115, R115, 0x1, R114 ;  /* 0x0000000173737824 */ /* 0x001fc800078e0272 */
[----:B-1----:R-:W-:-:S04]  /*1d90*/  IMAD.IADD R116, R116, 0x1, R115 ;  /* 0x0000000174747824 */ /* 0x002fc800078e0273 */
[----:B--2---:R-:W-:-:S04]  /*1da0*/  IMAD.IADD R117, R117, 0x1, R116 ;  /* 0x0000000175757824 */ /* 0x004fc800078e0274 */
[----:B---3--:R-:W-:-:S04]  /*1db0*/  IMAD.IADD R118, R118, 0x1, R117 ;  /* 0x0000000176767824 */ /* 0x008fc800078e0275 */
[----:B----4-:R-:W-:-:S04]  /*1dc0*/  IMAD.IADD R119, R119, 0x1, R118 ;  /* 0x0000000177777824 */ /* 0x010fc800078e0276 */
[----:B------:R-:W-:-:S04]  /*1dd0*/  IMAD.IADD R120, R120, 0x1, R119 ;  /* 0x0000000178787824 */ /* 0x000fc800078e0277 */
[----:B------:R-:W-:-:S04]  /*1de0*/  IMAD.IADD R121, R121, 0x1, R120 ;  /* 0x0000000179797824 */ /* 0x000fc800078e0278 */
[----:B------:R-:W-:-:S04]  /*1df0*/  IMAD.IADD R122, R122, 0x1, R121 ;  /* 0x000000017a7a7824 */ /* 0x000fc800078e0279 */
[----:B------:R-:W-:-:S04]  /*1e00*/  IMAD.IADD R123, R123, 0x1, R122 ;  /* 0x000000017b7b7824 */ /* 0x000fc800078e027a */
[----:B------:R-:W-:-:S05]  /*1e10*/  IMAD.IADD R125, R4, 0x1, R123 ;  /* 0x00000001047d7824 */ /* 0x000fca00078e027b */
        /* <DEDUP_REMOVED lines=8> */
[----:B------:R-:W0:Y:S02]  /*1ea0*/  SHFL.UP P0, R126, R127, 0x10, RZ ;  /* 0x060000007f7e7989 */ /* 0x000e2400000000ff */
[----:B0-----:R-:W-:Y:S01]  /*1eb0*/  @P0 IMAD.IADD R126, R127, 0x1, R126 ;  /* 0x000000017f7e0824 */ /* 0x001fe200078e027e */
[----:B------:R-:W-:-:S03]  /*1ec0*/  ISETP.NE.AND P0, PT, R124, 0x1, PT ;  /* 0x000000017c00780c */ /* 0x000fc60003f05270 */
[----:B------:R-:W-:Y:S01]  /*1ed0*/  IMAD.IADD R125, R126, 0x1, -R125 ;  /* 0x000000017e7d7824 */ /* 0x000fe200078e0a7d */
[----:B------:R-:W-:Y:S01]  /*1ee0*/  @!P1 STS [R50+0x8400], R126 ;  /* 0x0084007e32009388 */ /* 0x000fe20000000800 */
[----:B------:R-:W-:Y:S01]  /*1ef0*/  BAR.SYNC.DEFER_BLOCKING 0x0 ;  /* 0x0000000000007b1d */ /* 0x000fe20000010000 */
[----:B------:R-:W-:-:S05]  /*1f00*/  ISETP.NE.AND P1, PT, R124, 0x4, PT ;  /* 0x000000047c00780c */ /* 0x000fca0003f25270 */
[----:B------:R-:W0:Y:S04]  /*1f10*/  LDS.128 R4, [UR4+0x8400] ;  /* 0x00840004ff047984 */ /* 0x000e280008000c00 */
[----:B------:R-:W1:Y:S01]  /*1f20*/  LDS.128 R8, [UR4+0x8410] ;  /* 0x00841004ff087984 */ /* 0x000e620008000c00 */
[C---:B0-----:R-:W-:Y:S01]  /*1f30*/  SEL R55, R4.reuse, R55, !P0 ;  /* 0x0000003704377207 */ /* 0x041fe20004000000 */
[----:B------:R-:W-:Y:S01]  /*1f40*/  IMAD.IADD R5, R4, 0x1, R5 ;  /* 0x0000000104057824 */ /* 0x000fe200078e0205 */
[----:B------:R-:W-:-:S03]  /*1f50*/  ISETP.NE.AND P0, PT, R124, 0x2, PT ;  /* 0x000000027c00780c */ /* 0x000fc60003f05270 */
[----:B------:R-:W-:Y:S01]  /*1f60*/  IMAD.IADD R6, R6, 0x1, R5 ;  /* 0x0000000106067824 */ /* 0x000fe200078e0205 */
[----:B------:R-:W-:Y:S02]  /*1f70*/  SEL R55, R5, R55, !P0 ;  /* 0x0000003705377207 */ /* 0x000fe40004000000 */
[----:B------:R-:W-:Y:S01]  /*1f80*/  ISETP.NE.AND P0, PT, R124, 0x3, PT ;  /* 0x000000037c00780c */ /* 0x000fe20003f05270 */
[----:B------:R-:W-:-:S03]  /*1f90*/  IMAD.IADD R7, R7, 0x1, R6 ;  /* 0x0000000107077824 */ /* 0x000fc600078e0206 */
[----:B------:R-:W-:Y:S01]  /*1fa0*/  SEL R55, R6, R55, !P0 ;  /* 0x0000003706377207 */ /* 0x000fe20004000000 */
[C---:B-1----:R-:W-:Y:S01]  /*1fb0*/  IMAD.IADD R8, R7.reuse, 0x1, R8 ;  /* 0x0000000107087824 */ /* 0x042fe200078e0208 */
[----:B------:R-:W-:Y:S02]  /*1fc0*/  ISETP.NE.AND P0, PT, R124, 0x5, PT ;  /* 0x000000057c00780c */ /* 0x000fe40003f05270 */
[----:B------:R-:W-:Y:S01]  /*1fd0*/  SEL R55, R7, R55, !P1 ;  /* 0x0000003707377207 */ /* 0x000fe20004800000 */
[----:B------:R-:W-:Y:S01]  /*1fe0*/  IMAD.IADD R9, R9, 0x1, R8 ;  /* 0x0000000109097824 */ /* 0x000fe200078e0208 */
[----:B------:R-:W-:Y:S02]  /*1ff0*/  ISETP.NE.AND P1, PT, R42, RZ, PT ;  /* 0x000000ff2a00720c */ /* 0x000fe40003f25270 */
[----:B------:R-:W-:Y:S01]  /*2000*/  SEL R55, R8, R55, !P0 ;  /* 0x0000003708377207 */ /* 0x000fe20004000000 */
[----:B------:R-:W-:Y:S01]  /*2010*/  IMAD.IADD R10, R10, 0x1, R9 ;  /* 0x000000010a0a7824 */ /* 0x000fe200078e0209 */
[----:B------:R-:W-:-:S02]  /*2020*/  ISETP.GT.U32.AND P0, PT, R0, 0x1f, PT ;  /* 0x0000001f0000780c */ /* 0x000fc40003f04070 */
[----:B------:R-:W-:Y:S01]  /*2030*/  SEL R55, R9, R55, !P2 ;  /* 0x0000003709377207 */ /* 0x000fe20005000000 */
[----:B------:R-:W-:Y:S01]  /*2040*/  IMAD.IADD R11, R11, 0x1, R10 ;  /* 0x000000010b0b7824 */ /* 0x000fe200078e020a */
[----:B------:R-:W-:Y:S02]  /*2050*/  ISETP.GT.U32.OR P2, PT, R0, 0x1f, P1 ;  /* 0x0000001f0000780c */ /* 0x000fe40000f44470 */
[----:B------:R-:W-:Y:S02]  /*2060*/  SEL R4, R125, RZ, P1 ;  /* 0x000000ff7d047207 */ /* 0x000fe40000800000 */
[----:B------:R-:W-:-:S05]  /*2070*/  SEL R55, R10, R55, !P3 ;  /* 0x000000370a377207 */ /* 0x000fca0005800000 */
[----:B------:R-:W-:Y:S01]  /*2080*/  @P0 IMAD.IADD R125, R55, 0x1, R4 ;  /* 0x00000001377d0824 */ /* 0x000fe200078e0204 */
[----:B------:R-:W-:-:S03]  /*2090*/  ISETP.NE.AND P0, PT, R0, RZ, PT ;  /* 0x000000ff0000720c */ /* 0x000fc60003f05270 */
[----:B------:R-:W-:-:S05]  /*20a0*/  @!P2 IMAD.U32 R125, R11, 0x10000, RZ ;  /* 0x000100000b7da824 */ /* 0x000fca00078e00ff */
[----:B------:R-:W-:Y:S01]  /*20b0*/  @!P2 STS [UR4+0x8428], R125 ;  /* 0x0084287dff00a988 */ /* 0x000fe20008000804 */
[----:B------:R-:W-:Y:S06]  /*20c0*/  BAR.SYNC.DEFER_BLOCKING 0x0 ;  /* 0x0000000000007b1d */ /* 0x000fec0000010000 */
[----:B------:R-:W0:Y:S02]  /*20d0*/  LDS R4, [UR4+0x8428] ;  /* 0x00842804ff047984 */ /* 0x000e240008000800 */
[----:B0-----:R-:W-:-:S05]  /*20e0*/  SEL R4, R4, RZ, P0 ;  /* 0x000000ff04047207 */ /* 0x001fca0000000000 */
[----:B------:R-:W-:-:S04]  /*20f0*/  IMAD.IADD R4, R4, 0x1, R125 ;  /* 0x0000000104047824 */ /* 0x000fc800078e027d */
[--C-:B------:R-:W-:Y:S01]  /*2100*/  IMAD.IADD R92, R92, 0x1, R4.reuse ;  /* 0x000000015c5c7824 */ /* 0x100fe200078e0204 */
[----:B------:R-:W-:Y:S01]  /*2110*/  STS [R51], R4 ;  /* 0x0000000433007388 */ /* 0x000fe20000000800 */
[--C-:B------:R-:W-:Y:S02]  /*2120*/  IMAD.IADD R6, R93, 0x1, R4.reuse ;  /* 0x000000015d067824 */ /* 0x100fe400078e0204 */
[--C-:B------:R-:W-:Y:S01]  /*2130*/  IMAD.IADD R94, R94, 0x1, R4.reuse ;  /* 0x000000015e5e7824 */ /* 0x100fe200078e0204 */
[----:B------:R-:W-:Y:S01]  /*2140*/  STS [R51+0x4], R92 ;  /* 0x0000045c33007388 */ /* 0x000fe20000000800 */
[--C-:B------:R-:W-:Y:S02]  /*2150*/  IMAD.IADD R8, R95, 0x1, R4.reuse ;  /* 0x000000015f087824 */ /* 0x100fe400078e0204 */
[--C-:B------:R-:W-:Y:S01]  /*2160*/  IMAD.IADD R96, R96, 0x1, R4.reuse ;  /* 0x0000000160607824 */ /* 0x100fe200078e0204 */
[----:B------:R-:W-:Y:S01]  /*2170*/  STS [R51+0x8], R6 ;  /* 0x0000080633007388 */ /* 0x000fe20000000800 */
[----:B------:R-:W-:-:S02]  /*2180*/  IMAD.IADD R10, R97, 0x1, R4 ;  /* 0x00000001610a7824 */ /* 0x000fc400078e0204 */
[--C-:B------:R-:W-:Y:S01]  /*2190*/  IMAD.IADD R98, R98, 0x1, R4.reuse ;  /* 0x0000000162627824 */ /* 0x100fe200078e0204 */
[----:B------:R-:W-:Y:S01]  /*21a0*/  STS [R51+0xc], R94 ;  /* 0x00000c5e33007388 */ /* 0x000fe20000000800 */
        /* <DEDUP_REMOVED lines=36> */
[----:B------:R-:W-:-:S03]  /*23f0*/  IMAD.IADD R150, R123, 0x1, R4 ;  /* 0x000000017b967824 */ /* 0x000fc600078e0204 */
[----:B------:R-:W-:Y:S04]  /*2400*/  STS [R51+0x40], R134 ;  /* 0x0000408633007388 */ /* 0x000fe80000000800 */
        /* <DEDUP_REMOVED lines=15> */
[----:B------:R-:W-:Y:S01]  /*2500*/  STS [R51+0x80], R150 ;  /* 0x0000809633007388 */ /* 0x000fe20000000800 */
[----:B------:R-:W-:Y:S06]  /*2510*/  BAR.SYNC.DEFER_BLOCKING 0x0 ;  /* 0x0000000000007b1d */ /* 0x000fec0000010000 */
[----:B------:R-:W0:Y:S04]  /*2520*/  LDS.U16 R5, [R54] ;  /* 0x0000000036057984 */ /* 0x000e280000000400 */
[----:B------:R-:W1:Y:S04]  /*2530*/  LDS.U16 R56, [R56] ;  /* 0x0000000038387984 */ /* 0x000e680000000400 */
[----:B------:R-:W2:Y:S04]  /*2540*/  LDS.U16 R58, [R58] ;  /* 0x000000003a3a7984 */ /* 0x000ea80000000400 */
[----:B------:R-:W3:Y:S04]  /*2550*/  LDS.U16 R60, [R60] ;  /* 0x000000003c3c7984 */ /* 0x000ee80000000400 */
[----:B------:R-:W4:Y:S04]  /*2560*/  LDS.U16 R62, [R62] ;  /* 0x000000003e3e7984 */ /* 0x000f280000000400 */
[----:B------:R-:W4:Y:S04]  /*2570*/  LDS.U16 R64, [R64] ;  /* 0x0000000040407984 */ /* 0x000f280000000400 */
[----:B------:R-:W4:Y:S04]  /*2580*/  LDS.U16 R66, [R66] ;  /* 0x0000000042427984 */ /* 0x000f280000000400 */
[----:B------:R-:W4:Y:S04]  /*2590*/  LDS.U16 R68, [R68] ;  /* 0x0000000044447984 */ /* 0x000f280000000400 */
[----:B------:R-:W4:Y:S04]  /*25a0*/  LDS.U16 R70, [R70] ;  /* 0x0000000046467984 */ /* 0x000f280000000400 */
[----:B------:R-:W4:Y:S04]  /*25b0*/  LDS.U16 R72, [R72] ;  /* 0x0000000048487984 */ /* 0x000f280000000400 */
[----:B------:R-:W4:Y:S01]  /*25c0*/  LDS.U16 R74, [R74] ;  /* 0x000000004a4a7984 */ /* 0x000f220000000400 */
[----:B0-----:R-:W-:-:S03]  /*25d0*/  IMAD.IADD R5, R52, 0x1, R5 ;  /* 0x0000000134057824 */ /* 0x001fc600078e0205 */
[----:B------:R-:W0:Y:S01]  /*25e0*/  LDS.U16 R76, [R76] ;  /* 0x000000004c4c7984 */ /* 0x000e220000000400 */
[----:B-1----:R-:W-:-:S03]  /*25f0*/  IMAD.IADD R56, R57, 0x1, R56 ;  /* 0x0000000139387824 */ /* 0x002fc600078e0238 */
[----:B------:R-:W1:Y:S01]  /*2600*/  LDS.U16 R78, [R78] ;  /* 0x000000004e4e7984 */ /* 0x000e620000000400 */
[----:B--2---:R-:W-:-:S03]  /*2610*/  IMAD.IADD R58, R59, 0x1, R58 ;  /* 0x000000013b3a7824 */ /* 0x004fc600078e023a */
[----:B------:R-:W2:Y:S01]  /*2620*/  LDS.U16 R80, [R80] ;  /* 0x0000000050507984 */ /* 0x000ea20000000400 */
[----:B---3--:R-:W-:-:S03]  /*2630*/  IMAD.IADD R60, R61, 0x1, R60 ;  /* 0x000000013d3c7824 */ /* 0x008fc600078e023c */
[----:B------:R-:W3:Y:S01]  /*2640*/  LDS.U16 R82, [R82] ;  /* 0x0000000052527984 */ /* 0x000ee20000000400 */
[----:B----4-:R-:W-:-:S03]  /*2650*/  IMAD.IADD R62, R63, 0x1, R62 ;  /* 0x000000013f3e7824 */ /* 0x010fc600078e023e */
[----:B------:R-:W4:Y:S01]  /*2660*/  LDS.U16 R84, [R84] ;  /* 0x0000000054547984 */ /* 0x000f220000000400 */
[----:B------:R-:W-:-:S03]  /*2670*/  IMAD.IADD R64, R65, 0x1, R64 ;  /* 0x0000000141407824 */ /* 0x000fc600078e0240 */
[----:B------:R-:W4:Y:S01]  /*2680*/  LDS.U16 R86, [R86] ;  /* 0x0000000056567984 */ /* 0x000f220000000400 */
[----:B------:R-:W-:-:S03]  /*2690*/  IMAD.IADD R66, R67, 0x1, R66 ;  /* 0x0000000143427824 */ /* 0x000fc600078e0242 */
[----:B------:R-:W4:Y:S01]  /*26a0*/  LDS.U16 R88, [R88] ;  /* 0x0000000058587984 */ /* 0x000f220000000400 */
[----:B------:R-:W-:-:S03]  /*26b0*/  IMAD.IADD R68, R69, 0x1, R68 ;  /* 0x0000000145447824 */ /* 0x000fc600078e0244 */
[----:B------:R-:W4:Y:S01]  /*26c0*/  LDS.U16 R90, [R90] ;  /* 0x000000005a5a7984 */ /* 0x000f220000000400 */
[----:B------:R-:W-:Y:S02]  /*26d0*/  IMAD.IADD R70, R71, 0x1, R70 ;  /* 0x0000000147467824 */ /* 0x000fe400078e0246 */
[----:B------:R-:W-:Y:S02]  /*26e0*/  IMAD.IADD R72, R73, 0x1, R72 ;  /* 0x0000000149487824 */ /* 0x000fe400078e0248 */
[----:B------:R-:W-:Y:S02]  /*26f0*/  IMAD.IADD R74, R75, 0x1, R74 ;  /* 0x000000014b4a7824 */ /* 0x000fe400078e024a */
[----:B0-----:R-:W-:Y:S02]  /*2700*/  IMAD.IADD R76, R77, 0x1, R76 ;  /* 0x000000014d4c7824 */ /* 0x001fe400078e024c */
[----:B-1----:R-:W-:Y:S02]  /*2710*/  IMAD.IADD R78, R79, 0x1, R78 ;  /* 0x000000014f4e7824 */ /* 0x002fe400078e024e */
[----:B--2---:R-:W-:-:S02]  /*2720*/  IMAD.IADD R80, R81, 0x1, R80 ;  /* 0x0000000151507824 */ /* 0x004fc400078e0250 */
[----:B---3--:R-:W-:Y:S02]  /*2730*/  IMAD.IADD R82, R83, 0x1, R82 ;  /* 0x0000000153527824 */ /* 0x008fe400078e0252 */
[----:B----4-:R-:W-:Y:S02]  /*2740*/  IMAD.IADD R84, R85, 0x1, R84 ;  /* 0x0000000155547824 */ /* 0x010fe400078e0254 */
[----:B------:R-:W-:Y:S02]  /*2750*/  IMAD.IADD R86, R87, 0x1, R86 ;  /* 0x0000000157567824 */ /* 0x000fe400078e0256 */
[----:B------:R-:W-:Y:S02]  /*2760*/  IMAD.IADD R88, R89, 0x1, R88 ;  /* 0x0000000159587824 */ /* 0x000fe400078e0258 */
[----:B------:R-:W-:Y:S01]  /*2770*/  IMAD.IADD R90, R91, 0x1, R90 ;  /* 0x000000015b5a7824 */ /* 0x000fe200078e025a */
[----:B------:R-:W-:Y:S06]  /*2780*/  BAR.SYNC.DEFER_BLOCKING 0x0 ;  /* 0x0000000000007b1d */ /* 0x000fec0000010000 */
[----:B------:R-:W-:Y:S05]  /*2790*/  BRA.U UP0, `(.L_x_221) ;  /* 0x0000000500987547 */ /* 0x000fea000b800000 */
[----:B------:R-:W-:Y:S01]  /*27a0*/  LEA R4, R5, UR4, 0x2 ;  /* 0x0000000405047c11 */ /* 0x000fe2000f8e10ff */
[----:B------:R-:W-:Y:S01]  /*27b0*/  UIADD3 UR7, UPT, UPT, UR7, 0x6, URZ ;  /* 0x0000000607077890 */ /* 0x000fe2000fffe0ff */
[----:B------:R-:W-:Y:S01]  /*27c0*/  LEA R5, R56, UR4, 0x2 ;  /* 0x0000000438057c11 */ /* 0x000fe2000f8e10ff */
[----:B------:R-:W-:Y:S01]  /*27d0*/  UIADD3 UR5, UPT, UPT, UR5, -0x6, URZ ;  /* 0xfffffffa05057890 */ /* 0x000fe2000fffe0ff */
[----:B------:R-:W-:Y:S01]  /*27e0*/  LEA R6, R58, UR4, 0x2 ;  /* 0x000000043a067c11 */ /* 0x000fe2000f8e10ff */
[----:B------:R1:W-:Y:S01]  /*27f0*/  STS [R4], R29 ;  /* 0x0000001d04007388 */ /* 0x0003e20000000800 */
[----:B------:R-:W-:Y:S02]  /*2800*/  LEA R7, R60, UR4, 0x2 ;  /* 0x000000043c077c11 */ /* 0x000fe4000f8e10ff */
[----:B------:R-:W-:Y:S01]  /*2810*/  LEA R8, R62, UR4, 0x2 ;  /* 0x000000043e087c11 */ /* 0x000fe2000f8e10ff */
[----:B------:R1:W-:Y:S01]  /*2820*/  STS [R5], R30 ;  /* 0x0000001e05007388 */ /* 0x0003e20000000800 */
[----:B------:R-:W-:-:S02]  /*2830*/  LEA R9, R64, UR4, 0x2 ;  /* 0x0000000440097c11 */ /* 0x000fc4000f8e10ff */
[----:B------:R-:W-:Y:S01]  /*2840*/  LEA R10, R66, UR4, 0x2 ;  /* 0x00000004420a7c11 */ /* 0x000fe2000f8e10ff */
[----:B------:R1:W-:Y:S01]  /*2850*/  STS [R6], R31 ;  /* 0x0000001f06007388 */ /* 0x0003e20000000800 */
[----:B------:R-:W-:Y:S02]  /*2860*/  LEA R11, R68, UR4, 0x2 ;  /* 0x00000004440b7c11 */ /* 0x000fe4000f8e10ff */
        /* <DEDUP_REMOVED lines=16> */
[----:B------:R1:W-:Y:S04]  /*2970*/  STS [R52], R37 ;  /* 0x0000002534007388 */ /* 0x0003e80000000800 */
        /* <DEDUP_REMOVED lines=9> */
[----:B------:R1:W-:Y:S01]  /*2a10*/  STS [R64], R49 ;  /* 0x0000003140007388 */ /* 0x0003e20000000800 */
[----:B------:R-:W-:Y:S06]  /*2a20*/  BAR.SYNC.DEFER_BLOCKING 0x0 ;  /* 0x0000000000007b1d */ /* 0x000fec0000010000 */
[----:B------:R1:W2:Y:S04]  /*2a30*/  LDS R29, [R53] ;  /* 0x00000000351d7984 */ /* 0x0002a80000000800 */
[----:B------:R1:W3:Y:S04]  /*2a40*/  LDS R30, [R53+0x4] ;  /* 0x00000400351e7984 */ /* 0x0002e80000000800 */
[----:B------:R1:W4:Y:S04]  /*2a50*/  LDS R31, [R53+0x8] ;  /* 0x00000800351f7984 */ /* 0x0003280000000800 */
[----:B------:R1:W0:Y:S04]  /*2a60*/  LDS R32, [R53+0xc] ;  /* 0x00000c0035207984 */ /* 0x0002280000000800 */
        /* <DEDUP_REMOVED lines=14> */
[----:B------:R1:W0:Y:S01]  /*2b50*/  LDS R49, [R53+0x48] ;  /* 0x0000480035317984 */ /* 0x0002220000000800 */
[----:B------:R-:W-:Y:S06]  /*2b60*/  BAR.SYNC.DEFER_BLOCKING 0x0 ;  /* 0x0000000000007b1d */ /* 0x000fec0000010000 */
[----:B-----5:R1:W-:Y:S04]  /*2b70*/  STS [R4], R2 ;  /* 0x0000000204007388 */ /* 0x0203e80000000800 */
        /* <DEDUP_REMOVED lines=19> */
[----:B------:R1:W0:Y:S04]  /*2cb0*/  LDS R2, [R53] ;  /* 0x0000000035027984 */ /* 0x0002280000000800 */
        /* <DEDUP_REMOVED lines=19> */
[----:B--234-:R-:W-:Y:S05]  /*2df0*/  BRA `(.L_x_222) ;  /* 0xffffffdc00587947 */ /* 0x01cfea000383ffff */
.L_x_221:
[----:B------:R-:W-:Y:S01]  /*2e00*/  LEA R5, R5, UR4, 0x2 ;  /* 0x0000000405057c11 */ /* 0x000fe2000f8e10ff */
[----:B------:R-:W-:Y:S01]  /*2e10*/  IMAD R53, R0, -0x48, R53 ;  /* 0xffffffb800357824 */ /* 0x000fe200078e0235 */
[----:B------:R-:W-:Y:S01]  /*2e20*/  LEA R56, R56, UR4, 0x2 ;  /* 0x0000000438387c11 */ /* 0x000fe2000f8e10ff */
[----:B------:R-:W0:Y:S01]  /*2e30*/  LDCU.64 UR6, c[0x0][0x3a0] ;  /* 0x00007400ff0677ac */ /* 0x000e220008000a00 */
[----:B------:R-:W-:Y:S01]  /*2e40*/  LEA R58, R58, UR4, 0x2 ;  /* 0x000000043a3a7c11 */ /* 0x000fe2000f8e10ff */
[----:B------:R-:W-:Y:S01]  /*2e50*/  STS [R5], R29 ;  /* 0x0000001d05007388 */ /* 0x000fe20000000800 */
[----:B------:R-:W-:Y:S02]  /*2e60*/  LEA R60, R60, UR4, 0x2 ;  /* 0x000000043c3c7c11 */ /* 0x000fe4000f8e10ff */
[----:B------:R-:W-:Y:S01]  /*2e70*/  LEA R62, R62, UR4, 0x2 ;  /* 0x000000043e3e7c11 */ /* 0x000fe2000f8e10ff */
[----:B------:R-:W-:Y:S01]  /*2e80*/  STS [R56], R30 ;  /* 0x0000001e38007388 */ /* 0x000fe20000000800 */
[----:B------:R-:W-:-:S02]  /*2e90*/  LEA R64, R64, UR4, 0x2 ;  /* 0x0000000440407c11 */ /* 0x000fc4000f8e10ff */
[----:B------:R-:W-:Y:S01]  /*2ea0*/  LEA R66, R66, UR4, 0x2 ;  /* 0x0000000442427c11 */ /* 0x000fe2000f8e10ff */
[----:B------:R-:W-:Y:S01]  /*2eb0*/  STS [R58], R31 ;  /* 0x0000001f3a007388 */ /* 0x000fe20000000800 */
[----:B------:R-:W-:Y:S02]  /*2ec0*/  LEA R68, R68, UR4, 0x2 ;  /* 0x0000000444447c11 */ /* 0x000fe4000f8e10ff */
[----:B------:R-:W-:Y:S01]  /*2ed0*/  LEA R70, R70, UR4, 0x2 ;  /* 0x0000000446467c11 */ /* 0x000fe2000f8e10ff */
[----:B------:R-:W-:Y:S01]  /*2ee0*/  STS [R60], R32 ;  /* 0x000000203c007388 */ /* 0x000fe20000000800 */
[----:B------:R-:W-:Y:S02]  /*2ef0*/  LEA R72, R72, UR4, 0x2 ;  /* 0x0000000448487c11 */ /* 0x000fe4000f8e10ff */
[----:B------:R-:W-:Y:S01]  /*2f00*/  LEA R74, R74, UR4, 0x2 ;  /* 0x000000044a4a7c11 */ /* 0x000fe2000f8e10ff */
[----:B------:R-:W-:Y:S01]  /*2f10*/  STS [R62], R33 ;  /* 0x000000213e007388 */ /* 0x000fe20000000800 */
[----:B------:R-:W-:Y:S01]  /*2f20*/  LEA R76, R76, UR4, 0x2 ;  /* 0x000000044c4c7c11 */ /* 0x000fe2000f8e10ff */
[----:B0-----:R-:W-:Y:S01]  /*2f30*/  IMAD.U32 R4, RZ, RZ, UR7 ;  /* 0x00000007ff047e24 */ /* 0x001fe2000f8e00ff */
        /* <DEDUP_REMOVED lines=11> */
[----:B------:R-:W-:-:S03]  /*2ff0*/  ISETP.LT.U32.AND P2, PT, R0, UR6, PT ;  /* 0x0000000600007c0c */ /* 0x000fc6000bf41070 */
[----:B------:R-:W-:Y:S01]  /*3000*/  STS [R72], R38 ;  /* 0x0000002648007388 */ /* 0x000fe20000000800 */
[----:B------:R-:W-:-:S03]  /*3010*/  ISETP.GT.U32.AND.EX P2, PT, R4, RZ, PT, P2 ;  /* 0x000000ff0400720c */ /* 0x000fc60003f44120 */
[----:B------:R-:W-:Y:S04]  /*3020*/  STS [R74], R39 ;  /* 0x000000274a007388 */ /* 0x000fe80000000800 */
[----:B------:R-:W-:Y:S04]  /*3030*/  STS [R76], R40 ;  /* 0x000000284c007388 */ /* 0x000fe80000000800 */
[----:B------:R-:W-:Y:S04]  /*3040*/  STS [R78], R41 ;  /* 0x000000294e007388 */ /* 0x000fe80000000800 */
[----:B------:R-:W-:Y:S04]  /*3050*/  STS [R80], R43 ;  /* 0x0000002b50007388 */ /* 0x000fe80000000800 */
[----:B------:R-:W-:Y:S04]  /*3060*/  STS [R47], R44 ;  /* 0x0000002c2f007388 */ /* 0x000fe80000000800 */
[----:B------:R-:W-:Y:S04]  /*3070*/  STS [R84], R45 ;  /* 0x0000002d54007388 */ /* 0x000fe80000000800 */
[----:B------:R-:W-:Y:S04]  /*3080*/  STS [R51], R46 ;  /* 0x0000002e33007388 */ /* 0x000fe80000000800 */
[----:B------:R-:W-:Y:S04]  /*3090*/  STS [R88], R48 ;  /* 0x0000003058007388 */ /* 0x000fe80000000800 */
[----:B------:R-:W-:Y:S01]  /*30a0*/  STS [R90], R49 ;  /* 0x000000315a007388 */ /* 0x000fe20000000800 */
[----:B------:R-:W-:Y:S06]  /*30b0*/  BAR.SYNC.DEFER_BLOCKING 0x0 ;  /* 0x0000000000007b1d */ /* 0x000fec0000010000 */
[----:B------:R-:W0:Y:S04]  /*30c0*/  LDS R6, [R53] ;  /* 0x0000000035067984 */ /* 0x000e280000000800 */
[----:B------:R-:W1:Y:S04]  /*30d0*/  LDS R7, [R53+0x400] ;  /* 0x0004000035077984 */ /* 0x000e680000000800 */
[----:B------:R-:W2:Y:S04]  /*30e0*/  LDS R8, [R53+0x800] ;  /* 0x0008000035087984 */ /* 0x000ea80000000800 */
[----:B------:R-:W-:Y:S04]  /*30f0*/  LDS R9, [R53+0xc00] ;  /* 0x000c000035097984 */ /* 0x000fe80000000800 */
[----:B------:R-:W-:Y:S04]  /*3100*/  LDS R10, [R53+0x1000] ;  /* 0x00100000350a7984 */ /* 0x000fe80000000800 */
[----:B------:R-:W-:Y:S04]  /*3110*/  LDS R11, [R53+0x1400] ;  /* 0x00140000350b7984 */ /* 0x000fe80000000800 */
[----:B------:R-:W3:Y:S04]  /*3120*/  LDS R29, [R53+0x1800] ;  /* 0x00180000351d7984 */ /* 0x000ee80000000800 */
[----:B------:R-:W-:Y:S04]  /*3130*/  LDS R30, [R53+0x1c00] ;  /* 0x001c0000351e7984 */ /* 0x000fe80000000800 */
        /* <DEDUP_REMOVED lines=10> */
[----:B------:R-:W-:Y:S01]  /*31e0*/  LDS R41, [R53+0x4800] ;  /* 0x0048000035297984 */ /* 0x000fe20000000800 */
[----:B------:R-:W-:Y:S06]  /*31f0*/  BAR.SYNC.DEFER_BLOCKING 0x0 ;  /* 0x0000000000007b1d */ /* 0x000fec0000010000 */
[----:B-----5:R4:W-:Y:S04]  /*3200*/  STS [R5], R2 ;  /* 0x0000000205007388 */ /* 0x0209e80000000800 */
[----:B------:R0:W-:Y:S04]  /*3210*/  STS [R56], R3 ;  /* 0x0000000338007388 */ /* 0x0001e80000000800 */
[----:B------:R1:W-:Y:S01]  /*3220*/  STS [R58], R12 ;  /* 0x0000000c3a007388 */ /* 0x0003e20000000800 */
[----:B----4-:R-:W4:Y:S03]  /*3230*/  LDC.64 R4, c[0x0][0x398] ;  /* 0x0000e600ff047b82 */ /* 0x010f260000000a00 */
[----:B------:R-:W-:Y:S04]  /*3240*/  STS [R60], R13 ;  /* 0x0000000d3c007388 */ /* 0x000fe80000000800 */
[----:B------:R2:W-:Y:S01]  /*3250*/  STS [R62], R14 ;  /* 0x0000000e3e007388 */ /* 0x0005e20000000800 */
[----:B0-----:R-:W0:Y:S01]  /*3260*/  LDC.64 R2, c[0x0][0x388] ;  /* 0x0000e200ff027b82 */ /* 0x001e220000000a00 */
[----:B-1----:R-:W-:-:S02]  /*3270*/  VIADD R12, R0, 0x100 ;  /* 0x00000100000c7836 */ /* 0x002fc40000000000 */
[----:B------:R-:W-:Y:S04]  /*3280*/  STS [R64], R15 ;  /* 0x0000000f40007388 */ /* 0x000fe80000000800 */
[----:B------:R1:W-:Y:S01]  /*3290*/  STS [R66], R16 ;  /* 0x0000001042007388 */ /* 0x0003e20000000800 */
[----:B------:R-:W-:Y:S01]  /*32a0*/  ISETP.LT.U32.AND P4, PT, R12, UR6, PT ;  /* 0x000000060c007c0c */ /* 0x000fe2000bf81070 */
[C---:B--2---:R-:W-:Y:S01]  /*32b0*/  VIADD R14, R0.reuse, 0x200 ;  /* 0x00000200000e7836 */ /* 0x044fe20000000000 */
[----:B------:R-:W-:Y:S01]  /*32c0*/  LOP3.LUT R12, R0, 0x400, RZ, 0xfc, !PT ;  /* 0x00000400000c7812 */ /* 0x000fe200078efcff */
[----:B------:R-:W-:Y:S03]  /*32d0*/  STS [R68], R17 ;  /* 0x0000001144007388 */ /* 0x000fe60000000800 */
[----:B------:R-:W-:Y:S01]  /*32e0*/  ISETP.LT.U32.AND P3, PT, R14, UR6, PT ;  /* 0x000000060e007c0c */ /* 0x000fe2000bf61070 */
[----:B------:R-:W-:Y:S01]  /*32f0*/  STS [R70], R18 ;  /* 0x0000001246007388 */ /* 0x000fe20000000800 */
[----:B------:R-:W-:Y:S01]  /*3300*/  VIADD R14, R0, 0x500 ;  /* 0x00000500000e7836 */ /* 0x000fe20000000000 */
[----:B------:R-:W-:Y:S01]  /*3310*/  ISETP.LT.U32.AND P0, PT, R12, UR6, PT ;  /* 0x000000060c007c0c */ /* 0x000fe2000bf01070 */
[C---:B-1----:R-:W-:Y:S01]  /*3320*/  VIADD R16, R0.reuse, 0x300 ;  /* 0x0000030000107836 */ /* 0x042fe20000000000 */
[----:B------:R-:W-:Y:S01]  /*3330*/  STS [R72], R19 ;  /* 0x0000001348007388 */ /* 0x000fe20000000800 */
[----:B------:R-:W-:Y:S01]  /*3340*/  VIADD R12, R0, 0x600 ;  /* 0x00000600000c7836 */ /* 0x000fe20000000000 */
[----:B------:R-:W-:Y:S01]  /*3350*/  ISETP.LT.U32.AND P1, PT, R14, UR6, PT ;  /* 0x000000060e007c0c */ /* 0x000fe2000bf21070 */
[----:B------:R-:W-:Y:S01]  /*3360*/  IMAD.U32 R14, RZ, RZ, UR7 ;  /* 0x00000007ff0e7e24 */ /* 0x000fe2000f8e00ff */
[----:B------:R-:W-:Y:S01]  /*3370*/  STS [R74], R20 ;  /* 0x000000144a007388 */ /* 0x000fe20000000800 */
[----:B------:R-:W-:Y:S01]  /*3380*/  ISETP.LT.U32.AND P5, PT, R16, UR6, PT ;  /* 0x0000000610007c0c */ /* 0x000fe2000bfa1070 */
[----:B------:R-:W-:Y:S01]  /*3390*/  IMAD.U32 R16, RZ, RZ, UR7 ;  /* 0x00000007ff107e24 */ /* 0x000fe2000f8e00ff */
[----:B------:R-:W-:Y:S01]  /*33a0*/  ISETP.LT.U32.AND P6, PT, R12, UR6, PT ;  /* 0x000000060c007c0c */ /* 0x000fe2000bfc1070 */
[----:B------:R-:W-:Y:S01]  /*33b0*/  STS [R76], R21 ;  /* 0x000000154c007388 */ /* 0x000fe20000000800 */
[----:B0-----:R-:W-:Y:S01]  /*33c0*/  IMAD.WIDE.U32 R2, R0, 0x4, R2 ;  /* 0x0000000400027825 */ /* 0x001fe200078e0002 */
[----:B------:R-:W-:-:S02]  /*33d0*/  ISETP.GT.U32.AND.EX P3, PT, R14, RZ, PT, P3 ;  /* 0x000000ff0e00720c */ /* 0x000fc40003f64130 */
[----:B------:R-:W-:Y:S01]  /*33e0*/  STS [R78], R22 ;  /* 0x000000164e007388 */ /* 0x000fe20000000800 */
[----:B------:R-:W-:Y:S01]  /*33f0*/  ISETP.GT.U32.AND.EX P4, PT, R16, RZ, PT, P4 ;  /* 0x000000ff1000720c */ /* 0x000fe20003f84140 */
[----:B----4-:R-:W-:Y:S02]  /*3400*/  IMAD.WIDE.U32 R4, R0, 0x4, R4 ;  /* 0x0000000400047825 */ /* 0x010fe400078e0004 */
[----:B------:R0:W-:Y:S02]  /*3410*/  STS [R80], R23 ;  /* 0x0000001750007388 */ /* 0x0001e40000000800 */
[----:B------:R-:W-:Y:S02]  /*3420*/  IMAD.U32 R12, RZ, RZ, UR7 ;  /* 0x00000007ff0c7e24 */ /* 0x000fe4000f8e00ff */
[----:B------:R-:W-:Y:S03]  /*3430*/  STS [R47], R24 ;  /* 0x000000182f007388 */ /* 0x000fe60000000800 */
[----:B------:R-:W-:Y:S01]  /*3440*/  ISETP.GT.U32.AND.EX P5, PT, R12, RZ, PT, P5 ;  /* 0x000000ff0c00720c */ /* 0x000fe20003fa4150 */
[----:B------:R1:W-:Y:S01]  /*3450*/  STS [R84], R25 ;  /* 0x0000001954007388 */ /* 0x0003e20000000800 */
[----:B0-----:R-:W-:Y:S01]  /*3460*/  @P2 LOP3.LUT R23, R6, 0x80000000, RZ, 0x3c, !PT ;  /* 0x8000000006172812 */ /* 0x001fe200078e3cff */
[----:B------:R-:W-:-:S02]  /*3470*/  VIADD R6, R0, 0x700 ;  /* 0x0000070000067836 */ /* 0x000fc40000000000 */
[----:B------:R-:W-:Y:S04]  /*3480*/  STS [R51], R26 ;  /* 0x0000001a33007388 */ /* 0x000fe80000000800 */
[----:B------:R0:W-:Y:S01]  /*3490*/  STS [R88], R27 ;  /* 0x0000001b58007388 */ /* 0x0001e20000000800 */
[----:B-1----:R-:W-:-:S03]  /*34a0*/  @P4 LOP3.LUT R25, R7, 0x80000000, RZ, 0x3c, !PT ;  /* 0x8000000007194812 */ /* 0x002fc600078e3cff */
[----:B------:R-:W-:Y:S01]  /*34b0*/  STS [R90], R28 ;  /* 0x0000001c5a007388 */ /* 0x000fe20000000800 */
[----:B------:R-:W-:Y:S01]  /*34c0*/  BAR.SYNC.DEFER_BLOCKING 0x0 ;  /* 0x0000000000007b1d */ /* 0x000fe20000010000 */
[----:B0-----:R-:W-:Y:S01]  /*34d0*/  @P3 LOP3.LUT R27, R8, 0x80000000, RZ, 0x3c, !PT ;  /* 0x80000000081b3812 */ /* 0x001fe200078e3cff */
[----:B------:R-:W-:-:S05]  /*34e0*/  IMAD.U32 R8, RZ, RZ, UR7 ;  /* 0x00000007ff087e24 */ /* 0x000fca000f8e00ff */
[C---:B------:R-:W-:Y:S02]  /*34f0*/  ISETP.GT.U32.AND.EX P1, PT, R8.reuse, RZ, PT, P1 ;  /* 0x000000ff0800720c */ /* 0x040fe40003f24110 */
[----:B------:R-:W-:-:S13]  /*3500*/  ISETP.GT.U32.AND.EX P6, PT, R8, RZ, PT, P6 ;  /* 0x000000ff0800720c */ /* 0x000fda0003fc4160 */
[----:B---3--:R-:W-:Y:S01]  /*3510*/  @P6 LOP3.LUT R29, R29, 0x80000000, RZ, 0x3c, !PT ;  /* 0x800000001d1d6812 */ /* 0x008fe200078e3cff */
[----:B------:R-:W0:Y:S04]  /*3520*/  @P2 LDS R43, [R53] ;  /* 0x00000000352b2984 */ /* 0x000e280000000800 */
[----:B------:R-:W1:Y:S04]  /*3530*/  LDS R13, [R53+0x400] ;  /* 0x00040000350d7984 */ /* 0x000e680000000800 */
[----:B------:R-:W2:Y:S04]  /*3540*/  LDS R15, [R53+0x800] ;  /* 0x00080000350f7984 */ /* 0x000ea80000000800 */
[----:B------:R-:W3:Y:S04]  /*3550*/  LDS R17, [R53+0xc00] ;  /* 0x000c000035117984 */ /* 0x000ee80000000800 */
[----:B------:R-:W4:Y:S04]  /*3560*/  LDS R19, [R53+0x1000] ;  /* 0x0010000035137984 */ /* 0x000f280000000800 */
[----:B------:R-:W-:Y:S04]  /*3570*/  @P2 STG.E desc[UR8][R2.64], R23 ;  /* 0x0000001702002986 */ /* 0x000fe8000c101908 */
[----:B------:R-:W4:Y:S04]  /*3580*/  LDS R21, [R53+0x1400] ;  /* 0x0014000035157984 */ /* 0x000f280000000800 */
[----:B------:R-:W4:Y:S04]  /*3590*/  LDS R7, [R53+0x1800] ;  /* 0x0018000035077984 */ /* 0x000f280000000800 */
[----:B------:R-:W4:Y:S04]  /*35a0*/  LDS R23, [R53+0x1c00] ;  /* 0x001c000035177984 */ /* 0x000f280000000800 */
[----:B0-----:R0:W-:Y:S01]  /*35b0*/  @P2 STG.E desc[UR8][R4.64], R43 ;  /* 0x0000002b04002986 */ /* 0x0011e2000c101908 */
[----:B------:R-:W-:Y:S01]  /*35c0*/  ISETP.LT.U32.AND P2, PT, R6, UR6, PT ;  /* 0x0000000606007c0c */ /* 0x000fe2000bf41070 */
[----:B------:R-:W-:-:S02]  /*35d0*/  IMAD.U32 R6, RZ, RZ, UR7 ;  /* 0x00000007ff067e24 */ /* 0x000fc4000f8e00ff */
[----:B------:R2:W-:Y:S01]  /*35e0*/  @P4 STG.E desc[UR8][R2.64+0x400], R25 ;  /* 0x0004001902004986 */ /* 0x0005e2000c101908 */
[----:B------:R-:W-:Y:S02]  /*35f0*/  ISETP.GT.U32.AND.EX P2, PT, R8, RZ, PT, P2 ;  /* 0x000000ff0800720c */ /* 0x000fe40003f44120 */
[----:B------:R-:W-:Y:S01]  /*3600*/  ISETP.GT.U32.AND.EX P0, PT, R6, RZ, PT, P0 ;  /* 0x000000ff0600720c */ /* 0x000fe20003f04100 */
[----:B-1----:R-:W-:Y:S01]  /*3610*/  @P4 STG.E desc[UR8][R4.64+0x400], R13 ;  /* 0x0004000d04004986 */ /* 0x002fe2000c101908 */
[----:B------:R-:W-:Y:S02]  /*3620*/  LOP3.LUT R6, R0, 0x800, RZ, 0xfc, !PT ;  /* 0x0000080000067812 */ /* 0x000fe400078efcff */
[----:B0-----:R-:W-:Y:S01]  /*3630*/  @P5 LOP3.LUT R43, R9, 0x80000000, RZ, 0x3c, !PT ;  /* 0x80000000092b5812 */ /* 0x001fe200078e3cff */
[----:B------:R-:W-:Y:S01]  /*3640*/  @P3 STG.E desc[UR8][R2.64+0x800], R27 ;  /* 0x0008001b02003986 */ /* 0x000fe2000c101908 */
[----:B------:R-:W-:Y:S01]  /*3650*/  ISETP.LT.U32.AND P4, PT, R6, UR6, PT ;  /* 0x0000000606007c0c */ /* 0x000fe2000bf81070 */
[----:B------:R-:W-:-:S02]  /*3660*/  VIADD R6, R0, 0x900 ;  /* 0x0000090000067836 */ /* 0x000fc40000000000 */
[----:B------:R-:W0:Y:S04]  /*3670*/  LDS R9, [R53+0x2000] ;  /* 0x0020000035097984 */ /* 0x000e280000000800 */
[----:B--2---:R-:W-:Y:S01]  /*3680*/  @P0 LOP3.LUT R25, R10, 0x80000000, RZ, 0x3c, !PT ;  /* 0x800000000a190812 */ /* 0x004fe200078e3cff */
[----:B------:R-:W-:Y:S01]  /*3690*/  @P3 STG.E desc[UR8][R4.64+0x800], R15 ;  /* 0x0008000f04003986 */ /* 0x000fe2000c101908 */
[----:B------:R-:W-:Y:S01]  /*36a0*/  ISETP.LT.U32.AND P3, PT, R6, UR6, PT ;  /* 0x0000000606007c0c */ /* 0x000fe2000bf61070 */
[----:B------:R-:W-:Y:S02]  /*36b0*/  VIADD R6, R0, 0xa00 ;  /* 0x00000a0000067836 */ /* 0x000fe40000000000 */
[----:B------:R-:W-:Y:S01]  /*36c0*/  @P5 STG.E desc[UR8][R2.64+0xc00], R43 ;  /* 0x000c002b02005986 */ /* 0x000fe2000c101908 */
[----:B------:R-:W-:Y:S01]  /*36d0*/  ISETP.GT.U32.AND.EX P3, PT, R8, RZ, PT, P3 ;  /* 0x000000ff0800720c */ /* 0x000fe20003f64130 */
[----:B------:R-:W-:-:S02]  /*36e0*/  IMAD.U32 R10, RZ, RZ, UR7 ;  /* 0x00000007ff0a7e24 */ /* 0x000fc4000f8e00ff */
[----:B---3--:R1:W-:Y:S01]  /*36f0*/  @P5 STG.E desc[UR8][R4.64+0xc00], R17 ;  /* 0x000c001104005986 */ /* 0x0083e2000c101908 */
[----:B------:R-:W-:Y:S01]  /*3700*/  ISETP.LT.U32.AND P5, PT, R6, UR6, PT ;  /* 0x0000000606007c0c */ /* 0x000fe2000bfa1070 */
[----:B------:R-:W-:Y:S02]  /*3710*/  VIADD R6, R0, 0xb00 ;  /* 0x00000b0000067836 */ /* 0x000fe40000000000 */
[----:B------:R-:W2:Y:S01]  /*3720*/  LDS R13, [R53+0x2400] ;  /* 0x00240000350d7984 */ /* 0x000ea20000000800 */
[----:B------:R-:W-:-:S03]  /*3730*/  ISETP.GT.U32.AND.EX P5, PT, R8, RZ, PT, P5 ;  /* 0x000000ff0800720c */ /* 0x000fc60003fa4150 */
[----:B------:R-:W-:Y:S04]  /*3740*/  @P0 STG.E desc[UR8][R2.64+0x1000], R25 ;  /* 0x0010001902000986 */ /* 0x000fe8000c101908 */
[----:B----4-:R3:W-:Y:S01]  /*3750*/  @P0 STG.E desc[UR8][R4.64+0x1000], R19 ;  /* 0x0010001304000986 */ /* 0x0107e2000c101908 */
[----:B-1----:R-:W-:Y:S02]  /*3760*/  @P1 LOP3.LUT R17, R11, 0x80000000, RZ, 0x3c, !PT ;  /* 0x800000000b111812 */ /* 0x002fe400078e3cff */
[----:B------:R-:W-:Y:S01]  /*3770*/  ISETP.LT.U32.AND P0, PT, R6, UR6, PT ;  /* 0x0000000606007c0c */ /* 0x000fe2000bf01070 */
[----:B------:R-:W1:Y:S01]  /*3780*/  LDS R11, [R53+0x2800] ;  /* 0x00280000350b7984 */ /* 0x000e620000000800 */
[----:B------:R-:W-:Y:S01]  /*3790*/  IMAD.U32 R6, RZ, RZ, UR7 ;  /* 0x00000007ff067e24 */ /* 0x000fe2000f8e00ff */
[----:B------:R-:W-:-:S02]  /*37a0*/  @P5 LOP3.LUT R33, R33, 0x80000000, RZ, 0x3c, !PT ;  /* 0x8000000021215812 */ /* 0x000fc400078e3cff */
[----:B------:R-:W4:Y:S01]  /*37b0*/  LDS R15, [R53+0x2c00] ;  /* 0x002c0000350f7984 */ /* 0x000f220000000800 */
[----:B------:R-:W-:Y:S02]  /*37c0*/  ISETP.GT.U32.AND.EX P0, PT, R8, RZ, PT, P0 ;  /* 0x000000ff0800720c */ /* 0x000fe40003f04100 */
[----:B------:R-:W-:Y:S01]  /*37d0*/  ISETP.GT.U32.AND.EX P4, PT, R6, RZ, PT, P4 ;  /* 0x000000ff0600720c */ /* 0x000fe20003f84140 */
[----:B------:R-:W-:Y:S01]  /*37e0*/  @P1 STG.E desc[UR8][R2.64+0x1400], R17 ;  /* 0x0014001102001986 */ /* 0x000fe2000c101908 */
[----:B------:R-:W-:Y:S02]  /*37f0*/  LOP3.LUT R6, R0, 0xc00, RZ, 0xfc, !PT ;  /* 0x00000c0000067812 */ /* 0x000fe400078efcff */
[----:B---3--:R-:W-:Y:S01]  /*3800*/  @P2 LOP3.LUT R19, R30, 0x80000000, RZ, 0x3c, !PT ;  /* 0x800000001e132812 */ /* 0x008fe200078e3cff */
[----:B------:R-:W-:Y:S01]  /*3810*/  @P1 STG.E desc[UR8][R4.64+0x1400], R21 ;  /* 0x0014001504001986 */ /* 0x000fe2000c101908 */
[----:B------:R-:W-:Y:S01]  /*3820*/  ISETP.LT.U32.AND P1, PT, R6, UR6, PT ;  /* 0x0000000606007c0c */ /* 0x000fe2000bf21070 */
[----:B------:R-:W-:Y:S01]  /*3830*/  VIADD R6, R0, 0xd00 ;  /* 0x00000d0000067836 */ /* 0x000fe20000000000 */
[----:B------:R-:W-:Y:S01]  /*3840*/  @P3 LOP3.LUT R25, R32, 0x80000000, RZ, 0x3c, !PT ;  /* 0x8000000020193812 */ /* 0x000fe200078e3cff */
[----:B------:R-:W-:Y:S01]  /*3850*/  @P6 STG.E desc[UR8][R2.64+0x1800], R29 ;  /* 0x0018001d02006986 */ /* 0x000fe2000c101908 */
[----:B------:R-:W-:-:S03]  /*3860*/  ISETP.GT.U32.AND.EX P1, PT, R8, RZ, PT, P1 ;  /* 0x000000ff0800720c */ /* 0x000fc60003f24110 */
[----:B------:R-:W-:Y:S01]  /*3870*/  @P6 STG.E desc[UR8][R4.64+0x1800], R7 ;  /* 0x0018000704006986 */ /* 0x000fe2000c101908 */
[----:B------:R-:W-:Y:S01]  /*3880*/  ISETP.LT.U32.AND P6, PT, R6, UR6, PT ;  /* 0x0000000606007c0c */ /* 0x000fe2000bfc1070 */
[----:B------:R-:W-:Y:S01]  /*3890*/  VIADD R6, R0, 0xe00 ;  /* 0x00000e0000067836 */ /* 0x000fe20000000000 */
[----:B------:R-:W-:Y:S01]  /*38a0*/  @P4 LOP3.LUT R31, R31, 0x80000000, RZ, 0x3c, !PT ;  /* 0x800000001f1f4812 */ /* 0x000fe200078e3cff */
[----:B------:R-:W3:Y:S01]  /*38b0*/  LDS R7, [R53+0x3000] ;  /* 0x0030000035077984 */ /* 0x000ee20000000800 */
[----:B------:R-:W-:-:S03]  /*38c0*/  ISETP.GT.U32.AND.EX P6, PT, R10, RZ, PT, P6 ;  /* 0x000000ff0a00720c */ /* 0x000fc60003fc4160 */
[----:B------:R-:W-:Y:S02]  /*38d0*/  @P2 STG.E desc[UR8][R2.64+0x1c00], R19 ;  /* 0x001c001302002986 */ /* 0x000fe4000c101908 */
[----:B------:R-:W-:Y:S02]  /*38e0*/  @P1 LOP3.LUT R35, R35, 0x80000000, RZ, 0x3c, !PT ;  /* 0x8000000023231812 */ /* 0x000fe400078e3cff */
[----:B------:R-:W3:Y:S04]  /*38f0*/  LDS R17, [R53+0x3400] ;  /* 0x0034000035117984 */ /* 0x000ee80000000800 */
[----:B------:R-:W-:Y:S01]  /*3900*/  @P2 STG.E desc[UR8][R4.64+0x1c00], R23 ;  /* 0x001c001704002986 */ /* 0x000fe2000c101908 */
[----:B------:R-:W-:Y:S01]  /*3910*/  ISETP.LT.U32.AND P2, PT, R6, UR6, PT ;  /* 0x0000000606007c0c */ /* 0x000fe2000bf41070 */
[----:B------:R-:W-:-:S02]  /*3920*/  VIADD R6, R0, 0xf00 ;  /* 0x00000f0000067836 */ /* 0x000fc40000000000 */
[----:B------:R-:W-:Y:S01]  /*3930*/  @P4 STG.E desc[UR8][R2.64+0x2000], R31 ;  /* 0x0020001f02004986 */ /* 0x000fe2000c101908 */
[----:B------:R-:W-:-:S03]  /*3940*/  ISETP.GT.U32.AND.EX P2, PT, R12, RZ, PT, P2 ;  /* 0x000000ff0c00720c */ /* 0x000fc60003f44120 */
[----:B------:R-:W3:Y:S04]  /*3950*/  LDS R19, [R53+0x3800] ;  /* 0x0038000035137984 */ /* 0x000ee80000000800 */
[----:B0-----:R-:W-:Y:S01]  /*3960*/  @P4 STG.E desc[UR8][R4.64+0x2000], R9 ;  /* 0x0020000904004986 */ /* 0x001fe2000c101908 */
[----:B------:R-:W-:Y:S02]  /*3970*/  ISETP.LT.U32.AND P4, PT, R6, UR6, PT ;  /* 0x0000000606007c0c */ /* 0x000fe4000bf81070 */
[----:B------:R-:W-:Y:S01]  /*3980*/  LOP3.LUT R6, R0, 0x1000, RZ, 0xfc, !PT ;  /* 0x0000100000067812 */ /* 0x000fe200078efcff */
[----:B------:R-:W0:Y:S02]  /*3990*/  LDS R9, [R53+0x3c00] ;  /* 0x003c000035097984 */ /* 0x000e240000000800 */
[----:B------:R-:W-:-:S02]  /*39a0*/  @P2 LOP3.LUT R37, R37, 0x80000000, RZ, 0x3c, !PT ;  /* 0x8000000025252812 */ /* 0x000fc400078e3cff */
[----:B------:R-:W0:Y:S04]  /*39b0*/  LDS R21, [R53+0x4000] ;  /* 0x0040000035157984 */ /* 0x000e280000000800 */
[----:B------:R-:W0:Y:S04]  /*39c0*/  LDS R23, [R53+0x4400] ;  /* 0x0044000035177984 */ /* 0x000e280000000800 */
[----:B------:R-:W-:Y:S04]  /*39d0*/  @P3 STG.E desc[UR8][R2.64+0x2400], R25 ;  /* 0x0024001902003986 */ /* 0x000fe8000c101908 */
[----:B--2---:R2:W-:Y:S01]  /*39e0*/  @P3 STG.E desc[UR8][R4.64+0x2400], R13 ;  /* 0x0024000d04003986 */ /* 0x0045e2000c101908 */
[----:B------:R-:W-:Y:S01]  /*39f0*/  ISETP.LT.U32.AND P3, PT, R6, UR6, PT ;  /* 0x0000000606007c0c */ /* 0x000fe2000bf61070 */
[----:B------:R-:W-:-:S02]  /*3a00*/  VIADD R6, R0, 0x1100 ;  /* 0x0000110000067836 */ /* 0x000fc40000000000 */
[----:B------:R-:W-:Y:S01]  /*3a10*/  @P5 STG.E desc[UR8][R2.64+0x2800], R33 ;  /* 0x0028002102005986 */ /* 0x000fe2000c101908 */
[----:B------:R-:W-:Y:S01]  /*3a20*/  VIADD R0, R0, 0x1200 ;  /* 0x0000120000007836 */ /* 0x000fe20000000000 */
[----:B------:R-:W-:Y:S02]  /*3a30*/  ISETP.GT.U32.AND.EX P3, PT, R8, RZ, PT, P3 ;  /* 0x000000ff0800720c */ /* 0x000fe40003f64130 */
[----:B-1----:R1:W-:Y:S01]  /*3a40*/  @P5 STG.E desc[UR8][R4.64+0x2800], R11 ;  /* 0x0028000b04005986 */ /* 0x0023e2000c101908 */
[----:B------:R-:W-:Y:S01]  /*3a50*/  ISETP.LT.U32.AND P5, PT, R6, UR6, PT ;  /* 0x0000000606007c0c */ /* 0x000fe2000bfa1070 */
[----:B------:R-:W-:Y:S01]  /*3a60*/  IMAD.U32 R6, RZ, RZ, UR7 ;  /* 0x00000007ff067e24 */ /* 0x000fe2000f8e00ff */
[----:B--2---:R-:W-:-:S04]  /*3a70*/  @P0 LOP3.LUT R13, R34, 0x80000000, RZ, 0x3c, !PT ;  /* 0x80000000220d0812 */ /* 0x004fc800078e3cff */
[----:B------:R-:W-:Y:S01]  /*3a80*/  ISETP.GT.U32.AND.EX P4, PT, R6, RZ, PT, P4 ;  /* 0x000000ff0600720c */ /* 0x000fe20003f84140 */
[----:B------:R2:W-:Y:S03]  /*3a90*/  @P0 STG.E desc[UR8][R2.64+0x2c00], R13 ;  /* 0x002c000d02000986 */ /* 0x0005e6000c101908 */
[----:B------:R-:W-:Y:S01]  /*3aa0*/  @P3 LOP3.LUT R39, R39, 0x80000000, RZ, 0x3c, !PT ;  /* 0x8000000027273812 */ /* 0x000fe200078e3cff */
[----:B----4-:R4:W-:Y:S01]  /*3ab0*/  @P0 STG.E desc[UR8][R4.64+0x2c00], R15 ;  /* 0x002c000f04000986 */ /* 0x0109e2000c101908 */
[----:B------:R-:W-:Y:S01]  /*3ac0*/  ISETP.LT.U32.AND P0, PT, R0, UR6, PT ;  /* 0x0000000600007c0c */ /* 0x000fe2000bf01070 */
[----:B------:R-:W-:Y:S01]  /*3ad0*/  IMAD.U32 R0, RZ, RZ, UR7 ;  /* 0x00000007ff007e24 */ /* 0x000fe2000f8e00ff */
[----:B-1----:R-:W-:Y:S01]  /*3ae0*/  @P6 LOP3.LUT R11, R36, 0x80000000, RZ, 0x3c, !PT ;  /* 0x80000000240b6812 */ /* 0x002fe200078e3cff */
[----:B------:R1:W-:Y:S01]  /*3af0*/  @P1 STG.E desc[UR8][R2.64+0x3000], R35 ;  /* 0x0030002302001986 */ /* 0x0003e2000c101908 */
[----:B------:R-:W-:-:S02]  /*3b00*/  ISETP.GT.U32.AND.EX P0, PT, R6, RZ, PT, P0 ;  /* 0x000000ff0600720c */ /* 0x000fc40003f04100 */
[----:B------:R-:W-:Y:S01]  /*3b10*/  ISETP.GT.U32.AND.EX P5, PT, R0, RZ, PT, P5 ;  /* 0x000000ff0000720c */ /* 0x000fe20003fa4150 */
[----:B---3--:R1:W-:Y:S01]  /*3b20*/  @P1 STG.E desc[UR8][R4.64+0x3000], R7 ;  /* 0x0030000704001986 */ /* 0x0083e2000c101908 */
[----:B--2---:R-:W-:-:S03]  /*3b30*/  @P4 LOP3.LUT R13, R38, 0x80000000, RZ, 0x3c, !PT ;  /* 0x80000000260d4812 */ /* 0x004fc600078e3cff */
[----:B------:R1:W-:Y:S04]  /*3b40*/  @P6 STG.E desc[UR8][R2.64+0x3400], R11 ;  /* 0x0034000b02006986 */ /* 0x0003e8000c101908 */
[----:B------:R1:W-:Y:S04]  /*3b50*/  @P6 STG.E desc[UR8][R4.64+0x3400], R17 ;  /* 0x0034001104006986 */ /* 0x0003e8000c101908 */
[----:B------:R1:W-:Y:S01]  /*3b60*/  @P2 STG.E desc[UR8][R2.64+0x3800], R37 ;  /* 0x0038002502002986 */ /* 0x0003e2000c101908 */
[----:B----4-:R-:W-:-:S03]  /*3b70*/  @P5 LOP3.LUT R15, R40, 0x80000000, RZ, 0x3c, !PT ;  /* 0x80000000280f5812 */ /* 0x010fc600078e3cff */
[----:B------:R1:W-:Y:S04]  /*3b80*/  @P2 STG.E desc[UR8][R4.64+0x3800], R19 ;  /* 0x0038001304002986 */ /* 0x0003e8000c101908 */
[----:B------:R1:W-:Y:S04]  /*3b90*/  @P4 STG.E desc[UR8][R2.64+0x3c00], R13 ;  /* 0x003c000d02004986 */ /* 0x0003e8000c101908 */
[----:B0-----:R1:W-:Y:S04]  /*3ba0*/  @P4 STG.E desc[UR8][R4.64+0x3c00], R9 ;  /* 0x003c000904004986 */ /* 0x0013e8000c101908 */
[----:B------:R1:W-:Y:S04]  /*3bb0*/  @P3 STG.E desc[UR8][R2.64+0x4000], R39 ;  /* 0x0040002702003986 */ /* 0x0003e8000c101908 */
[----:B------:R1:W-:Y:S04]  /*3bc0*/  @P3 STG.E desc[UR8][R4.64+0x4000], R21 ;  /* 0x0040001504003986 */ /* 0x0003e8000c101908 */
[----:B------:R1:W-:Y:S04]  /*3bd0*/  @P5 STG.E desc[UR8][R2.64+0x4400], R15 ;  /* 0x0044000f02005986 */ /* 0x0003e8000c101908 */
[----:B------:R1:W-:Y:S01]  /*3be0*/  @P5 STG.E desc[UR8][R4.64+0x4400], R23 ;  /* 0x0044001704005986 */ /* 0x0003e2000c101908 */
[----:B------:R-:W-:Y:S05]  /*3bf0*/  @!P0 EXIT ;  /* 0x000000000000894d */ /* 0x000fea0003800000 */
[----:B------:R-:W0:Y:S01]  /*3c00*/  LDS R53, [R53+0x4800] ;  /* 0x0048000035357984 */ /* 0x000e220000000800 */
[----:B------:R-:W-:-:S05]  /*3c10*/  LOP3.LUT R41, R41, 0x80000000, RZ, 0x3c, !PT ;  /* 0x8000000029297812 */ /* 0x000fca00078e3cff */
[----:B------:R-:W-:Y:S04]  /*3c20*/  STG.E desc[UR8][R2.64+0x4800], R41 ;  /* 0x0048002902007986 */ /* 0x000fe8000c101908 */
[----:B0-----:R-:W-:Y:S01]  /*3c30*/  STG.E desc[UR8][R4.64+0x4800], R53 ;  /* 0x0048003504007986 */ /* 0x001fe2000c101908 */
[----:B------:R-:W-:Y:S05]  /*3c40*/  EXIT ;  /* 0x000000000000794d */ /* 0x000fea0003800000 */
.L_x_223:
        /* <DEDUP_REMOVED lines=11> */
.L_x_1595:


//--------------------- .text._ZN3cub18CUB_300001_SM_10006detail10radix_sort29DeviceRadixSortOnesweepKernelINS1_5radix10policy_hubIiN4cuda3std3__45tupleIJiifiiEEEyE10Policy1000ELNS0_9SortOrderE0EiSA_yiiNS1_21identity_decomposer_tEEEvPT5_SG_PT3_PKSH_PT1_PKSL_PT2_PKSP_T4_iiT6_ --------------------------
	.section	.text._ZN3cub18CUB_300001_SM_10006detail10radix_sort29DeviceRadixSortOnesweepKernelINS1_5radix10policy_hubIiN4cuda3std3__45tupleIJiifiiEEEyE10Policy1000ELNS0_9SortOrderE0EiSA_yiiNS1_21identity_decomposer_tEEEvPT5_SG_PT3_PKSH_PT1_PKSL_PT2_PKSP_T4_iiT6_,"ax",@progbits
	.align	128
        .global         _ZN3cub18CUB_300001_SM_10006detail10radix_sort29DeviceRadixSortOnesweepKernelINS1_5radix10policy_hubIiN4cuda3std3__45tupleIJiifiiEEEyE10Policy1000ELNS0_9SortOrderE0EiSA_yiiNS1_21identity_decomposer_tEEEvPT5_SG_PT3_PKSH_PT1_PKSL_PT2_PKSP_T4_iiT6_
        .type           _ZN3cub18CUB_300001_SM_10006detail10radix_sort29DeviceRadixSortOnesweepKernelINS1_5radix10policy_hubIiN4cuda3std3__45tupleIJiifiiEEEyE10Policy1000ELNS0_9SortOrderE0EiSA_yiiNS1_21identity_decomposer_tEEEvPT5_SG_PT3_PKSH_PT1_PKSL_PT2_PKSP_T4_iiT6_,@function
        .size           _ZN3cub18CUB_300001_SM_10006detail10radix_sort29DeviceRadixSortOnesweepKernelINS1_5radix10policy_hubIiN4cuda3std3__45tupleIJiifiiEEEyE10Policy1000ELNS0_9SortOrderE0EiSA_yiiNS1_21identity_decomposer_tEEEvPT5_SG_PT3_PKSH_PT1_PKSL_PT2_PKSP_T4_iiT6_,(.L_x_1596 - _ZN3cub18CUB_300001_SM_10006detail10radix_sort29DeviceRadixSortOnesweepKernelINS1_5radix10policy_hubIiN4cuda3std3__45tupleIJiifiiEEEyE10Policy1000ELNS0_9SortOrderE0EiSA_yiiNS1_21identity_decomposer_tEEEvPT5_SG_PT3_PKSH_PT1_PKSL_PT2_PKSP_T4_iiT6_)
        .other          _ZN3cub18CUB_300001_SM_10006detail10radix_sort29DeviceRadixSortOnesweepKernelINS1_5radix10policy_hubIiN4cuda3std3__45tupleIJiifiiEEEyE10Policy1000ELNS0_9SortOrderE0EiSA_yiiNS1_21identity_decomposer_tEEEvPT5_SG_PT3_PKSH_PT1_PKSL_PT2_PKSP_T4_iiT6_,@"STO_CUDA_ENTRY STV_DEFAULT"
_ZN3cub18CUB_300001_SM_10006detail10radix_sort29DeviceRadixSortOnesweepKernelINS1_5radix10policy_hubIiN4cuda3std3__45tupleIJiifiiEEEyE10Policy1000ELNS0_9SortOrderE0EiSA_yiiNS1_21identity_decomposer_tEEEvPT5_SG_PT3_PKSH_PT1_PKSL_PT2_PKSP_T4_iiT6_:
.text._ZN3cub18CUB_300001_SM_10006detail10radix_sort29DeviceRadixSortOnesweepKernelINS1_5radix10policy_hubIiN4cuda3std3__45tupleIJiifiiEEEyE10Policy1000ELNS0_9SortOrderE0EiSA_yiiNS1_21identity_decomposer_tEEEvPT5_SG_PT3_PKSH_PT1_PKSL_PT2_PKSP_T4_iiT6_:
        /* <DEDUP_REMOVED lines=16> */
.L_x_225:
[----:B------:R-:W-:Y:S05]  /*0100*/  BSYNC.RECONVERGENT B0 ;  /* 0x0000000000007941 */ /* 0x000fea0003800200 */
.L_x_224:
[----:B------:R-:W-:Y:S01]  /*0110*/  BAR.SYNC.DEFER_BLOCKING 0x0 ;  /* 0x0000000000007b1d */ /* 0x000fe20000010000 */
[----:B------:R-:W-:-:S05]  /*0120*/  SHF.R.U32.HI R6, RZ, 0x5, R3 ;  /* 0x00000005ff067819 */ /* 0x000fca0000011603 */
        /* <DEDUP_REMOVED lines=8> */
[----:B------:R-:W0:Y:S01]  /*01b0*/  LDCU.64 UR4, c[0x0][0x3a8] ;  /* 0x00007500ff0477ac */ /* 0x000e220008000a00 */
[C---:B------:R-:W-:Y:S02]  /*01c0*/  LOP3.LUT R0, R3.reuse, 0x1f, RZ, 0xc0, !PT ;  /* 0x0000001f03007812 */ /* 0x040fe400078ec0ff */
[----:B------:R-:W-:-:S05]  /*01d0*/  LOP3.LUT R5, R3, 0x3e0, RZ, 0xc0, !PT ;  /* 0x000003e003057812 */ /* 0x000fca00078ec0ff */
[----:B------:R-:W-:-:S05]  /*01e0*/  IMAD R0, R5, 0x5, R0 ;  /* 0x0000000505007824 */ /* 0x000fca00078e0200 */
[----:B------:R-:W-:-:S05]  /*01f0*/  IADD3 R32, P0, PT, R23, R0, RZ ;  /* 0x0000000017207210 */ /* 0x000fca0007f1e0ff */
[----:B------:R-:W-:Y:S01]  /*0200*/  IMAD.X R31, RZ, RZ, R31, P0 ;  /* 0x000000ffff1f7224 */ /* 0x000fe200000e061f */
[----:B0-----:R-:W-:-:S04]  /*0210*/  LEA R4, P0, R32, UR4, 0x2 ;  /* 0x0000000420047c11 */ /* 0x001fc8000f8010ff */
[----:B------:R-:W-:-:S05]  /*0220*/  LEA.HI.X R5, R32, UR5, R31, 0x2, P0 ;  /* 0x0000000520057c11 */ /* 0x000fca00080f141f */
[----:B------:R0:W5:Y:S04]  /*0230*/  LDG.E R29, desc[UR8][R4.64] ;  /* 0x00000008041d7981 */ /* 0x000168000c1e1900 */
[----:B------:R0:W5:Y:S04]  /*0240*/  LDG.E R28, desc[UR8][R4.64+0x80] ;  /* 0x00008008041c7981 */ /* 0x000168000c1e1900 */
[----:B------:R0:W5:Y:S04]  /*0250*/  LDG.E R27, desc[UR8][R4.64+0x100] ;  /* 0x00010008041b7981 */ /* 0x000168000c1e1900 */
[----:B------:R0:W5:Y:S04]  /*0260*/  LDG.E R25, desc[UR8][R4.64+0x180] ;  /* 0x0001800804197981 */ /* 0x000168000c1e1900 */
[----:B------:R0:W5:Y:S01]  /*0270*/  LDG.E R30, desc[UR8][R4.64+0x200] ;  /* 0x00020008041e7981 */ /* 0x000162000c1e1900 */
[----:B------:R-:W-:Y:S05]  /*0280*/  BRA `(.L_x_227) ;  /* 0x0000000000707947 */ /* 0x000fea0003800000 */
.L_x_226:
[C---:B------:R-:W-:Y:S01]  /*0290*/  LOP3.LUT R0, R3.reuse, 0x1f, RZ, 0xc0, !PT ;  /* 0x0000001f03007812 */ /* 0x040fe200078ec0ff */
[----:B------:R-:W1:Y:S01]  /*02a0*/  LDCU.64 UR6, c[0x0][0x3a8] ;  /* 0x00007500ff0677ac */ /* 0x000e620008000a00 */
[----:B------:R-:W-:Y:S01]  /*02b0*/  LOP3.LUT R5, R3, 0x3e0, RZ, 0xc0, !PT ;  /* 0x000003e003057812 */ /* 0x000fe200078ec0ff */
[----:B------:R-:W-:Y:S02]  /*02c0*/  IMAD.MOV.U32 R29, RZ, RZ, 0x7fffffff ;  /* 0x7fffffffff1d7424 */ /* 0x000fe400078e00ff */
[----:B------:R-:W-:Y:S02]  /*02d0*/  IMAD.MOV.U32 R28, RZ, RZ, 0x7fffffff ;  /* 0x7fffffffff1c7424 */ /* 0x000fe400078e00ff */
[----:B------:R-:W-:Y:S01]  /*02e0*/  IMAD R0, R5, 0x5, R0 ;  /* 0x0000000505007824 */ /* 0x000fe200078e0200 */
[C---:B------:R-:W-:Y:S01]  /*02f0*/  IADD3 R5, PT, PT, -R23.reuse, UR4, RZ ;  /* 0x0000000417057c10 */ /* 0x040fe2000fffe1ff */
[----:B------:R-:W-:Y:S02]  /*0300*/  IMAD.MOV.U32 R27, RZ, RZ, 0x7fffffff ;  /* 0x7fffffffff1b7424 */ /* 0x000fe400078e00ff */
[C---:B------:R-:W-:Y:S01]  /*0310*/  VIADD R8, R0.reuse, 0x40 ;  /* 0x0000004000087836 */ /* 0x040fe20000000000 */
[----:B------:R-:W-:Y:S01]  /*0320*/  IADD3 R32, P3, PT, R23, R0, RZ ;  /* 0x0000000017207210 */ /* 0x000fe20007f7e0ff */
[C---:B0-----:R-:W-:Y:S01]  /*0330*/  VIADD R4, R0.reuse, 0x20 ;  /* 0x0000002000047836 */ /* 0x041fe20000000000 */
[CC--:B------:R-:W-:Y:S01]  /*0340*/  ISETP.GE.AND P0, PT, R0.reuse, R5.reuse, PT ;  /* 0x000000050000720c */ /* 0x0c0fe20003f06270 */
[----:B------:R-:W-:Y:S01]  /*0350*/  VIADD R12, R0, 0x80 ;  /* 0x00000080000c7836 */ /* 0x000fe20000000000 */
[-C--:B------:R-:W-:Y:S01]  /*0360*/  ISETP.GE.AND P2, PT, R8, R5.reuse, PT ;  /* 0x000000050800720c */ /* 0x080fe20003f46270 */
[----:B------:R-:W-:Y:S01]  /*0370*/  VIADD R8, R0, 0x60 ;  /* 0x0000006000087836 */ /* 0x000fe20000000000 */
[-C--:B------:R-:W-:Y:S01]  /*0380*/  ISETP.GE.AND P1, PT, R4, R5.reuse, PT ;  /* 0x000000050400720c */ /* 0x080fe20003f26270 */
[----:B------:R-:W-:Y:S01]  /*0390*/  IMAD.X R31, RZ, RZ, R31, P3 ;  /* 0x000000ffff1f7224 */ /* 0x000fe200018e061f */
[-C--:B------:R-:W-:Y:S01]  /*03a0*/  ISETP.GE.AND P4, PT, R12, R5.reuse, PT ;  /* 0x000000050c00720c */ /* 0x080fe20003f86270 */
[----:B------:R-:W-:Y:S01]  /*03b0*/  IMAD.MOV.U32 R25, RZ, RZ, 0x7fffffff ;  /* 0x7fffffffff197424 */ /* 0x000fe200078e00ff */
[----:B------:R-:W-:Y:S01]  /*03c0*/  ISETP.GE.AND P3, PT, R8, R5, PT ;  /* 0x000000050800720c */ /* 0x000fe20003f66270 */
[----:B------:R-:W-:Y:S01]  /*03d0*/  IMAD.MOV.U32 R30, RZ, RZ, 0x7fffffff ;  /* 0x7fffffffff1e7424 */ /* 0x000fe200078e00ff */
[----:B-1----:R-:W-:-:S04]  /*03e0*/  LEA R4, P5, R32, UR6, 0x2 ;  /* 0x0000000620047c11 */ /* 0x002fc8000f8a10ff */
[----:B------:R-:W-:-:S05]  /*03f0*/  LEA.HI.X R5, R32, UR7, R31, 0x2, P5 ;  /* 0x0000000720057c11 */ /* 0x000fca000a8f141f */
[----:B------:R1:W5:Y:S04]  /*0400*/  @!P0 LDG.E R29, desc[UR8][R4.64] ;  /* 0x00000008041d8981 */ /* 0x000368000c1e1900 */
[----:B------:R1:W5:Y:S04]  /*0410*/  @!P1 LDG.E R28, desc[UR8][R4.64+0x80] ;  /* 0x00008008041c9981 */ /* 0x000368000c1e1900 */
[----:B------:R1:W5:Y:S04]  /*0420*/  @!P2 LDG.E R27, desc[UR8][R4.64+0x100] ;  /* 0x00010008041ba981 */ /* 0x000368000c1e1900 */
[----:B------:R1:W5:Y:S04]  /*0430*/  @!P3 LDG.E R25, desc[UR8][R4.64+0x180] ;  /* 0x000180080419b981 */ /* 0x000368000c1e1900 */
[----:B------:R1:W5:Y:S02]  /*0440*/  @!P4 LDG.E R30, desc[UR8][R4.64+0x200] ;  /* 0x00020008041ec981 */ /* 0x000364000c1e1900 */
.L_x_227:
[----:B01----:R-:W-:Y:S01]  /*0450*/  VIMNMX R5, PT, PT, R22, 0xe0, !PT ;  /* 0x000000e016057848 */ /* 0x003fe20007fe0100 */
[----:B------:R-:W0:Y:S01]  /*0460*/  LDCU UR4, c[0x0][0x3c8] ;  /* 0x00007900ff0477ac */ /* 0x000e220008000800 */
[----:B------:R-:W-:Y:S01]  /*0470*/  BSSY.RECONVERGENT B0, `(.L_x_228) ;  /* 0x0000029000007945 */ /* 0x000fe20003800200 */
[----:B------:R-:W-:Y:S01]  /*0480*/  IMAD.SHL.U32 R6, R6, 0x400, RZ ;  /* 0x0000040006067824 */ /* 0x000fe200078e00ff */
[--C-:B------:R-:W-:Y:S01]  /*0490*/  IADD3 R5, PT, PT, R5, 0x1f, -R22.reuse ;  /* 0x0000001f05057810 */ /* 0x100fe20007ffe816 */
[----:B------:R-:W-:Y:S01]  /*04a0*/  UMOV UR5, 0xffffffff ;  /* 0xffffffff00057882 */ /* 0x000fe20000000000 */
[----:B-----5:R-:W-:Y:S01]  /*04b0*/  LOP3.LUT R16, R29, 0x80000000, RZ, 0x3c, !PT ;  /* 0x800000001d107812 */ /* 0x020fe200078e3cff */
[----:B------:R-:W-:Y:S01]  /*04c0*/  IMAD.MOV.U32 R8, RZ, RZ, R22 ;  /* 0x000000ffff087224 */ /* 0x000fe200078e0016 */
[C---:B------:R-:W-:Y:S02]  /*04d0*/  ISETP.GE.U32.AND P0, PT, R5.reuse, 0x1e0, PT ;  /* 0x000001e00500780c */ /* 0x040fe40003f06070 */
[----:B------:R-:W-:-:S02]  /*04e0*/  LEA.HI R4, R5, 0x1, RZ, 0x1b ;  /* 0x0000000105047811 */ /* 0x000fc400078fd8ff */
[----:B------:R-:W-:Y:S02]  /*04f0*/  LOP3.LUT R15, R28, 0x80000000, RZ, 0x3c, !PT ;  /* 0x800000001c0f7812 */ /* 0x000fe400078e3cff */
[----:B------:R-:W-:Y:S02]  /*0500*/  LOP3.LUT R7, R4, 0xf, RZ, 0xc0, !PT ;  /* 0x0000000f04077812 */ /* 0x000fe400078ec0ff */
[----:B------:R-:W-:Y:S02]  /*0510*/  LOP3.LUT R14, R27, 0x80000000, RZ, 0x3c, !PT ;  /* 0x800000001b0e7812 */ /* 0x000fe400078e3cff */
[----:B------:R-:W-:Y:S01]  /*0520*/  ISETP.NE.AND P1, PT, R7, RZ, PT ;  /* 0x000000ff0700720c */ /* 0x000fe20003f25270 */
[----:B0-----:R-:W-:Y:S01]  /*0530*/  USHF.L.U32 UR4, UR5, UR4, URZ ;  /* 0x0000000405047299 */ /* 0x001fe200080006ff */
[----:B------:R-:W-:Y:S01]  /*0540*/  LOP3.LUT R13, R25, 0x80000000, RZ, 0x3c, !PT ;  /* 0x80000000190d7812 */ /* 0x000fe200078e3cff */
[----:B------:R-:W-:Y:S10]  /*0550*/  @!P0 BRA `(.L_x_229) ;  /* 0x0000000000688947 */ /* 0x000ff40003800000 */
[----:B------:R-:W-:Y:S01]  /*0560*/  IMAD R12, R22, 0x4, R6 ;  /* 0x00000004160c7824 */ /* 0x000fe200078e0206 */
[----:B------:R-:W-:Y:S01]  /*0570*/  LOP3.LUT R5, R4, 0xffffff0, RZ, 0xc0, !PT ;  /* 0x0ffffff004057812 */ /* 0x000fe200078ec0ff */
[----:B------:R-:W-:-:S03]  /*0580*/  IMAD.MOV.U32 R8, RZ, RZ, R22 ;  /* 0x000000ffff087224 */ /* 0x000fc600078e0016 */
[----:B------:R-:W-:Y:S01]  /*0590*/  IADD3 R12, PT, PT, R12, 0x400, R17 ;  /* 0x000004000c0c7810 */ /* 0x000fe20007ffe011 */
[----:B------:R-:W-:-:S07]  /*05a0*/  IMAD.MOV R5, RZ, RZ, -R5 ;  /* 0x000000ffff057224 */ /* 0x000fce00078e0a05 */
.L_x_230:
        /* <DEDUP_REMOVED lines=21> */
.L_x_229:
[----:B------:R-:W-:Y:S05]  /*0700*/  BSYNC.RECONVERGENT B0 ;  /* 0x0000000000007941 */ /* 0x000fea0003800200 */
.L_x_228:
[----:B------:R-:W-:Y:S01]  /*0710*/  BSSY.RECONVERGENT B0, `(.L_x_231) ;  /* 0x0000027000007945 */ /* 0x000fe20003800200 */
[----:B------:R-:W-:Y:S01]  /*0720*/  LOP3.LUT R12, R30, 0x80000000, RZ, 0x3c, !PT ;  /* 0x800000001e0c7812 */ /* 0x000fe200078e3cff */
[----:B------:R-:W-:Y:S02]  /*0730*/  IMAD.IADD R21, R17, 0x1, R6 ;  /* 0x0000000111157824 */ /* 0x000fe400078e0206 */
        /* <DEDUP_REMOVED lines=16> */
.L_x_234:
[----:B------:R-:W-:Y:S05]  /*0840*/  BSYNC.RECONVERGENT B1 ;  /* 0x0000000000017941 */ /* 0x000fea0003800200 */
.L_x_233:
        /* <DEDUP_REMOVED lines=14> */
.L_x_235:
[----:B------:R-:W-:Y:S01]  /*0930*/  VIADD R4, R4, 0x1 ;  /* 0x0000000104047836 */ /* 0x000fe20000000000 */
[----:B------:R0:W-:Y:S04]  /*0940*/  STS [R6], RZ ;  /* 0x000000ff06007388 */ /* 0x0001e80000000800 */
[----:B------:R-:W-:Y:S01]  /*0950*/  ISETP.NE.AND P0, PT, R4, RZ, PT ;  /* 0x000000ff0400720c */ /* 0x000fe20003f05270 */
[----:B0-----:R-:W-:-:S12]  /*0960*/  VIADD R6, R6, 0x80 ;  /* 0x0000008006067836 */ /* 0x001fd80000000000 */
[----:B------:R-:W-:Y:S05]  /*0970*/  @P0 BRA `(.L_x_235) ;  /* 0xfffffffc00ec0947 */ /* 0x000fea000383ffff */
.L_x_232:
[----:B------:R-:W-:Y:S05]  /*0980*/  BSYNC.RECONVERGENT B0 ;  /* 0x0000000000007941 */ /* 0x000fea0003800200 */
.L_x_231:
[----:B------:R-:W2:Y:S01]  /*0990*/  LDCU UR5, c[0x0][0x3c4] ;  /* 0x00007880ff0577ac */ /* 0x000ea20008000800 */
[----:B01----:R-:W0:Y:S01]  /*09a0*/  LDC.64 R4, c[0x0][0x380] ;  /* 0x0000e000ff047b82 */ /* 0x003e220000000a00 */
[C---:B------:R-:W-:Y:S01]  /*09b0*/  ISETP.GT.U32.AND P1, PT, R3.reuse, 0xff, PT ;  /* 0x000000ff0300780c */ /* 0x040fe20003f24070 */
[----:B------:R-:W-:Y:S01]  /*09c0*/  BSSY.RECONVERGENT B0, `(.L_x_236) ;  /* 0x000003e000007945 */ /* 0x000fe20003800200 */
[----:B------:R-:W-:Y:S02]  /*09d0*/  IMAD R11, R3, 0x4, R17 ;  /* 0x00000004030b7824 */ /* 0x000fe400078e0211 */
[----:B------:R-:W-:Y:S01]  /*09e0*/  P2R R33, PR, RZ, 0x2 ;  /* 0x00000002ff217803 */ /* 0x000fe20000000000 */
[----:B------:R-:W-:Y:S01]  /*09f0*/  IMAD.MOV.U32 R8, RZ, RZ, RZ ;  /* 0x000000ffff087224 */ /* 0x000fe200078e00ff */
[----:B--2---:R-:W-:Y:S02]  /*0a00*/  SHF.R.U32.HI R24, RZ, UR5, R16 ;  /* 0x00000005ff187c19 */ /* 0x004fe40008011610 */
[----:B------:R-:W-:-:S02]  /*0a10*/  SHF.R.U32.HI R26, RZ, UR5, R15 ;  /* 0x00000005ff1a7c19 */ /* 0x000fc4000801160f */
[----:B------:R-:W-:Y:S02]  /*0a20*/  SHF.R.U32.HI R20, RZ, UR5, R14 ;  /* 0x00000005ff147c19 */ /* 0x000fe4000801160e */
[----:B------:R-:W-:Y:S02]  /*0a30*/  SHF.R.U32.HI R19, RZ, UR5, R13 ;  /* 0x00000005ff137c19 */ /* 0x000fe4000801160d */
[----:B------:R-:W-:Y:S02]  /*0a40*/  SHF.R.U32.HI R18, RZ, UR5, R12 ;  /* 0x00000005ff127c19 */ /* 0x000fe4000801160c */
[----:B------:R-:W-:Y:S02]  /*0a50*/  LOP3.LUT R24, R24, UR4, RZ, 0x30, !PT ;  /* 0x0000000418187c12 */ /* 0x000fe4000f8e30ff */
[----:B------:R-:W-:Y:S02]  /*0a60*/  LOP3.LUT R26, R26, UR4, RZ, 0x30, !PT ;  /* 0x000000041a1a7c12 */ /* 0x000fe4000f8e30ff */
[----:B------:R-:W-:Y:S01]  /*0a70*/  LOP3.LUT R20, R20, UR4, RZ, 0x30, !PT ;  /* 0x0000000414147c12 */ /* 0x000fe2000f8e30ff */
[--C-:B------:R-:W-:Y:S01]  /*0a80*/  IMAD R6, R24, 0x4, R21.reuse ;  /* 0x0000000418067824 */ /* 0x100fe200078e0215 */
[----:B------:R-:W-:Y:S01]  /*0a90*/  LOP3.LUT R19, R19, UR4, RZ, 0x30, !PT ;  /* 0x0000000413137c12 */ /* 0x000fe2000f8e30ff */
[--C-:B------:R-:W-:Y:S01]  /*0aa0*/  IMAD R7, R26, 0x4, R21.reuse ;  /* 0x000000041a077824 */ /* 0x100fe200078e0215 */
[----:B------:R-:W-:Y:S01]  /*0ab0*/  LOP3.LUT R18, R18, UR4, RZ, 0x30, !PT ;  /* 0x0000000412127c12 */ /* 0x000fe2000f8e30ff */
[--C-:B------:R-:W-:Y:S01]  /*0ac0*/  IMAD R34, R20, 0x4, R21.reuse ;  /* 0x0000000414227824 */ /* 0x100fe200078e0215 */
[----:B------:R-:W-:Y:S01]  /*0ad0*/  NOP ;  /* 0x0000000000007918 */ /* 0x000fe20000000000 */
[--C-:B------:R-:W-:Y:S01]  /*0ae0*/  IMAD R35, R19, 0x4, R21.reuse ;  /* 0x0000000413237824 */ /* 0x100fe200078e0215 */
[----:B------:R1:W-:Y:S01]  /*0af0*/  ATOMS.POPC.INC.32 RZ, [R6+URZ] ;  /* 0x0000000006ff7f8c */ /* 0x0003e2000d8000ff */
[----:B------:R-:W-:-:S03]  /*0b00*/  IMAD R36, R18, 0x4, R21 ;  /* 0x0000000412247824 */ /* 0x000fc600078e0215 */
[----:B------:R1:W-:Y:S04]  /*0b10*/  ATOMS.POPC.INC.32 RZ, [R7+URZ] ;  /* 0x0000000007ff7f8c */ /* 0x0003e8000d8000ff */
[----:B------:R1:W-:Y:S04]  /*0b20*/  ATOMS.POPC.INC.32 RZ, [R34+URZ] ;  /* 0x0000000022ff7f8c */ /* 0x0003e8000d8000ff */
[----:B------:R1:W-:Y:S04]  /*0b30*/  ATOMS.POPC.INC.32 RZ, [R35+URZ] ;  /* 0x0000000023ff7f8c */ /* 0x0003e8000d8000ff */
[----:B------:R1:W-:Y:S01]  /*0b40*/  ATOMS.POPC.INC.32 RZ, [R36+URZ] ;  /* 0x0000000024ff7f8c */ /* 0x0003e2000d8000ff */
[----:B------:R-:W-:Y:S06]  /*0b50*/  BAR.SYNC.DEFER_BLOCKING 0x0 ;  /* 0x0000000000007b1d */ /* 0x000fec0000010000 */
[----:B0-----:R-:W-:Y:S05]  /*0b60*/  @P1 BRA `(.L_x_237) ;  /* 0x00000000008c1947 */ /* 0x001fea0003800000 */
[----:B-1----:R-:W-:Y:S04]  /*0b70*/  LDS R6, [R11] ;  /* 0x000000000b067984 */ /* 0x002fe80000000800 */
[----:B------:R-:W0:Y:S04]  /*0b80*/  LDS R7, [R11+0x400] ;  /* 0x000400000b077984 */ /* 0x000e280000000800 */
        /* <DEDUP_REMOVED lines=8> */
[----:B------:R-:W5:Y:S01]  /*0c10*/  LDS R51, [R11+0x2800] ;  /* 0x002800000b337984 */ /* 0x000f620000000800 */
[----:B0-----:R-:W-:-:S03]  /*0c20*/  IMAD.IADD R8, R6, 0x1, R7 ;  /* 0x0000000106087824 */ /* 0x001fc600078e0207 */
[----:B------:R-:W-:Y:S01]  /*0c30*/  STS [R11+0x400], R6 ;  /* 0x000400060b007388 */ /* 0x000fe20000000800 */
[----:B-1----:R-:W-:-:S03]  /*0c40*/  IMAD.IADD R34, R8, 0x1, R35 ;  /* 0x0000000108227824 */ /* 0x002fc600078e0223 */
[----:B------:R-:W0:Y:S01]  /*0c50*/  LDS R7, [R11+0x2c00] ;  /* 0x002c00000b077984 */ /* 0x000e220000000800 */
[----:B--2---:R-:W-:-:S03]  /*0c60*/  IMAD.IADD R36, R34, 0x1, R37 ;  /* 0x0000000122247824 */ /* 0x004fc600078e0225 */
[----:B------:R-:W-:Y:S01]  /*0c70*/  STS [R11+0xc00], R34 ;  /* 0x000c00220b007388 */ /* 0x000fe20000000800 */
[----:B---3--:R-:W-:-:S03]  /*0c80*/  IMAD.IADD R38, R36, 0x1, R39 ;  /* 0x0000000124267824 */ /* 0x008fc600078e0227 */
[----:B------:R-:W-:Y:S01]  /*0c90*/  STS [R11+0x1000], R36 ;  /* 0x001000240b007388 */ /* 0x000fe20000000800 */
[----:B----4-:R-:W-:-:S03]  /*0ca0*/  IMAD.IADD R40, R38, 0x1, R41 ;  /* 0x0000000126287824 */ /* 0x010fc600078e0229 */
[----:B------:R-:W-:Y:S01]  /*0cb0*/  STS [R11+0x1400], R38 ;  /* 0x001400260b007388 */ /* 0x000fe20000000800 */
[----:B-----5:R-:W-:-:S03]  /*0cc0*/  IMAD.IADD R42, R40, 0x1, R43 ;  /* 0x00000001282a7824 */ /* 0x020fc600078e022b */
[----:B------:R-:W-:Y:S01]  /*0cd0*/  STS [R11+0x1800], R40 ;  /* 0x001800280b007388 */ /* 0x000fe20000000800 */
[----:B------:R-:W-:-:S03]  /*0ce0*/  IMAD.IADD R44, R42, 0x1, R45 ;  /* 0x000000012a2c7824 */ /* 0x000fc600078e022d */
[----:B------:R-:W-:Y:S01]  /*0cf0*/  STS [R11+0x1c00], R42 ;  /* 0x001c002a0b007388 */ /* 0x000fe20000000800 */
[----:B------:R-:W-:-:S03]  /*0d00*/  IMAD.IADD R46, R44, 0x1, R47 ;  /* 0x000000012c2e7824 */ /* 0x000fc600078e022f */
[----:B------:R-:W-:Y:S01]  /*0d10*/  STS [R11+0x2000], R44 ;  /* 0x0020002c0b007388 */ /* 0x000fe20000000800 */
[----:B------:R-:W-:-:S03]  /*0d20*/  IMAD.IADD R48, R46, 0x1, R49 ;  /* 0x000000012e307824 */ /* 0x000fc600078e0231 */
[----:B------:R-:W-:Y:S01]  /*0d30*/  STS [R11+0x2400], R46 ;  /* 0x0024002e0b007388 */ /* 0x000fe20000000800 */
[----:B------:R-:W-:-:S03]  /*0d40*/  IMAD.IADD R50, R48, 0x1, R51 ;  /* 0x0000000130327824 */ /* 0x000fc600078e0233 */
[----:B------:R-:W-:Y:S04]  /*0d50*/  STS [R11+0x2800], R48 ;  /* 0x002800300b007388 */ /* 0x000fe80000000800 */
[----:B------:R-:W-:Y:S04]  /*0d60*/  STS [R11], RZ ;  /* 0x000000ff0b007388 */ /* 0x000fe80000000800 */
[----:B------:R-:W-:Y:S04]  /*0d70*/  STS [R11+0x2c00], R50 ;  /* 0x002c00320b007388 */ /* 0x000fe80000000800 */
[----:B------:R0:W-:Y:S02]  /*0d80*/  STS [R11+0x800], R8 ;  /* 0x000800080b007388 */ /* 0x0001e40000000800 */
[----:B0-----:R-:W-:-:S07]  /*0d90*/  IMAD.IADD R8, R50, 0x1, R7 ;  /* 0x0000000132087824 */ /* 0x001fce00078e0207 */
.L_x_237:
[----:B------:R-:W-:Y:S05]  /*0da0*/  BSYNC.RECONVERGENT B0 ;  /* 0x0000000000007941 */ /* 0x000fea0003800200 */
.L_x_236:
[C---:B------:R-:W-:Y:S01]  /*0db0*/  ISETP.NE.AND P0, PT, R8.reuse, 0x780, PT ;  /* 0x000007800800780c */ /* 0x040fe20003f05270 */
[----:B-1----:R-:W-:Y:S01]  /*0dc0*/  IMAD R35, R9, 0x100, R3 ;  /* 0x0000010009237824 */ /* 0x002fe200078e0203 */
[----:B------:R-:W0:Y:S01]  /*0dd0*/  LDC.64 R6, c[0x0][0x3b8] ;  /* 0x0000ee00ff067b82 */ /* 0x000e220000000a00 */
[----:B------:R-:W-:Y:S01]  /*0de0*/  IMAD R31, R31, 0x14, RZ ;  /* 0x000000141f1f7824 */ /* 0x000fe200078e02ff */
[----:B------:R-:W-:Y:S01]  /*0df0*/  ISETP.LT.U32.AND P0, PT, R3, 0x100, !P0 ;  /* 0x000001000300780c */ /* 0x000fe20004701070 */
[----:B------:R-:W-:Y:S01]  /*0e00*/  IMAD.WIDE R4, R35, 0x4, R4 ;  /* 0x0000000423047825 */ /* 0x000fe200078e0204 */
[----:B------:R-:W-:-:S05]  /*0e10*/  @!P1 LOP3.LUT R35, R8, 0x40000000, RZ, 0xfc, !PT ;  /* 0x4000000008239812 */ /* 0x000fca00078efcff */
[----:B------:R1:W-:Y:S01]  /*0e20*/  @!P1 STG.E.STRONG.SYS desc[UR8][R4.64], R35 ;  /* 0x0000002304009986 */ /* 0x0003e2000c115908 */
[----:B0-----:R-:W-:-:S04]  /*0e30*/  IMAD.WIDE.U32 R6, R32, 0x14, R6 ;  /* 0x0000001420067825 */ /* 0x001fc800078e0006 */
[----:B------:R-:W-:Y:S01]  /*0e40*/  IMAD.IADD R7, R7, 0x1, R31 ;  /* 0x0000000107077824 */ /* 0x000fe200078e021f */
[----:B------:R-:W-:Y:S06]  /*0e50*/  BAR.RED.OR.DEFER_BLOCKING 0x0, P0 ;  /* 0x0000000000007b1d */ /* 0x000fec0000014800 */
[----:B------:R-:W0:Y:S02]  /*0e60*/  B2R.RESULT RZ, P0 ;  /* 0x0000000000ff731c */ /* 0x000e240000004000 */
[----:B01----:R-:W-:Y:S05]  /*0e70*/  @!P0 BRA `(.L_x_238) ;  /* 0x0000001000048947 */ /* 0x003fea0003800000 */
[----:B------:R-:W0:Y:S01]  /*0e80*/  LDC.64 R12, c[0x0][0x390] ;  /* 0x0000e400ff0c7b82 */ /* 0x000e220000000a00 */
[C---:B------:R-:W-:Y:S01]  /*0e90*/  ISETP.GT.U32.AND P0, PT, R3.reuse, R24, PT ;  /* 0x000000180300720c */ /* 0x040fe20003f04070 */
[----:B------:R-:W-:Y:S01]  /*0ea0*/  BSSY B1, `(.L_x_239) ;  /* 0x000002f000017945 */ /* 0x000fe20003800000 */
[----:B------:R-:W-:Y:S02]  /*0eb0*/  IMAD R11, R3, 0x8, R17 ;  /* 0x00000008030b7824 */ /* 0x000fe400078e0211 */
[----:B------:R-:W-:-:S03]  /*0ec0*/  SEL R31, RZ, 0x780, !P0 ;  /* 0x00000780ff1f7807 */ /* 0x000fc60004000000 */
[----:B------:R-:W1:Y:S01]  /*0ed0*/  LDC.64 R14, c[0x0][0x398] ;  /* 0x0000e600ff0e7b82 */ /* 0x000e620000000a00 */
[----:B0-----:R-:W-:Y:S01]  /*0ee0*/  IMAD.WIDE.U32 R12, R3, 0x8, R12 ;  /* 0x00000008030c7825 */ /* 0x001fe200078e000c */
[----:B------:R-:W-:Y:S06]  /*0ef0*/  @P1 BRA `(.L_x_240) ;  /* 0x0000000000a41947 */ /* 0x000fec0003800000 */
[----:B-1----:R-:W-:-:S06]  /*0f00*/  IMAD.WIDE.U32 R14, R3, 0x8, R14 ;  /* 0x00000008030e7825 */ /* 0x002fcc00078e000e */
[----:B------:R-:W2:Y:S01]  /*0f10*/  LDG.E.64 R14, desc[UR8][R14.64] ;  /* 0x000000080e0e7981 */ /* 0x000ea2000c1e1b00 */
[----:B------:R-:W-:Y:S01]  /*0f20*/  IMAD.MOV.U32 R19, RZ, RZ, R8 ;  /* 0x000000ffff137224 */ /* 0x000fe200078e0008 */
[----:B--2---:R-:W-:-:S04]  /*0f30*/  IADD3 R16, P0, PT, -R31, R14, RZ ;  /* 0x0000000e1f107210 */ /* 0x004fc80007f1e1ff */
[----:B------:R-:W-:Y:S02]  /*0f40*/  IADD3.X R17, PT, PT, R15, -0x1, RZ, P0, !PT ;  /* 0xffffffff0f117810 */ /* 0x000fe400007fe4ff */
[----:B------:R-:W-:-:S03]  /*0f50*/  ISETP.GE.AND P0, PT, R9, 0x1, PT ;  /* 0x000000010900780c */ /* 0x000fc60003f06270 */
[----:B------:R0:W-:Y:S10]  /*0f60*/  STS.64 [R11+0x9600], R16 ;  /* 0x009600100b007388 */ /* 0x0001f40000000a00 */
[----:B------:R-:W-:Y:S05]  /*0f70*/  @!P0 BRA `(.L_x_241) ;  /* 0x00000000006c8947 */ /* 0x000fea0003800000 */
[----:B------:R-:W-:Y:S01]  /*0f80*/  BSSY B0, `(.L_x_242) ;  /* 0x0000019000007945 */ /* 0x000fe20003800000 */
[----:B0-----:R-:W-:Y:S02]  /*0f90*/  IMAD.MOV.U32 R16, RZ, RZ, -0x1 ;  /* 0xffffffffff107424 */ /* 0x001fe400078e00ff */
[----:B------:R-:W-:Y:S02]  /*0fa0*/  IMAD.MOV.U32 R17, RZ, RZ, R9 ;  /* 0x000000ffff117224 */ /* 0x000fe400078e0009 */
[----:B------:R-:W-:-:S07]  /*0fb0*/  IMAD.MOV.U32 R19, RZ, RZ, R8 ;  /* 0x000000ffff137224 */ /* 0x000fce00078e0008 */
.L_x_246:
[----:B------:R-:W0:Y:S01]  /*0fc0*/  LDC.64 R14, c[0x0][0x380] ;  /* 0x0000e000ff0e7b82 */ /* 0x000e220000000a00 */
[----:B------:R-:W-:Y:S01]  /*0fd0*/  VIADD R33, R17, 0xffffffff ;  /* 0xffffffff11217836 */ /* 0x000fe20000000000 */
[----:B------:R-:W-:Y:S03]  /*0fe0*/  BSSY B2, `(.L_x_243) ;  /* 0x0000008000027945 */ /* 0x000fe60003800000 */
[----:B------:R-:W-:-:S04]  /*0ff0*/  IMAD R21, R33, 0x100, R3 ;  /* 0x0000010021157824 */ /* 0x000fc800078e0203 */
[----:B0-----:R-:W-:-:S07]  /*1000*/  IMAD.WIDE R14, R21, 0x4, R14 ;  /* 0x00000004150e7825 */ /* 0x001fce00078e020e */
.L_x_244:
[----:B------:R-:W-:Y:S05]  /*1010*/  YIELD ;  /* 0x0000000000007946 */ /* 0x000fea0003800000 */
[----:B------:R0:W-:Y:S06]  /*1020*/  MEMBAR.SC.CTA ;  /* 0x0000000000007992 */ /* 0x0001ec0000000000 */
[----:B0-----:R-:W2:Y:S02]  /*1030*/  LDG.E.STRONG.SYS R18, desc[UR8][R14.64] ;  /* 0x000000080e127981 */ /* 0x001ea4000c1f5900 */
[----:B--2---:R-:W-:-:S13]  /*1040*/  ISETP.NE.AND P0, PT, R18, RZ, PT ;  /* 0x000000ff1200720c */ /* 0x004fda0003f05270 */
[----:B------:R-:W-:Y:S05]  /*1050*/  @!P0 BRA `(.L_x_244) ;  /* 0xfffffffc00ec8947 */ /* 0x000fea000383ffff */
[----:B------:R-:W-:Y:S05]  /*1060*/  BSYNC B2 ;  /* 0x0000000000027941 */ /* 0x000fea0003800000 */
.L_x_243:
[----:B------:R-:W-:Y:S01]  /*1070*/  BSSY.RECONVERGENT B2, `(.L_x_245) ;  /* 0x0000006000027945 */ /* 0x000fe20003800200 */
[C---:B------:R-:W-:Y:S02]  /*1080*/  ISETP.GT.AND P0, PT, R18.reuse, -0x1, PT ;  /* 0xffffffff1200780c */ /* 0x040fe40003f04270 */
[----:B------:R-:W-:Y:S01]  /*1090*/  LOP3.LUT R18, R18, 0x3fffffff, RZ, 0xc0, !PT ;  /* 0x3fffffff12127812 */ /* 0x000fe200078ec0ff */
[----:B------:R-:W-:Y:S05]  /*10a0*/  WARPSYNC.EXCLUSIVE R16 ;  /* 0x0000000010007348 */ /* 0x000fea0003a00000 */
[----:B------:R-:W-:-:S05]  /*10b0*/  IMAD.IADD R19, R18, 0x1, R19 ;  /* 0x0000000112137824 */ /* 0x000fca00078e0213 */
[----:B------:R-:W-:-:S07]  /*10c0*/  VOTE.ANY R16, PT, P0 ;  /* 0x0000000000107806 */ /* 0x000fce00000e0100 */
[----:B------:R-:W-:Y:S05]  /*10d0*/  BSYNC.RECONVERGENT B2 ;  /* 0x0000000000027941 */ /* 0x000fea0003800200 */
.L_x_245:
[----:B------:R-:W-:Y:S01]  /*10e0*/  ISETP.GT.U32.AND P1, PT, R17, 0x1, PT ;  /* 0x000000011100780c */ /* 0x000fe20003f24070 */
[----:B------:R-:W-:-:S12]  /*10f0*/  IMAD.MOV.U32 R17, RZ, RZ, R33 ;  /* 0x000000ffff117224 */ /* 0x000fd800078e0021 */
[----:B------:R-:W-:Y:S05]  /*1100*/  @P0 BRA P1, `(.L_x_246) ;  /* 0xfffffffc00ac0947 */ /* 0x000fea000083ffff */
[----:B------:R-:W-:Y:S05]  /*1110*/  BSYNC B0 ;  /* 0x0000000000007941 */ /* 0x000fea0003800000 */
.L_x_242:
[----:B------:R1:W2:Y:S02]  /*1120*/  LDS.64 R16, [R11+0x9600] ;  /* 0x009600000b107984 */ /* 0x0002a40000000a00 */
.L_x_241:
[C---:B------:R-:W-:Y:S01]  /*1130*/  IMAD.IADD R15, R19.reuse, 0x1, -R8 ;  /* 0x00000001130f7824 */ /* 0x040fe200078e0a08 */
[----:B------:R-:W-:-:S04]  /*1140*/  LOP3.LUT R19, R19, 0x80000000, RZ, 0xfc, !PT ;  /* 0x8000000013137812 */ /* 0x000fc800078efcff */
[C---:B--2---:R-:W-:Y:S01]  /*1150*/  IADD3 R14, P0, PT, R15.reuse, R16, RZ ;  /* 0x000000100f0e7210 */ /* 0x044fe20007f1e0ff */
[----:B------:R2:W-:Y:S03]  /*1160*/  STG.E.STRONG.SYS desc[UR8][R4.64], R19 ;  /* 0x0000001304007986 */ /* 0x0005e6000c115908 */
[----:B------:R-:W-:-:S05]  /*1170*/  LEA.HI.X.SX32 R15, R15, R17, 0x1, P0 ;  /* 0x000000110f0f7211 */ /* 0x000fca00000f0eff */
[----:B------:R2:W-:Y:S04]  /*1180*/  STS.64 [R11+0x9600], R14 ;  /* 0x0096000e0b007388 */ /* 0x0005e80000000a00 */
.L_x_240:
[----:B------:R-:W-:Y:S05]  /*1190*/  BSYNC B1 ;  /* 0x0000000000017941 */ /* 0x000fea0003800000 */
.L_x_239:
[----:B--2---:R-:W2:Y:S01]  /*11a0*/  LDC.64 R4, c[0x0][0x390] ;  /* 0x0000e400ff047b82 */ /* 0x004ea20000000a00 */
[----:B------:R-:W-:Y:S05]  /*11b0*/  WARPSYNC.ALL ;  /* 0x0000000000007948 */ /* 0x000fea0003800000 */
[----:B------:R-:W-:Y:S02]  /*11c0*/  UMOV UR5, 0x400 ;  /* 0x0000040000057882 */ /* 0x000fe40000000000 */
[----:B------:R-:W3:Y:S08]  /*11d0*/  LDC R2, c[0x0][0x3c0] ;  /* 0x0000f000ff027b82 */ /* 0x000ef00000000800 */
[----:B------:R-:W4:Y:S01]  /*11e0*/  S2UR UR6, SR_CgaCtaId ;  /* 0x00000000000679c3 */ /* 0x000f220000008800 */
[----:B--2---:R-:W-:-:S02]  /*11f0*/  ISETP.EQ.U32.AND P1, PT, R4, RZ, PT ;  /* 0x000000ff0400720c */ /* 0x004fc40003f22070 */
[----:B---3--:R-:W-:-:S04]  /*1200*/  ISETP.GE.AND P0, PT, R10, R2, PT ;  /* 0x000000020a00720c */ /* 0x008fc80003f06270 */
[----:B------:R-:W-:-:S04]  /*1210*/  ISETP.EQ.OR.EX P0, PT, R5, RZ, !P0, P1 ;  /* 0x000000ff0500720c */ /* 0x000fc80004702710 */
[----:B------:R-:W-:Y:S01]  /*1220*/  ISETP.GT.U32.OR P0, PT, R3, 0xff, P0 ;  /* 0x000000ff0300780c */ /* 0x000fe20000704470 */
[----:B----4-:R-:W-:-:S06]  /*1230*/  ULEA UR5, UR6, UR5, 0x18 ;  /* 0x0000000506057291 */ /* 0x010fcc000f8ec0ff */
[----:B-1----:R-:W-:-:S06]  /*1240*/  LEA R14, R24, UR5, 0x3 ;  /* 0x00000005180e7c11 */ /* 0x002fcc000f8e18ff */
[----:B------:R-:W1:Y:S01]  /*1250*/  @!P0 LDS.64 R4, [R11+0x9600] ;  /* 0x009600000b048984 */ /* 0x000e620000000a00 */
[--C-:B------:R-:W-:Y:S02]  /*1260*/  @!P0 SHF.R.S32.HI R3, RZ, 0x1f, R8.reuse ;  /* 0x0000001fff038819 */ /* 0x100fe40000011408 */
[----:B-1----:R-:W-:-:S04]  /*1270*/  @!P0 IADD3 R4, P1, P2, R4, R31, R8 ;  /* 0x0000001f04048210 */ /* 0x002fc80007a3e008 */
[----:B------:R-:W-:-:S05]  /*1280*/  @!P0 IADD3.X R5, PT, PT, R5, RZ, R3, P1, P2 ;  /* 0x000000ff05058210 */ /* 0x000fca0000fe4403 */
[----:B------:R1:W-:Y:S01]  /*1290*/  @!P0 STG.E.64 desc[UR8][R12.64], R4 ;  /* 0x000000040c008986 */ /* 0x0003e2000c101b08 */
[----:B------:R-:W-:Y:S01]  /*12a0*/  BAR.SYNC.DEFER_BLOCKING 0x0 ;  /* 0x0000000000007b1d */ /* 0x000fe20000010000 */
[----:B------:R-:W-:-:S05]  /*12b0*/  ISETP.GT.AND P0, PT, R10, R2, PT ;  /* 0x000000020a00720c */ /* 0x000fca0003f04270 */
[----:B------:R-:W2:Y:S08]  /*12c0*/  LDS.64 R14, [R14+0x9600] ;  /* 0x009600000e0e7984 */ /* 0x000eb00000000a00 */
[----:B-1----:R-:W-:Y:S05]  /*12d0*/  @P0 BRA `(.L_x_247) ;  /* 0x00000000002c0947 */ /* 0x002fea0003800000 */
[----:B------:R-:W1:Y:S01]  /*12e0*/  LDCU.64 UR4, c[0x0][0x3a0] ;  /* 0x00007400ff0477ac */ /* 0x000e620008000a00 */
[----:B0-2---:R-:W-:-:S05]  /*12f0*/  IADD3 R11, P1, PT, R0, R14, RZ ;  /* 0x0000000e000b7210 */ /* 0x005fca0007f3e0ff */
[----:B------:R-:W-:Y:S01]  /*1300*/  IMAD.X R8, RZ, RZ, R15, P1 ;  /* 0x000000ffff087224 */ /* 0x000fe200008e060f */
[----:B-1----:R-:W-:-:S04]  /*1310*/  LEA R4, P1, R11, UR4, 0x2 ;  /* 0x000000040b047c11 */ /* 0x002fc8000f8210ff */
[----:B------:R-:W-:-:S05]  /*1320*/  LEA.HI.X R5, R11, UR5, R8, 0x2, P1 ;  /* 0x000000050b057c11 */ /* 0x000fca00088f1408 */
[----:B------:R1:W-:Y:S04]  /*1330*/  STG.E desc[UR8][R4.64], R29 ;  /* 0x0000001d04007986 */ /* 0x0003e8000c101908 */
[----:B------:R1:W-:Y:S04]  /*1340*/  STG.E desc[UR8][R4.64+0x80], R28 ;  /* 0x0000801c04007986 */ /* 0x0003e8000c101908 */
[----:B------:R1:W-:Y:S04]  /*1350*/  STG.E desc[UR8][R4.64+0x100], R27 ;  /* 0x0001001b04007986 */ /* 0x0003e8000c101908 */
[----:B------:R1:W-:Y:S04]  /*1360*/  STG.E desc[UR8][R4.64+0x180], R25 ;  /* 0x0001801904007986 */ /* 0x0003e8000c101908 */
[----:B------:R1:W-:Y:S01]  /*1370*/  STG.E desc[UR8][R4.64+0x200], R30 ;  /* 0x0002001e04007986 */ /* 0x0003e2000c101908 */
[----:B------:R-:W-:Y:S05]  /*1380*/  BRA `(.L_x_248) ;  /* 0x0000000000507947 */ /* 0x000fea0003800000 */
.L_x_247:
[----:B------:R-:W1:Y:S01]  /*1390*/  LDCU.64 UR4, c[0x0][0x3a0] ;  /* 0x00007400ff0477ac */ /* 0x000e620008000a00 */
[----:B------:R-:W-:Y:S01]  /*13a0*/  IMAD R3, R9, -0x780, R2 ;  /* 0xfffff88009037824 */ /* 0x000fe200078e0202 */
[C---:B0-2---:R-:W-:Y:S01]  /*13b0*/  IADD3 R11, P1, PT, R0.reuse, R14, RZ ;  /* 0x0000000e000b7210 */ /* 0x045fe20007f3e0ff */
[C---:B------:R-:W-:Y:S02]  /*13c0*/  VIADD R4, R0.reuse, 0x20 ;  /* 0x0000002000047836 */ /* 0x040fe40000000000 */
[C---:B------:R-:W-:Y:S02]  /*13d0*/  VIADD R10, R0.reuse, 0x60 ;  /* 0x00000060000a7836 */ /* 0x040fe40000000000 */
[----:B------:R-:W-:Y:S01]  /*13e0*/  VIADD R12, R0, 0x80 ;  /* 0x00000080000c7836 */ /* 0x000fe20000000000 */
[-C--:B------:R-:W-:Y:S01]  /*13f0*/  ISETP.GE.AND P2, PT, R4, R3.reuse, PT ;  /* 0x000000030400720c */ /* 0x080fe20003f46270 */
[----:B------:R-:W-:Y:S01]  /*1400*/  VIADD R4, R0, 0x40 ;  /* 0x0000004000047836 */ /* 0x000fe20000000000 */
[-C--:B------:R-:W-:Y:S01]  /*1410*/  ISETP.GE.AND P4, PT, R10, R3.reuse, PT ;  /* 0x000000030a00720c */ /* 0x080fe20003f86270 */
[----:B------:R-:W-:Y:S01]  /*1420*/  IMAD.X R8, RZ, RZ, R15, P1 ;  /* 0x000000ffff087224 */ /* 0x000fe200008e060f */
[----:B------:R-:W-:-:S02]  /*1430*/  ISETP.GE.AND P1, PT, R0, R3, PT ;  /* 0x000000030000720c */ /* 0x000fc40003f26270 */
[-C--:B------:R-:W-:Y:S02]  /*1440*/  ISETP.GE.AND P3, PT, R4, R3.reuse, PT ;  /* 0x000000030400720c */ /* 0x080fe40003f66270 */
[----:B------:R-:W-:Y:S02]  /*1450*/  ISETP.GE.AND P5, PT, R12, R3, PT ;  /* 0x000000030c00720c */ /* 0x000fe40003fa6270 */
[----:B-1----:R-:W-:-:S04]  /*1460*/  LEA R4, P6, R11, UR4, 0x2 ;  /* 0x000000040b047c11 */ /* 0x002fc8000f8c10ff */
[----:B------:R-:W-:-:S05]  /*1470*/  LEA.HI.X R5, R11, UR5, R8, 0x2, P6 ;  /* 0x000000050b057c11 */ /* 0x000fca000b0f1408 */
[----:B------:R0:W-:Y:S04]  /*1480*/  @!P1 STG.E desc[UR8][R4.64], R29 ;  /* 0x0000001d04009986 */ /* 0x0001e8000c101908 */
[----:B------:R0:W-:Y:S04]  /*1490*/  @!P2 STG.E desc[UR8][R4.64+0x80], R28 ;  /* 0x0000801c0400a986 */ /* 0x0001e8000c101908 */
[----:B------:R0:W-:Y:S04]  /*14a0*/  @!P3 STG.E desc[UR8][R4.64+0x100], R27 ;  /* 0x0001001b0400b986 */ /* 0x0001e8000c101908 */
[----:B------:R0:W-:Y:S04]  /*14b0*/  @!P4 STG.E desc[UR8][R4.64+0x180], R25 ;  /* 0x000180190400c986 */ /* 0x0001e8000c101908 */
[----:B------:R0:W-:Y:S02]  /*14c0*/  @!P5 STG.E desc[UR8][R4.64+0x200], R30 ;  /* 0x0002001e0400d986 */ /* 0x0001e4000c101908 */
.L_x_248:
[----:B------:R-:W-:Y:S05]  /*14d0*/  @P0 BRA `(.L_x_249) ;  /* 0x0000000000680947 */ /* 0x000fea0003800000 */
[----:B------:R2:W5:Y:S04]  /*14e0*/  LDG.E R16, desc[UR8][R6.64+0xa10] ;  /* 0x000a100806107981 */ /* 0x000568000c1e1900 */
[----:B------:R2:W5:Y:S04]  /*14f0*/  LDG.E R13, desc[UR8][R6.64] ;  /* 0x00000008060d7981 */ /* 0x000568000c1e1900 */
[----:B------:R2:W5:Y:S04]  /*1500*/  LDG.E R15, desc[UR8][R6.64+0x4] ;  /* 0x00000408060f7981 */ /* 0x000568000c1e1900 */
[----:B------:R2:W5:Y:S04]  /*1510*/  LDG.E R17, desc[UR8][R6.64+0x8] ;  /* 0x0000080806117981 */ /* 0x000568000c1e1900 */
[----:B------:R2:W5:Y:S04]  /*1520*/  LDG.E R19, desc[UR8][R6.64+0xc] ;  /* 0x00000c0806137981 */ /* 0x000568000c1e1900 */
[----:B------:R2:W5:Y:S04]  /*1530*/  LDG.E R21, desc[UR8][R6.64+0x10] ;  /* 0x0000100806157981 */ /* 0x000568000c1e1900 */
[----:B------:R2:W5:Y:S04]  /*1540*/  LDG.E R23, desc[UR8][R6.64+0x280] ;  /* 0x0002800806177981 */ /* 0x000568000c1e1900 */
[----:B01----:R2:W5:Y:S04]  /*1550*/  LDG.E R25, desc[UR8][R6.64+0x284] ;  /* 0x0002840806197981 */ /* 0x003568000c1e1900 */
        /* <DEDUP_REMOVED lines=18> */
.L_x_249:
[----:B------:R-:W-:Y:S01]  /*1680*/  IMAD.IADD R23, R2, 0x1, -R23 ;  /* 0x0000000102177824 */ /* 0x000fe200078e0a17 */
[----:B------:R-:W-:Y:S01]  /*1690*/  CS2R R16, SRZ ;  /* 0x0000000000107805 */ /* 0x000fe2000001ff00 */
[C---:B01----:R-:W-:Y:S02]  /*16a0*/  VIADD R4, R0.reuse, 0x20 ;  /* 0x0000002000047836 */ /* 0x043fe40000000000 */
[C---:B------:R-:W-:Y:S01]  /*16b0*/  VIADD R10, R0.reuse, 0x40 ;  /* 0x00000040000a7836 */ /* 0x040fe20000000000 */
[CC--:B------:R-:W-:Y:S01]  /*16c0*/  ISETP.GE.AND P1, PT, R0.reuse, R23.reuse, PT ;  /* 0x000000170000720c */ /* 0x0c0fe20003f26270 */
[----:B------:R-:W-:Y:S01]  /*16d0*/  VIADD R12, R0, 0x60 ;  /* 0x00000060000c7836 */ /* 0x000fe20000000000 */
[-C--:B------:R-:W-:Y:S01]  /*16e0*/  ISETP.GE.AND P2, PT, R4, R23.reuse, PT ;  /* 0x000000170400720c */ /* 0x080fe20003f46270 */
[----:B------:R-:W-:Y:S01]  /*16f0*/  VIADD R14, R0, 0x80 ;  /* 0x00000080000e7836 */ /* 0x000fe20000000000 */
[-C--:B------:R-:W-:Y:S01]  /*1700*/  ISETP.GE.AND P3, PT, R10, R23.reuse, PT ;  /* 0x000000170a00720c */ /* 0x080fe20003f66270 */
[----:B------:R-:W-:Y:S01]  /*1710*/  IMAD.MOV.U32 R53, RZ, RZ, RZ ;  /* 0x000000ffff357224 */ /* 0x000fe200078e00ff */
[-C--:B------:R-:W-:Y:S01]  /*1720*/  ISETP.GE.AND P4, PT, R12, R23.reuse, PT ;  /* 0x000000170c00720c */ /* 0x080fe20003f86270 */
[----:B------:R-:W-:Y:S01]  /*1730*/  IMAD.MOV.U32 R10, RZ, RZ, RZ ;  /* 0x000000ffff0a7224 */ /* 0x000fe200078e00ff */
[----:B------:R-:W-:-:S02]  /*1740*/  ISETP.GE.AND P5, PT, R14, R23, PT ;  /* 0x000000170e00720c */ /* 0x000fc40003fa6270 */
[----:B------:R-:W-:Y:S02]  /*1750*/  CS2R R12, SRZ ;  /* 0x00000000000c7805 */ /* 0x000fe4000001ff00 */
[----:B------:R-:W-:Y:S01]  /*1760*/  CS2R R14, SRZ ;  /* 0x00000000000e7805 */ /* 0x000fe2000001ff00 */
[----:B------:R-:W-:Y:S02]  /*1770*/  IMAD.MOV.U32 R19, RZ, RZ, RZ ;  /* 0x000000ffff137224 */ /* 0x000fe400078e00ff */
[----:B------:R-:W-:Y:S01]  /*1780*/  IMAD.MOV.U32 R21, RZ, RZ, RZ ;  /* 0x000000ffff157224 */ /* 0x000fe200078e00ff */
[----:B------:R0:W5:Y:S01]  /*1790*/  @!P1 LDG.E R17, desc[UR8][R6.64+0x8] ;  /* 0x0000080806119981 */ /* 0x000162000c1e1900 */
[----:B------:R-:W-:Y:S02]  /*17a0*/  IMAD.MOV.U32 R23, RZ, RZ, RZ ;  /* 0x000000ffff177224 */ /* 0x000fe400078e00ff */
[----:B------:R-:W-:Y:S01]  /*17b0*/  IMAD.MOV.U32 R25, RZ, RZ, RZ ;  /* 0x000000ffff197224 */ /* 0x000fe200078e00ff */
[----:B------:R0:W5:Y:S01]  /*17c0*/  @!P1 LDG.E R13, desc[UR8][R6.64] ;  /* 0x00000008060d9981 */ /* 0x000162000c1e1900 */
[----:B------:R-:W-:-:S02]  /*17d0*/  IMAD.MOV.U32 R27, RZ, RZ, RZ ;  /* 0x000000ffff1b7224 */ /* 0x000fc400078e00ff */
[----:B------:R-:W-:Y:S01]  /*17e0*/  IMAD.MOV.U32 R29, RZ, RZ, RZ ;  /* 0x000000ffff1d7224 */ /* 0x000fe200078e00ff */
[----:B------:R0:W5:Y:S01]  /*17f0*/  @!P5 LDG.E R53, desc[UR8][R6.64+0xa00] ;  /* 0x000a00080635d981 */ /* 0x000162000c1e1900 */
        /* <DEDUP_REMOVED lines=15> */
[----:B------:R-:W-:-:S03]  /*18f0*/  IMAD.MOV.U32 R51, RZ, RZ, RZ ;  /* 0x000000ffff337224 */ /* 0x000fc600078e00ff */
[----:B------:R0:W5:Y:S04]  /*1900*/  @!P1 LDG.E R19, desc[UR8][R6.64+0xc] ;  /* 0x00000c0806139981 */ /* 0x000168000c1e1900 */
        /* <DEDUP_REMOVED lines=15> */
[----:B------:R0:W5:Y:S02]  /*1a00*/  @!P4 LDG.E R51, desc[UR8][R6.64+0x790] ;  /* 0x000790080633c981 */ /* 0x000164000c1e1900 */
.L_x_250:
[----:B------:R-:W-:Y:S05]  /*1a10*/  @P0 BRA `(.L_x_251) ;  /* 0x0000000000780947 */ /* 0x000fea0003800000 */
[----:B------:R-:W1:Y:S01]  /*1a20*/  LDC.64 R2, c[0x0][0x3b0] ;  /* 0x0000ec00ff027b82 */ /* 0x000e620000000a00 */
[----:B------:R-:W-:Y:S02]  /*1a30*/  IMAD R5, R8, 0x14, RZ ;  /* 0x0000001408057824 */ /* 0x000fe400078e02ff */
[----:B-1----:R-:W-:-:S04]  /*1a40*/  IMAD.WIDE.U32 R2, R11, 0x14, R2 ;  /* 0x000000140b027825 */ /* 0x002fc800078e0002 */
[----:B------:R-:W-:-:S05]  /*1a50*/  IMAD.IADD R3, R3, 0x1, R5 ;  /* 0x0000000103037824 */ /* 0x000fca00078e0205 */
        /* <DEDUP_REMOVED lines=26> */
.L_x_251:
[----:B------:R-:W1:Y:S01]  /*1c00*/  LDC.64 R4, c[0x0][0x3b0] ;  /* 0x0000ec00ff047b82 */ /* 0x000e620000000a00 */
[----:B------:R-:W-:Y:S02]  /*1c10*/  IMAD R9, R9, -0x780, R2 ;  /* 0xfffff88009097824 */ /* 0x000fe400078e0202 */
[C---:B------:R-:W-:Y:S02]  /*1c20*/  VIADD R2, R0.reuse, 0x20 ;  /* 0x0000002000027836 */ /* 0x040fe40000000000 */
[C---:B0-2---:R-:W-:Y:S01]  /*1c30*/  VIADD R6, R0.reuse, 0x60 ;  /* 0x0000006000067836 */ /* 0x045fe20000000000 */
[-C--:B------:R-:W-:Y:S01]  /*1c40*/  ISETP.GE.AND P0, PT, R0, R9.reuse, PT ;  /* 0x000000090000720c */ /* 0x080fe20003f06270 */
[----:B------:R-:W-:Y:S01]  /*1c50*/  IMAD R3, R8, 0x14, RZ ;  /* 0x0000001408037824 */ /* 0x000fe200078e02ff */
[-C--:B------:R-:W-:Y:S01]  /*1c60*/  ISETP.GE.AND P1, PT, R2, R9.reuse, PT ;  /* 0x000000090200720c */ /* 0x080fe20003f26270 */
[----:B------:R-:W-:Y:S01]  /*1c70*/  VIADD R2, R0, 0x40 ;  /* 0x0000004000027836 */ /* 0x000fe20000000000 */
[----:B------:R-:W-:Y:S01]  /*1c80*/  ISETP.GE.AND P3, PT, R6, R9, PT ;  /* 0x000000090600720c */ /* 0x000fe20003f66270 */
[----:B------:R-:W-:-:S03]  /*1c90*/  VIADD R0, R0, 0x80 ;  /* 0x0000008000007836 */ /* 0x000fc60000000000 */
[-C--:B------:R-:W-:Y:S02]  /*1ca0*/  ISETP.GE.AND P2, PT, R2, R9.reuse, PT ;  /* 0x000000090200720c */ /* 0x080fe40003f46270 */
[----:B------:R-:W-:Y:S01]  /*1cb0*/  ISETP.GE.AND P4, PT, R0, R9, PT ;  /* 0x000000090000720c */ /* 0x000fe20003f86270 */
[----:B-1----:R-:W-:-:S04]  /*1cc0*/  IMAD.WIDE.U32 R4, R11, 0x14, R4 ;  /* 0x000000140b047825 */ /* 0x002fc800078e0004 */
[----:B------:R-:W-:-:S05]  /*1cd0*/  IMAD.IADD R5, R5, 0x1, R3 ;  /* 0x0000000105057824 */ /* 0x000fca00078e0203 */
[----:B-----5:R0:W-:Y:S04]  /*1ce0*/  @!P0 STG.E desc[UR8][R4.64], R13 ;  /* 0x0000000d04008986 */ /* 0x0201e8000c101908 */
[----:B------:R0:W-:Y:S04]  /*1cf0*/  @!P0 STG.E desc[UR8][R4.64+0x4], R15 ;  /* 0x0000040f04008986 */ /* 0x0001e8000c101908 */
        /* <DEDUP_REMOVED lines=17> */
[----:B------:R0:W-:Y:S01]  /*1e10*/  @!P3 STG.E desc[UR8][R4.64+0x790], R51 ;  /* 0x000790330400b986 */ /* 0x0001e2000c101908 */
[----:B------:R-:W-:Y:S05]  /*1e20*/  @P4 EXIT ;  /* 0x000000000000494d */ /* 0x000fea0003800000 */
[----:B------:R-:W-:Y:S04]  /*1e30*/  STG.E desc[UR8][R4.64+0xa00], R53 ;  /* 0x000a003504007986 */ /* 0x000fe8000c101908 */
[----:B------:R-:W-:Y:S04]  /*1e40*/  STG.E desc[UR8][R4.64+0xa04], R10 ;  /* 0x000a040a04007986 */ /* 0x000fe8000c101908 */
[----:B------:R-:W-:Y:S04]  /*1e50*/  STG.E desc[UR8][R4.64+0xa08], R12 ;  /* 0x000a080c04007986 */ /* 0x000fe8000c101908 */
[----:B------:R-:W-:Y:S04]  /*1e60*/  STG.E desc[UR8][R4.64+0xa0c], R14 ;  /* 0x000a0c0e04007986 */ /* 0x000fe8000c101908 */
[----:B------:R-:W-:Y:S01]  /*1e70*/  STG.E desc[UR8][R4.64+0xa10], R16 ;  /* 0x000a101004007986 */ /* 0x000fe2000c101908 */
[----:B------:R-:W-:Y:S05]  /*1e80*/  EXIT ;  /* 0x000000000000794d */ /* 0x000fea0003800000 */
.L_x_238:
        /* <DEDUP_REMOVED lines=38> */
.L_x_305:
        /* <DEDUP_REMOVED lines=25> */
.L_x_252:
[----:B------:R-:W-:Y:S05]  /*2280*/  WARPSYNC.ALL ;  /* 0x0000000000007948 */ /* 0x000fea0003800000 */
[----:B------:R-:W-:Y:S01]  /*2290*/  BAR.SYNC.DEFER_BLOCKING 0x0 ;  /* 0x0000000000007b1d */ /* 0x000fe20000010000 */
[----:B------:R-:W-:-:S05]  /*22a0*/  ISETP.NE.AND P0, PT, R33, RZ, PT ;  /* 0x000000ff2100720c */ /* 0x000fca0003f05270 */
[----:B------:R-:W-:Y:S01]  /*22b0*/  BSSY.RECONVERGENT B0, `(.L_x_254) ;  /* 0x0000027000007945 */ /* 0x000fe20003800200 */
[----:B0-----:R-:W0:Y:S07]  /*22c0*/  LDS R23, [R23+0x3410] ;  /* 0x0034100017177984 */ /* 0x001e2e0000000800 */
[----:B------:R-:W-:Y:S05]  /*22d0*/  @P0 BRA `(.L_x_255) ;  /* 0x0000000000900947 */ /* 0x000fea0003800000 */
[----:B-1----:R-:W0:Y:S04]  /*22e0*/  LDS R4, [R11] ;  /* 0x000000000b047984 */ /* 0x002e280000000800 */
        /* <DEDUP_REMOVED lines=35> */
.L_x_255:
[----:B------:R-:W-:Y:S05]  /*2520*/  BSYNC.RECONVERGENT B0 ;  /* 0x0000000000007941 */ /* 0x000fea0003800200 */
.L_x_254:
[----:B------:R-:W-:Y:S01]  /*2530*/  BAR.SYNC.DEFER_BLOCKING 0x0 ;  /* 0x0000000000007b1d */ /* 0x000fe20000010000 */
[----:B------:R-:W-:-:S05]  /*2540*/  R2P PR, R24, 0x7f ;  /* 0x0000007f18007804 */ /* 0x000fca0000000000 */
[----:B------:R-:W-:Y:S08]  /*2550*/  BSSY.RECONVERGENT B0, `(.L_x_256) ;  /* 0x0000022000007945 */ /* 0x000ff00003800200 */
[----:B-12---:R-:W-:Y:S02]  /*2560*/  VOTE.ANY R4, PT, P0 ;  /* 0x0000000000047806 */ /* 0x006fe400000e0100 */
        /* <DEDUP_REMOVED lines=10> */
[----:B------:R-:W-:Y:S01]  /*2610*/  LOP3.LUT R4, R27, R4, RZ, 0xc0, !PT ;  /* 0x000000041b047212 */ /* 0x000fe200078ec0ff */
[----:B------:R-:W-:Y:S01]  /*2620*/  IMAD.MOV.U32 R27, RZ, RZ, RZ ;  /* 0x000000ffff1b7224 */ /* 0x000fe200078e00ff */
[----:B------:R-:W-:Y:S02]  /*2630*/  @!P4 LOP3.LUT R5, RZ, R5, RZ, 0x33, !PT ;  /* 0x00000005ff05c212 */ /* 0x000fe400078e33ff */
[----:B------:R-:W-:-:S02]  /*2640*/  VOTE.ANY R25, PT, P5 ;  /* 0x0000000000197806 */ /* 0x000fc400028e0100 */
[----:B------:R-:W-:Y:S02]  /*2650*/  LOP3.LUT R4, R5, R4, RZ, 0xc0, !PT ;  /* 0x0000000405047212 */ /* 0x000fe400078ec0ff */
        /* <DEDUP_REMOVED lines=8> */
[----:B------:R-:W-:-:S04]  /*26e0*/  @!P0 LOP3.LUT R30, RZ, R30, RZ, 0x33, !PT ;  /* 0x0000001eff1e8212 */ /* 0x000fc800078e33ff */
[----:B------:R-:W-:-:S04]  /*26f0*/  LOP3.LUT R25, R30, R25, RZ, 0xc0, !PT ;  /* 0x000000191e197212 */ /* 0x000fc800078ec0ff */
[----:B------:R-:W2:Y:S01]  /*2700*/  FLO.U32 R30, R25 ;  /* 0x00000019001e7300 */ /* 0x000ea200000e0000 */
[----:B-1----:R-:W-:Y:S02]  /*2710*/  LOP3.LUT R5, R4, R25, RZ, 0xc0, !PT ;  /* 0x0000001904057212 */ /* 0x002fe400078ec0ff */
[----:B--2---:R-:W-:-:S05]  /*2720*/  ISETP.NE.AND P0, PT, R22, R30, PT ;  /* 0x0000001e1600720c */ /* 0x004fca0003f05270 */
[----:B------:R-:W1:Y:S08]  /*2730*/  POPC R5, R5 ;  /* 0x0000000500057309 */ /* 0x000e700000000000 */
[----:B------:R-:W-:Y:S05]  /*2740*/  @P0 BRA `(.L_x_257) ;  /* 0x0000000000080947 */ /* 0x000fea0003800000 */
[----:B------:R-:W-:-:S05]  /*2750*/  IMAD R24, R24, 0x4, R21 ;  /* 0x0000000418187824 */ /* 0x000fca00078e0215 */
[----:B-1----:R2:W3:Y:S02]  /*2760*/  ATOMS.ADD R27, [R24], R5 ;  /* 0x00000005181b738c */ /* 0x0024e40000000000 */
.L_x_257:
[----:B------:R-:W-:Y:S05]  /*2770*/  BSYNC.RECONVERGENT B0 ;  /* 0x0000000000007941 */ /* 0x000fea0003800200 */
.L_x_256:
[----:B------:R-:W-:Y:S01]  /*2780*/  R2P PR, R26, 0x7f ;  /* 0x0000007f1a007804 */ /* 0x000fe20000000000 */
[----:B------:R-:W-:Y:S01]  /*2790*/  BSSY.RECONVERGENT B0, `(.L_x_258) ;  /* 0x0000022000007945 */ /* 0x000fe20003800200 */
[----:B------:R-:W-:-:S11]  /*27a0*/  IMAD.MOV.U32 R28, RZ, RZ, RZ ;  /* 0x000000ffff1c7224 */ /* 0x000fd600078e00ff */
[----:B--2---:R-:W-:Y:S02]  /*27b0*/  VOTE.ANY R24, PT, P0 ;  /* 0x0000000000187806 */ /* 0x004fe400000e0100 */
        /* <DEDUP_REMOVED lines=23> */
[----:B---3--:R2:W3:Y:S02]  /*2930*/  SHFL.IDX PT, R24, R27, R30, 0x1f ;  /* 0x00001f1e1b187589 */ /* 0x0084e400000e0000 */
[----:B------:R-:W4:Y:S01]  /*2940*/  FLO.U32 R35, R31 ;  /* 0x0000001f00237300 */ /* 0x000f2200000e0000 */
[----:B------:R-:W-:-:S07]  /*2950*/  LOP3.LUT R25, R4, R31, RZ, 0xc0, !PT ;  /* 0x0000001f04197212 */ /* 0x000fce00078ec0ff */
[----:B------:R-:W0:Y:S01]  /*2960*/  POPC R25, R25 ;  /* 0x0000001900197309 */ /* 0x000e220000000000 */
[----:B----4-:R-:W-:-:S13]  /*2970*/  ISETP.NE.AND P0, PT, R22, R35, PT ;  /* 0x000000231600720c */ /* 0x010fda0003f05270 */
[----:B0-23--:R-:W-:Y:S05]  /*2980*/  @P0 BRA `(.L_x_259) ;  /* 0x0000000000080947 */ /* 0x00dfea0003800000 */
[----:B------:R-:W-:-:S05]  /*2990*/  IMAD R26, R26, 0x4, R21 ;  /* 0x000000041a1a7824 */ /* 0x000fca00078e0215 */
[----:B------:R0:W2:Y:S02]  /*29a0*/  ATOMS.ADD R28, [R26], R25 ;  /* 0x000000191a1c738c */ /* 0x0000a40000000000 */
.L_x_259:
[----:B------:R-:W-:Y:S05]  /*29b0*/  BSYNC.RECONVERGENT B0 ;  /* 0x0000000000007941 */ /* 0x000fea0003800200 */
.L_x_258:
[----:B------:R-:W-:Y:S01]  /*29c0*/  R2P PR, R20, 0x7f ;  /* 0x0000007f14007804 */ /* 0x000fe20000000000 */
[----:B------:R-:W-:-:S12]  /*29d0*/  BSSY.RECONVERGENT B0, `(.L_x_260) ;  /* 0x0000022000007945 */ /* 0x000fd80003800200 */
[----:B0-----:R-:W-:Y:S02]  /*29e0*/  VOTE.ANY R26, PT, P0 ;  /* 0x00000000001a7806 */ /* 0x001fe400000e0100 */
        /* <DEDUP_REMOVED lines=21> */
[----:B------:R-:W-:Y:S01]  /*2b40*/  LOP3.LUT R26, R29, R26, RZ, 0xc0, !PT ;  /* 0x0000001a1d1a7212 */ /* 0x000fe200078ec0ff */
[----:B------:R-:W-:-:S03]  /*2b50*/  IMAD.MOV.U32 R29, RZ, RZ, RZ ;  /* 0x000000ffff1d7224 */ /* 0x000fc600078e00ff */
[----:B------:R-:W-:Y:S02]  /*2b60*/  LOP3.LUT R31, R31, R26, RZ, 0xc0, !PT ;  /* 0x0000001a1f1f7212 */ /* 0x000fe400078ec0ff */
[----:B--2---:R0:W2:Y:S02]  /*2b70*/  SHFL.IDX PT, R26, R28, R35, 0x1f ;  /* 0x00001f231c1a7589 */ /* 0x0040a400000e0000 */
[----:B------:R-:W3:Y:S01]  /*2b80*/  FLO.U32 R32, R31 ;  /* 0x0000001f00207300 */ /* 0x000ee200000e0000 */
[----:B------:R-:W-:-:S07]  /*2b90*/  LOP3.LUT R27, R4, R31, RZ, 0xc0, !PT ;  /* 0x0000001f041b7212 */ /* 0x000fce00078ec0ff */
[----:B------:R-:W4:Y:S01]  /*2ba0*/  POPC R27, R27 ;  /* 0x0000001b001b7309 */ /* 0x000f220000000000 */
[----:B---3--:R-:W-:-:S13]  /*2bb0*/  ISETP.NE.AND P0, PT, R22, R32, PT ;  /* 0x000000201600720c */ /* 0x008fda0003f05270 */
[----:B0-2-4-:R-:W-:Y:S05]  /*2bc0*/  @P0 BRA `(.L_x_261) ;  /* 0x0000000000080947 */ /* 0x015fea0003800000 */
[----:B------:R-:W-:-:S05]  /*2bd0*/  IMAD R20, R20, 0x4, R21 ;  /* 0x0000000414147824 */ /* 0x000fca00078e0215 */
[----:B------:R0:W2:Y:S02]  /*2be0*/  ATOMS.ADD R29, [R20], R27 ;  /* 0x0000001b141d738c */ /* 0x0000a40000000000 */
.L_x_261:
[----:B------:R-:W-:Y:S05]  /*2bf0*/  BSYNC.RECONVERGENT B0 ;  /* 0x0000000000007941 */ /* 0x000fea0003800200 */
.L_x_260:
[----:B------:R-:W-:Y:S01]  /*2c00*/  R2P PR, R19, 0x7f ;  /* 0x0000007f13007804 */ /* 0x000fe20000000000 */
[----:B------:R-:W-:Y:S01]  /*2c10*/  BSSY.RECONVERGENT B0, `(.L_x_262) ;  /* 0x0000022000007945 */ /* 0x000fe20003800200 */
[----:B------:R-:W-:-:S11]  /*2c20*/  IMAD.MOV.U32 R30, RZ, RZ, RZ ;  /* 0x000000ffff1e7224 */ /* 0x000fd600078e00ff */
        /* <DEDUP_REMOVED lines=32> */
.L_x_263:
[----:B------:R-:W-:Y:S05]  /*2e30*/  BSYNC.RECONVERGENT B0 ;  /* 0x0000000000007941 */ /* 0x000fea0003800200 */
.L_x_262:
        /* <DEDUP_REMOVED lines=30> */
[----:B------:R0:W4:Y:S01]  /*3020*/  POPC R34, R4 ;  /* 0x0000000400227309 */ /* 0x0001220000000000 */
[----:B---3--:R-:W-:-:S13]  /*3030*/  ISETP.NE.AND P0, PT, R22, R32, PT ;  /* 0x000000201600720c */ /* 0x008fda0003f05270 */
[----:B0-2-4-:R-:W-:Y:S05]  /*3040*/  @P0 BRA `(.L_x_265) ;  /* 0x0000000000080947 */ /* 0x015fea0003800000 */
[----:B------:R-:W-:-:S05]  /*3050*/  IMAD R18, R18, 0x4, R21 ;  /* 0x0000000412127824 */ /* 0x000fca00078e0215 */
[----:B------:R0:W2:Y:S02]  /*3060*/  ATOMS.ADD R31, [R18], R34 ;  /* 0x00000022121f738c */ /* 0x0000a40000000000 */
.L_x_265:
[----:B------:R-:W-:Y:S05]  /*3070*/  BSYNC.RECONVERGENT B0 ;  /* 0x0000000000007941 */ /* 0x000fea0003800200 */
.L_x_264:
[----:B--2---:R-:W2:Y:S01]  /*3080*/  SHFL.IDX PT, R31, R31, R32, 0x1f ;  /* 0x00001f201f1f7589 */ /* 0x004ea200000e0000 */
[----:B-1----:R-:W-:Y:S01]  /*3090*/  IMAD.IADD R4, R5, 0x1, R24 ;  /* 0x0000000105047824 */ /* 0x002fe200078e0218 */
[----:B------:R-:W-:Y:S01]  /*30a0*/  ISETP.NE.AND P0, PT, R33, RZ, PT ;  /* 0x000000ff2100720c */ /* 0x000fe20003f05270 */
[----:B0-----:R-:W-:Y:S01]  /*30b0*/  IMAD.IADD R18, R25, 0x1, R26 ;  /* 0x0000000119127824 */ /* 0x001fe200078e021a */
[----:B------:R-:W-:Y:S01]  /*30c0*/  BAR.SYNC.DEFER_BLOCKING 0x0 ;  /* 0x0000000000007b1d */ /* 0x000fe20000010000 */
[----:B------:R-:W-:Y:S02]  /*30d0*/  IMAD.IADD R20, R27, 0x1, R20 ;  /* 0x000000011b147824 */ /* 0x000fe400078e0214 */
[----:B------:R-:W-:Y:S02]  /*30e0*/  IMAD.IADD R22, R28, 0x1, R19 ;  /* 0x000000011c167824 */ /* 0x000fe400078e0213 */
[--C-:B------:R-:W-:Y:S01]  /*30f0*/  IMAD R5, R4, 0x4, R17.reuse ;  /* 0x0000000404057824 */ /* 0x100fe200078e0211 */
[----:B------:R-:W-:Y:S01]  /*3100*/  BSSY B1, `(.L_x_266) ;  /* 0x000003c000017945 */ /* 0x000fe20003800000 */
[----:B------:R-:W-:-:S02]  /*3110*/  IMAD R19, R18, 0x4, R17 ;  /* 0x0000000412137824 */ /* 0x000fc400078e0211 */
[--C-:B------:R-:W-:Y:S02]  /*3120*/  IMAD R21, R20, 0x4, R17.reuse ;  /* 0x0000000414157824 */ /* 0x100fe400078e0211 */
[--C-:B------:R-:W-:Y:S02]  /*3130*/  IMAD R26, R22, 0x4, R17.reuse ;  /* 0x00000004161a7824 */ /* 0x100fe400078e0211 */
[----:B------:R-:W-:Y:S02]  /*3140*/  IMAD R29, R3, 0x8, R17 ;  /* 0x00000008031d7824 */ /* 0x000fe400078e0211 */
[----:B--2---:R-:W-:-:S04]  /*3150*/  IMAD.IADD R24, R34, 0x1, R31 ;  /* 0x0000000122187824 */ /* 0x004fc800078e021f */
[----:B------:R-:W-:Y:S01]  /*3160*/  IMAD R25, R24, 0x4, R17 ;  /* 0x0000000418197824 */ /* 0x000fe200078e0211 */
[----:B------:R0:W-:Y:S01]  /*3170*/  STS [R5+-0x4], R16 ;  /* 0xfffffc1005007388 */ /* 0x0001e20000000800 */
[----:B------:R-:W-:-:S03]  /*3180*/  SHF.R.S32.HI R17, RZ, 0x1f, R23 ;  /* 0x0000001fff117819 */ /* 0x000fc60000011417 */
[----:B------:R0:W-:Y:S04]  /*3190*/  STS [R19+-0x4], R15 ;  /* 0xfffffc0f13007388 */ /* 0x0001e80000000800 */
[----:B------:R0:W-:Y:S04]  /*31a0*/  STS [R21+-0x4], R14 ;  /* 0xfffffc0e15007388 */ /* 0x0001e80000000800 */
[----:B------:R0:W-:Y:S04]  /*31b0*/  STS [R26+-0x4], R13 ;  /* 0xfffffc0d1a007388 */ /* 0x0001e80000000800 */
[----:B------:R0:W-:Y:S01]  /*31c0*/  STS [R25+-0x4], R12 ;  /* 0xfffffc0c19007388 */ /* 0x0001e20000000800 */
[----:B------:R-:W-:Y:S05]  /*31d0*/  @P0 BRA `(.L_x_267) ;  /* 0x0000000000b80947 */ /* 0x000fea0003800000 */
[----:B------:R-:W0:Y:S02]  /*31e0*/  LDCU.64 UR6, c[0x0][0x398] ;  /* 0x00007300ff0677ac */ /* 0x000e240008000a00 */
[----:B0-----:R-:W-:-:S04]  /*31f0*/  LEA R14, P0, R3, UR6, 0x3 ;  /* 0x00000006030e7c11 */ /* 0x001fc8000f8018ff */
[----:B------:R-:W-:-:S05]  /*3200*/  LEA.HI.X R15, R3, UR7, RZ, 0x3, P0 ;  /* 0x00000007030f7c11 */ /* 0x000fca00080f1cff */
[----:B------:R-:W2:Y:S01]  /*3210*/  LDG.E.64 R12, desc[UR8][R14.64] ;  /* 0x000000080e0c7981 */ /* 0x000ea2000c1e1b00 */
[----:B------:R-:W-:Y:S01]  /*3220*/  IMAD.MOV.U32 R21, RZ, RZ, R8 ;  /* 0x000000ffff157224 */ /* 0x000fe200078e0008 */
[----:B--2---:R-:W-:-:S05]  /*3230*/  IADD3 R12, P0, PT, -R23, R12, RZ ;  /* 0x0000000c170c7210 */ /* 0x004fca0007f1e1ff */
[----:B------:R-:W-:Y:S01]  /*3240*/  IMAD.X R13, R13, 0x1, ~R17, P0 ;  /* 0x000000010d0d7824 */ /* 0x000fe200000e0e11 */
[----:B------:R-:W-:-:S04]  /*3250*/  ISETP.GE.AND P0, PT, R9, 0x1, PT ;  /* 0x000000010900780c */ /* 0x000fc80003f06270 */
[----:B------:R0:W-:Y:S09]  /*3260*/  STS.64 [R29+0x9600], R12 ;  /* 0x0096000c1d007388 */ /* 0x0001f20000000a00 */
[----:B------:R-:W-:Y:S05]  /*3270*/  @!P0 BRA `(.L_x_268) ;  /* 0x00000000006c8947 */ /* 0x000fea0003800000 */
[----:B------:R-:W-:Y:S01]  /*3280*/  BSSY B0, `(.L_x_269) ;  /* 0x0000019000007945 */ /* 0x000fe20003800000 */
[----:B------:R-:W-:Y:S02]  /*3290*/  IMAD.MOV.U32 R14, RZ, RZ, -0x1 ;  /* 0xffffffffff0e7424 */ /* 0x000fe400078e00ff */
[----:B------:R-:W-:Y:S02]  /*32a0*/  IMAD.MOV.U32 R15, RZ, RZ, R9 ;  /* 0x000000ffff0f7224 */ /* 0x000fe400078e0009 */
[----:B------:R-:W-:-:S07]  /*32b0*/  IMAD.MOV.U32 R21, RZ, RZ, R8 ;  /* 0x000000ffff157224 */ /* 0x000fce00078e0008 */
.L_x_273:
[----:B0-----:R-:W0:Y:S01]  /*32c0*/  LDC.64 R12, c[0x0][0x380] ;  /* 0x0000e000ff0c7b82 */ /* 0x001e220000000a00 */
[----:B------:R-:W-:Y:S01]  /*32d0*/  VIADD R27, R15, 0xffffffff ;  /* 0xffffffff0f1b7836 */ /* 0x000fe20000000000 */
[----:B------:R-:W-:Y:S03]  /*32e0*/  BSSY B2, `(.L_x_270) ;  /* 0x0000008000027945 */ /* 0x000fe60003800000 */
[----:B------:R-:W-:-:S04]  /*32f0*/  IMAD R25, R27, 0x100, R3 ;  /* 0x000001001b197824 */ /* 0x000fc800078e0203 */
[----:B0-----:R-:W-:-:S07]  /*3300*/  IMAD.WIDE R12, R25, 0x4, R12 ;  /* 0x00000004190c7825 */ /* 0x001fce00078e020c */
.L_x_271:
[----:B------:R-:W-:Y:S05]  /*3310*/  YIELD ;  /* 0x0000000000007946 */ /* 0x000fea0003800000 */
[----:B------:R0:W-:Y:S06]  /*3320*/  MEMBAR.SC.CTA ;  /* 0x0000000000007992 */ /* 0x0001ec0000000000 */
[----:B0-----:R-:W2:Y:S02]  /*3330*/  LDG.E.STRONG.SYS R16, desc[UR8][R12.64] ;  /* 0x000000080c107981 */ /* 0x001ea4000c1f5900 */
[----:B--2---:R-:W-:-:S13]  /*3340*/  ISETP.NE.AND P0, PT, R16, RZ, PT ;  /* 0x000000ff1000720c */ /* 0x004fda0003f05270 */
[----:B------:R-:W-:Y:S05]  /*3350*/  @!P0 BRA `(.L_x_271) ;  /* 0xfffffffc00ec8947 */ /* 0x000fea000383ffff */
[----:B------:R-:W-:Y:S05]  /*3360*/  BSYNC B2 ;  /* 0x0000000000027941 */ /* 0x000fea0003800000 */
.L_x_270:
[----:B------:R-:W-:Y:S01]  /*3370*/  BSSY.RECONVERGENT B2, `(.L_x_272) ;  /* 0x0000006000027945 */ /* 0x000fe20003800200 */
[C---:B------:R-:W-:Y:S02]  /*3380*/  ISETP.GT.AND P0, PT, R16.reuse, -0x1, PT ;  /* 0xffffffff1000780c */ /* 0x040fe40003f04270 */
[----:B------:R-:W-:Y:S01]  /*3390*/  LOP3.LUT R16, R16, 0x3fffffff, RZ, 0xc0, !PT ;  /* 0x3fffffff10107812 */ /* 0x000fe200078ec0ff */
[----:B------:R-:W-:Y:S05]  /*33a0*/  WARPSYNC.EXCLUSIVE R14 ;  /* 0x000000000e007348 */ /* 0x000fea0003a00000 */
[----:B------:R-:W-:-:S05]  /*33b0*/  IMAD.IADD R21, R16, 0x1, R21 ;  /* 0x0000000110157824 */ /* 0x000fca00078e0215 */
[----:B------:R-:W-:-:S07]  /*33c0*/  VOTE.ANY R14, PT, P0 ;  /* 0x00000000000e7806 */ /* 0x000fce00000e0100 */
[----:B------:R-:W-:Y:S05]  /*33d0*/  BSYNC.RECONVERGENT B2 ;  /* 0x0000000000027941 */ /* 0x000fea0003800200 */
.L_x_272:
[----:B------:R-:W-:Y:S01]  /*33e0*/  ISETP.GT.U32.AND P1, PT, R15, 0x1, PT ;  /* 0x000000010f00780c */ /* 0x000fe20003f24070 */
[----:B------:R-:W-:-:S12]  /*33f0*/  IMAD.MOV.U32 R15, RZ, RZ, R27 ;  /* 0x000000ffff0f7224 */ /* 0x000fd800078e001b */
[----:B------:R-:W-:Y:S05]  /*3400*/  @P0 BRA P1, `(.L_x_273) ;  /* 0xfffffffc00ac0947 */ /* 0x000fea000083ffff */
[----:B------:R-:W-:Y:S05]  /*3410*/  BSYNC B0 ;  /* 0x0000000000007941 */ /* 0x000fea0003800000 */
.L_x_269:
[----:B------:R1:W2:Y:S02]  /*3420*/  LDS.64 R12, [R29+0x9600] ;  /* 0x009600001d0c7984 */ /* 0x0002a40000000a00 */
.L_x_268:
[----:B------:R-:W3:Y:S01]  /*3430*/  LDC.64 R14, c[0x0][0x380] ;  /* 0x0000e000ff0e7b82 */ /* 0x000ee20000000a00 */
[C---:B------:R-:W-:Y:S01]  /*3440*/  IMAD.IADD R25, R21.reuse, 0x1, -R8 ;  /* 0x0000000115197824 */ /* 0x040fe200078e0a08 */
[----:B------:R-:W-:Y:S01]  /*3450*/  LOP3.LUT R21, R21, 0x80000000, RZ, 0xfc, !PT ;  /* 0x8000000015157812 */ /* 0x000fe200078efcff */
[----:B------:R-:W-:-:S03]  /*3460*/  IMAD R27, R9, 0x100, R3 ;  /* 0x00000100091b7824 */ /* 0x000fc600078e0203 */
[----:B0-2---:R-:W-:-:S04]  /*3470*/  IADD3 R12, P0, PT, R25, R12, RZ ;  /* 0x0000000c190c7210 */ /* 0x005fc80007f1e0ff */
[----:B------:R-:W-:-:S05]  /*3480*/  LEA.HI.X.SX32 R13, R25, R13, 0x1, P0 ;  /* 0x0000000d190d7211 */ /* 0x000fca00000f0eff */
[----:B------:R2:W-:Y:S01]  /*3490*/  STS.64 [R29+0x9600], R12 ;  /* 0x0096000c1d007388 */ /* 0x0005e20000000a00 */
[----:B---3--:R-:W-:-:S05]  /*34a0*/  IMAD.WIDE R14, R27, 0x4, R14 ;  /* 0x000000041b0e7825 */ /* 0x008fca00078e020e */
[----:B------:R2:W-:Y:S02]  /*34b0*/  STG.E.STRONG.SYS desc[UR8][R14.64], R21 ;  /* 0x000000150e007986 */ /* 0x0005e4000c115908 */
.L_x_267:
[----:B------:R-:W-:Y:S05]  /*34c0*/  BSYNC B1 ;  /* 0x0000000000017941 */ /* 0x000fea0003800000 */
.L_x_266:
[----:B0-2---:R-:W0:Y:S08]  /*34d0*/  LDC R12, c[0x0][0x3c0] ;  /* 0x0000f000ff0c7b82 */ /* 0x005e300000000800 */
[----:B------:R-:W2:Y:S01]  /*34e0*/  LDC.64 R26, c[0x0][0x390] ;  /* 0x0000e400ff1a7b82 */ /* 0x000ea20000000a00 */
[----:B0-----:R-:W-:Y:S02]  /*34f0*/  ISETP.GE.AND P0, PT, R10, R12, PT ;  /* 0x0000000c0a00720c */ /* 0x001fe40003f06270 */
[----:B--2---:R-:W-:-:S04]  /*3500*/  ISETP.EQ.U32.AND P1, PT, R26, RZ, PT ;  /* 0x000000ff1a00720c */ /* 0x004fc80003f22070 */
[----:B------:R-:W-:-:S04]  /*3510*/  ISETP.EQ.OR.EX P0, PT, R27, RZ, !P0, P1 ;  /* 0x000000ff1b00720c */ /* 0x000fc80004702710 */
[----:B------:R-:W-:-:S13]  /*3520*/  ISETP.GT.U32.OR P0, PT, R3, 0xff, P0 ;  /* 0x000000ff0300780c */ /* 0x000fda0000704470 */
[----:B------:R-:W-:Y:S05]  /*3530*/  @P0 BRA `(.L_x_274) ;  /* 0x00000000001c0947 */ /* 0x000fea0003800000 */
[----:B------:R-:W0:Y:S01]  /*3540*/  LDS.64 R14, [R29+0x9600] ;  /* 0x009600001d0e7984 */ /* 0x000e220000000a00 */
[C---:B------:R-:W-:Y:S02]  /*3550*/  LEA R26, P2, R3.reuse, R26, 0x3 ;  /* 0x0000001a031a7211 */ /* 0x040fe400078418ff */
[--C-:B------:R-:W-:Y:S02]  /*3560*/  SHF.R.S32.HI R13, RZ, 0x1f, R8.reuse ;  /* 0x0000001fff0d7819 */ /* 0x100fe40000011408 */
[----:B------:R-:W-:Y:S02]  /*3570*/  LEA.HI.X R27, R3, R27, RZ, 0x3, P2 ;  /* 0x0000001b031b7211 */ /* 0x000fe400010f1cff */
[----:B0-----:R-:W-:-:S04]  /*3580*/  IADD3 R14, P0, P1, R14, R23, R8 ;  /* 0x000000170e0e7210 */ /* 0x001fc8000791e008 */
[----:B------:R-:W-:-:S05]  /*3590*/  IADD3.X R15, PT, PT, R15, R17, R13, P0, P1 ;  /* 0x000000110f0f7210 */ /* 0x000fca00007e240d */
[----:B------:R0:W-:Y:S04]  /*35a0*/  STG.E.64 desc[UR8][R26.64], R14 ;  /* 0x0000000e1a007986 */ /* 0x0001e8000c101b08 */
.L_x_274:
[----:B------:R-:W-:Y:S01]  /*35b0*/  ISETP.GT.AND P0, PT, R10, R12, PT ;  /* 0x0000000c0a00720c */ /* 0x000fe20003f04270 */
[----:B------:R-:W-:Y:S05]  /*35c0*/  WARPSYNC.ALL ;  /* 0x0000000000007948 */ /* 0x000fea0003800000 */
[----:B------:R-:W-:Y:S07]  /*35d0*/  BAR.SYNC.DEFER_BLOCKING 0x0 ;  /* 0x0000000000007b1d */ /* 0x000fee0000010000 */
[----:B------:R-:W-:Y:S05]  /*35e0*/  @P0 BRA `(.L_x_275) ;  /* 0x0000000400080947 */ /* 0x000fea0003800000 */
[----:B------:R-:W2:Y:S01]  /*35f0*/  LDS R8, [R11] ;  /* 0x000000000b087984 */ /* 0x000ea20000000800 */
[----:B------:R-:W3:Y:S01]  /*3600*/  S2UR UR6, SR_CgaCtaId ;  /* 0x00000000000679c3 */ /* 0x000ee20000008800 */
[----:B------:R-:W2:Y:S01]  /*3610*/  LDCU UR7, c[0x0][0x3c4] ;  /* 0x00007880ff0777ac */ /* 0x000ea20008000800 */
[----:B------:R-:W-:Y:S01]  /*3620*/  UMOV UR5, 0x400 ;  /* 0x0000040000057882 */ /* 0x000fe20000000000 */
[----:B------:R-:W4:Y:S01]  /*3630*/  LDCU.64 UR10, c[0x0][0x3a0] ;  /* 0x00007400ff0a77ac */ /* 0x000f220008000a00 */
[----:B---3--:R-:W-:Y:S01]  /*3640*/  ULEA UR5, UR6, UR5, 0x18 ;  /* 0x0000000506057291 */ /* 0x008fe2000f8ec0ff */
[----:B--2---:R-:W-:Y:S02]  /*3650*/  SHF.R.U32.HI R10, RZ, UR7, R8 ;  /* 0x00000007ff0a7c19 */ /* 0x004fe40008011608 */
[----:B------:R-:W-:Y:S02]  /*3660*/  LOP3.LUT R13, R8, 0x80000000, RZ, 0x3c, !PT ;  /* 0x80000000080d7812 */ /* 0x000fe400078e3cff */
[----:B------:R-:W-:-:S04]  /*3670*/  LOP3.LUT R10, R10, UR4, RZ, 0x30, !PT ;  /* 0x000000040a0a7c12 */ /* 0x000fc8000f8e30ff */
[----:B0-----:R-:W-:-:S06]  /*3680*/  LEA R14, R10, UR5, 0x3 ;  /* 0x000000050a0e7c11 */ /* 0x001fcc000f8e18ff */
[----:B------:R-:W0:Y:S02]  /*3690*/  LDS.64 R14, [R14+0x9600] ;  /* 0x009600000e0e7984 */ /* 0x000e240000000a00 */
[----:B0-----:R-:W-:-:S05]  /*36a0*/  IADD3 R10, P1, PT, R14, R3, RZ ;  /* 0x000000030e0a7210 */ /* 0x001fca0007f3e0ff */
[----:B------:R-:W-:Y:S01]  /*36b0*/  IMAD.X R15, RZ, RZ, R15, P1 ;  /* 0x000000ffff0f7224 */ /* 0x000fe200008e060f */
[----:B----4-:R-:W-:-:S04]  /*36c0*/  LEA R16, P1, R10, UR10, 0x2 ;  /* 0x0000000a0a107c11 */ /* 0x010fc8000f8210ff */
[----:B------:R-:W-:-:S05]  /*36d0*/  LEA.HI.X R17, R10, UR11, R15, 0x2, P1 ;  /* 0x0000000b0a117c11 */ /* 0x000fca00088f140f */
[----:B------:R-:W-:Y:S01]  /*36e0*/  STG.E desc[UR8][R16.64], R13 ;  /* 0x0000000d10007986 */ /* 0x000fe2000c101908 */
[----:B------:R-:W-:-:S03]  /*36f0*/  NOP ;  /* 0x0000000000007918 */ /* 0x000fc60000000000 */
[----:B------:R-:W0:Y:S02]  /*3700*/  LDS R8, [R11+0x600] ;  /* 0x000600000b087984 */ /* 0x000e240000000800 */
[----:B0-----:R-:W-:Y:S02]  /*3710*/  SHF.R.U32.HI R10, RZ, UR7, R8 ;  /* 0x00000007ff0a7c19 */ /* 0x001fe40008011608 */
[----:B------:R-:W-:Y:S02]  /*3720*/  LOP3.LUT R13, R8, 0x80000000, RZ, 0x3c, !PT ;  /* 0x80000000080d7812 */ /* 0x000fe400078e3cff */
[----:B------:R-:W-:-:S04]  /*3730*/  LOP3.LUT R10, R10, UR4, RZ, 0x30, !PT ;  /* 0x000000040a0a7c12 */ /* 0x000fc8000f8e30ff */
[----:B------:R-:W-:-:S06]  /*3740*/  LEA R14, R10, UR5, 0x3 ;  /* 0x000000050a0e7c11 */ /* 0x000fcc000f8e18ff */
[----:B------:R-:W0:Y:S02]  /*3750*/  LDS.64 R14, [R14+0x9600] ;  /* 0x009600000e0e7984 */ /* 0x000e240000000a00 */
[----:B0-----:R-:W-:-:S05]  /*3760*/  IADD3 R10, P1, PT, R14, R3, RZ ;  /* 0x000000030e0a7210 */ /* 0x001fca0007f3e0ff */
[----:B------:R-:W-:Y:S01]  /*3770*/  IMAD.X R15, RZ, RZ, R15, P1 ;  /* 0x000000ffff0f7224 */ /* 0x000fe200008e060f */
[----:B------:R-:W-:-:S04]  /*3780*/  LEA R26, P1, R10, UR10, 0x2 ;  /* 0x0000000a0a1a7c11 */ /* 0x000fc8000f8210ff */
        /* <DEDUP_REMOVED lines=31> */
[----:B------:R-:W-:-:S05]  /*3980*/  LEA R10, R10, UR5, 0x3 ;  /* 0x000000050a0a7c11 */ /* 0x000fca000f8e18ff */
[----:B------:R-:W0:Y:S02]  /*3990*/  LDS.64 R14, [R10+0x9600] ;  /* 0x009600000a0e7984 */ /* 0x000e240000000a00 */
[----:B0-----:R-:W-:-:S05]  /*39a0*/  IADD3 R16, P1, PT, R14, R3, RZ ;  /* 0x000000030e107210 */ /* 0x001fca0007f3e0ff */
[----:B------:R-:W-:Y:S01]  /*39b0*/  IMAD.X R15, RZ, RZ, R15, P1 ;  /* 0x000000ffff0f7224 */ /* 0x000fe200008e060f */
[----:B------:R-:W-:-:S04]  /*39c0*/  LEA R14, P1, R16, UR10, 0x2 ;  /* 0x0000000a100e7c11 */ /* 0x000fc8000f8210ff */
[----:B------:R-:W-:-:S05]  /*39d0*/  LEA.HI.X R15, R16, UR11, R15, 0x2, P1 ;  /* 0x0000000b100f7c11 */ /* 0x000fca00088f140f */
[----:B------:R0:W-:Y:S01]  /*39e0*/  STG.E desc[UR8][R14.64+0x1800], R13 ;  /* 0x0018000d0e007986 */ /* 0x0001e2000c101908 */
[----:B------:R-:W-:Y:S01]  /*39f0*/  NOP ;  /* 0x0000000000007918 */ /* 0x000fe20000000000 */
[----:B------:R-:W-:Y:S05]  /*3a00*/  BRA `(.L_x_276) ;  /* 0x0000000400b87947 */ /* 0x000fea0003800000 */
.L_x_275:
[----:B0-----:R-:W-:Y:S01]  /*3a10*/  IMAD R15, R9, -0x780, R12 ;  /* 0xfffff880090f7824 */ /* 0x001fe200078e020c */
[----:B------:R-:W-:Y:S01]  /*3a20*/  BSSY.RECONVERGENT B0, `(.L_x_277) ;  /* 0x000001b000007945 */ /* 0x000fe20003800200 */
[C---:B------:R-:W-:Y:S02]  /*3a30*/  VIADD R8, R3.reuse, 0x180 ;  /* 0x0000018003087836 */ /* 0x040fe40000000000 */
[C---:B------:R-:W-:Y:S01]  /*3a40*/  VIADD R10, R3.reuse, 0x300 ;  /* 0x00000300030a7836 */ /* 0x040fe20000000000 */
[CC--:B------:R-:W-:Y:S01]  /*3a50*/  ISETP.GE.AND P5, PT, R3.reuse, R15.reuse, PT ;  /* 0x0000000f0300720c */ /* 0x0c0fe20003fa6270 */
[C---:B------:R-:W-:Y:S01]  /*3a60*/  VIADD R13, R3.reuse, 0x480 ;  /* 0x00000480030d7836 */ /* 0x040fe20000000000 */
[-C--:B------:R-:W-:Y:S01]  /*3a70*/  ISETP.GE.AND P1, PT, R8, R15.reuse, PT ;  /* 0x0000000f0800720c */ /* 0x080fe20003f26270 */
[----:B------:R-:W-:Y:S01]  /*3a80*/  VIADD R8, R3, 0x600 ;  /* 0x0000060003087836 */ /* 0x000fe20000000000 */
[-C--:B------:R-:W-:Y:S02]  /*3a90*/  ISETP.GE.AND P2, PT, R10, R15.reuse, PT ;  /* 0x0000000f0a00720c */ /* 0x080fe40003f46270 */
[----:B------:R-:W-:-:S02]  /*3aa0*/  ISETP.GE.AND P3, PT, R13, R15, PT ;  /* 0x0000000f0d00720c */ /* 0x000fc40003f66270 */
[----:B------:R-:W-:-:S05]  /*3ab0*/  ISETP.GE.AND P4, PT, R8, R15, PT ;  /* 0x0000000f0800720c */ /* 0x000fca0003f86270 */
[----:B------:R-:W-:Y:S08]  /*3ac0*/  @P5 BRA `(.L_x_278) ;  /* 0x0000000000405947 */ /* 0x000ff00003800000 */
[----:B------:R-:W0:Y:S01]  /*3ad0*/  LDS R8, [R11] ;  /* 0x000000000b087984 */ /* 0x000e220000000800 */
[----:B------:R-:W2:Y:S01]  /*3ae0*/  S2UR UR6, SR_CgaCtaId ;  /* 0x00000000000679c3 */ /* 0x000ea20000008800 */
[----:B------:R-:W0:Y:S01]  /*3af0*/  LDCU UR7, c[0x0][0x3c4] ;  /* 0x00007880ff0777ac */ /* 0x000e220008000800 */
[----:B------:R-:W-:Y:S02]  /*3b00*/  UMOV UR5, 0x400 ;  /* 0x0000040000057882 */ /* 0x000fe40000000000 */
[----:B--2---:R-:W-:Y:S01]  /*3b10*/  ULEA UR5, UR6, UR5, 0x18 ;  /* 0x0000000506057291 */ /* 0x004fe2000f8ec0ff */
[----:B0-----:R-:W-:Y:S01]  /*3b20*/  SHF.R.U32.HI R10, RZ, UR7, R8 ;  /* 0x00000007ff0a7c19 */ /* 0x001fe20008011608 */
[----:B------:R-:W0:Y:S03]  /*3b30*/  LDCU.64 UR6, c[0x0][0x3a0] ;  /* 0x00007400ff0677ac */ /* 0x000e260008000a00 */
[----:B------:R-:W-:-:S04]  /*3b40*/  LOP3.LUT R10, R10, UR4, RZ, 0x30, !PT ;  /* 0x000000040a0a7c12 */ /* 0x000fc8000f8e30ff */
[----:B------:R-:W-:-:S05]  /*3b50*/  LEA R10, R10, UR5, 0x3 ;  /* 0x000000050a0a7c11 */ /* 0x000fca000f8e18ff */
[----:B------:R-:W2:Y:S02]  /*3b60*/  LDS.64 R14, [R10+0x9600] ;  /* 0x009600000a0e7984 */ /* 0x000ea40000000a00 */
[----:B--2---:R-:W-:-:S05]  /*3b70*/  IADD3 R13, P5, PT, R14, R3, RZ ;  /* 0x000000030e0d7210 */ /* 0x004fca0007fbe0ff */
[----:B------:R-:W-:Y:S01]  /*3b80*/  IMAD.X R16, RZ, RZ, R15, P5 ;  /* 0x000000ffff107224 */ /* 0x000fe200028e060f */
[----:B0-----:R-:W-:-:S04]  /*3b90*/  LEA R14, P5, R13, UR6, 0x2 ;  /* 0x000000060d0e7c11 */ /* 0x001fc8000f8a10ff */
[----:B------:R-:W-:Y:S02]  /*3ba0*/  LEA.HI.X R15, R13, UR7, R16, 0x2, P5 ;  /* 0x000000070d0f7c11 */ /* 0x000fe4000a8f1410 */
[----:B------:R-:W-:-:S05]  /*3bb0*/  LOP3.LUT R13, R8, 0x80000000, RZ, 0x3c, !PT ;  /* 0x80000000080d7812 */ /* 0x000fca00078e3cff */
[----:B------:R0:W-:Y:S02]  /*3bc0*/  STG.E desc[UR8][R14.64], R13 ;  /* 0x0000000d0e007986 */ /* 0x0001e4000c101908 */
.L_x_278:
[----:B------:R-:W-:Y:S05]  /*3bd0*/  BSYNC.RECONVERGENT B0 ;  /* 0x0000000000007941 */ /* 0x000fea0003800200 */
.L_x_277:
[----:B------:R-:W-:Y:S01]  /*3be0*/  NOP ;  /* 0x0000000000007918 */ /* 0x000fe20000000000 */
[----:B------:R-:W-:Y:S04]  /*3bf0*/  BSSY.RECONVERGENT B0, `(.L_x_279) ;  /* 0x0000012000007945 */ /* 0x000fe80003800200 */
[----:B------:R-:W-:Y:S05]  /*3c00*/  @P1 BRA `(.L_x_280) ;  /* 0x0000000000401947 */ /* 0x000fea0003800000 */
[----:B------:R-:W2:Y:S01]  /*3c10*/  LDS R8, [R11+0x600] ;  /* 0x000600000b087984 */ /* 0x000ea20000000800 */
[----:B------:R-:W3:Y:S01]  /*3c20*/  S2UR UR6, SR_CgaCtaId ;  /* 0x00000000000679c3 */ /* 0x000ee20000008800 */
[----:B------:R-:W2:Y:S01]  /*3c30*/  LDCU UR7, c[0x0][0x3c4] ;  /* 0x00007880ff0777ac */ /* 0x000ea20008000800 */
[----:B------:R-:W-:Y:S02]  /*3c40*/  UMOV UR5, 0x400 ;  /* 0x0000040000057882 */ /* 0x000fe40000000000 */
[----:B---3--:R-:W-:Y:S01]  /*3c50*/  ULEA UR5, UR6, UR5, 0x18 ;  /* 0x0000000506057291 */ /* 0x008fe2000f8ec0ff */
[----:B--2---:R-:W-:Y:S01]  /*3c60*/  SHF.R.U32.HI R10, RZ, UR7, R8 ;  /* 0x00000007ff0a7c19 */ /* 0x004fe20008011608 */
[----:B------:R-:W2:Y:S03]  /*3c70*/  LDCU.64 UR6, c[0x0][0x3a0] ;  /* 0x00007400ff0677ac */ /* 0x000ea60008000a00 */
[----:B------:R-:W-:-:S04]  /*3c80*/  LOP3.LUT R10, R10, UR4, RZ, 0x30, !PT ;  /* 0x000000040a0a7c12 */ /* 0x000fc8000f8e30ff */
[----:B------:R-:W-:-:S05]  /*3c90*/  LEA R10, R10, UR5, 0x3 ;  /* 0x000000050a0a7c11 */ /* 0x000fca000f8e18ff */
[----:B0-----:R-:W0:Y:S02]  /*3ca0*/  LDS.64 R14, [R10+0x9600] ;  /* 0x009600000a0e7984 */ /* 0x001e240000000a00 */
[----:B0-----:R-:W-:-:S05]  /*3cb0*/  IADD3 R13, P1, PT, R14, R3, RZ ;  /* 0x000000030e0d7210 */ /* 0x001fca0007f3e0ff */
[----:B------:R-:W-:Y:S01]  /*3cc0*/  IMAD.X R16, RZ, RZ, R15, P1 ;  /* 0x000000ffff107224 */ /* 0x000fe200008e060f */
[----:B--2---:R-:W-:-:S04]  /*3cd0*/  LEA R14, P1, R13, UR6, 0x2 ;  /* 0x000000060d0e7c11 */ /* 0x004fc8000f8210ff */
[----:B------:R-:W-:Y:S02]  /*3ce0*/  LEA.HI.X R15, R13, UR7, R16, 0x2, P1 ;  /* 0x000000070d0f7c11 */ /* 0x000fe400088f1410 */
[----:B------:R-:W-:-:S05]  /*3cf0*/  LOP3.LUT R13, R8, 0x80000000, RZ, 0x3c, !PT ;  /* 0x80000000080d7812 */ /* 0x000fca00078e3cff */
[----:B------:R2:W-:Y:S02]  /*3d00*/  STG.E desc[UR8][R14.64+0x600], R13 ;  /* 0x0006000d0e007986 */ /* 0x0005e4000c101908 */
.L_x_280:
[----:B------:R-:W-:Y:S05]  /*3d10*/  BSYNC.RECONVERGENT B0 ;  /* 0x0000000000007941 */ /* 0x000fea0003800200 */
.L_x_279:
[----:B------:R-:W-:Y:S01]  /*3d20*/  NOP ;  /* 0x0000000000007918 */ /* 0x000fe20000000000 */
[----:B------:R-:W-:Y:S04]  /*3d30*/  BSSY.RECONVERGENT B0, `(.L_x_281) ;  /* 0x0000012000007945 */ /* 0x000fe80003800200 */
[----:B------:R-:W-:Y:S05]  /*3d40*/  @P2 BRA `(.L_x_282) ;  /* 0x0000000000402947 */ /* 0x000fea0003800000 */
[----:B------:R-:W3:Y:S01]  /*3d50*/  LDS R8, [R11+0xc00] ;  /* 0x000c00000b087984 */ /* 0x000ee20000000800 */
[----:B------:R-:W4:Y:S01]  /*3d60*/  S2UR UR6, SR_CgaCtaId ;  /* 0x00000000000679c3 */ /* 0x000f220000008800 */
[----:B------:R-:W3:Y:S01]  /*3d70*/  LDCU UR7, c[0x0][0x3c4] ;  /* 0x00007880ff0777ac */ /* 0x000ee20008000800 */
[----:B------:R-:W-:Y:S02]  /*3d80*/  UMOV UR5, 0x400 ;  /* 0x0000040000057882 */ /* 0x000fe40000000000 */
[----:B----4-:R-:W-:Y:S01]  /*3d90*/  ULEA UR5, UR6, UR5, 0x18 ;  /* 0x0000000506057291 */ /* 0x010fe2000f8ec0ff */
[----:B---3--:R-:W-:Y:S01]  /*3da0*/  SHF.R.U32.HI R10, RZ, UR7, R8 ;  /* 0x00000007ff0a7c19 */ /* 0x008fe20008011608 */
[----:B------:R-:W3:Y:S03]  /*3db0*/  LDCU.64 UR6, c[0x0][0x3a0] ;  /* 0x00007400ff0677ac */ /* 0x000ee60008000a00 */
[----:B------:R-:W-:-:S04]  /*3dc0*/  LOP3.LUT R10, R10, UR4, RZ, 0x30, !PT ;  /* 0x000000040a0a7c12 */ /* 0x000fc8000f8e30ff */
[----:B------:R-:W-:-:S05]  /*3dd0*/  LEA R10, R10, UR5, 0x3 ;  /* 0x000000050a0a7c11 */ /* 0x000fca000f8e18ff */
[----:B0-2---:R-:W0:Y:S02]  /*3de0*/  LDS.64 R14, [R10+0x9600] ;  /* 0x009600000a0e7984 */ /* 0x005e240000000a00 */
[----:B0-----:R-:W-:-:S05]  /*3df0*/  IADD3 R13, P1, PT, R14, R3, RZ ;  /* 0x000000030e0d7210 */ /* 0x001fca0007f3e0ff */
[----:B------:R-:W-:Y:S01]  /*3e00*/  IMAD.X R16, RZ, RZ, R15, P1 ;  /* 0x000000ffff107224 */ /* 0x000fe200008e060f */
[----:B---3--:R-:W-:-:S04]  /*3e10*/  LEA R14, P1, R13, UR6, 0x2 ;  /* 0x000000060d0e7c11 */ /* 0x008fc8000f8210ff */
[----:B------:R-:W-:Y:S02]  /*3e20*/  LEA.HI.X R15, R13, UR7, R16, 0x2, P1 ;  /* 0x000000070d0f7c11 */ /* 0x000fe400088f1410 */
[----:B------:R-:W-:-:S05]  /*3e30*/  LOP3.LUT R13, R8, 0x80000000, RZ, 0x3c, !PT ;  /* 0x80000000080d7812 */ /* 0x000fca00078e3cff */
[----:B------:R3:W-:Y:S02]  /*3e40*/  STG.E desc[UR8][R14.64+0xc00], R13 ;  /* 0x000c000d0e007986 */ /* 0x0007e4000c101908 */
.L_x_282:
[----:B------:R-:W-:Y:S05]  /*3e50*/  BSYNC.RECONVERGENT B0 ;  /* 0x0000000000007941 */ /* 0x000fea0003800200 */
.L_x_281:
[----:B------:R-:W-:Y:S01]  /*3e60*/  NOP ;  /* 0x0000000000007918 */ /* 0x000fe20000000000 */
[----:B------:R-:W-:Y:S04]  /*3e70*/  BSSY.RECONVERGENT B0, `(.L_x_283) ;  /* 0x0000012000007945 */ /* 0x000fe80003800200 */
[----:B------:R-:W-:Y:S05]  /*3e80*/  @P3 BRA `(.L_x_284) ;  /* 0x0000000000403947 */ /* 0x000fea0003800000 */
[----:B------:R-:W4:Y:S01]  /*3e90*/  LDS R8, [R11+0x1200] ;  /* 0x001200000b087984 */ /* 0x000f220000000800 */
[----:B------:R-:W5:Y:S01]  /*3ea0*/  S2UR UR6, SR_CgaCtaId ;  /* 0x00000000000679c3 */ /* 0x000f620000008800 */
[----:B------:R-:W4:Y:S01]  /*3eb0*/  LDCU UR7, c[0x0][0x3c4] ;  /* 0x00007880ff0777ac */ /* 0x000f220008000800 */
[----:B------:R-:W-:Y:S02]  /*3ec0*/  UMOV UR5, 0x400 ;  /* 0x0000040000057882 */ /* 0x000fe40000000000 */
[----:B-----5:R-:W-:Y:S01]  /*3ed0*/  ULEA UR5, UR6, UR5, 0x18 ;  /* 0x0000000506057291 */ /* 0x020fe2000f8ec0ff */
[----:B----4-:R-:W-:Y:S01]  /*3ee0*/  SHF.R.U32.HI R10, RZ, UR7, R8 ;  /* 0x00000007ff0a7c19 */ /* 0x010fe20008011608 */
[----:B------:R-:W4:Y:S03]  /*3ef0*/  LDCU.64 UR6, c[0x0][0x3a0] ;  /* 0x00007400ff0677ac */ /* 0x000f260008000a00 */
[----:B------:R-:W-:-:S04]  /*3f00*/  LOP3.LUT R10, R10, UR4, RZ, 0x30, !PT ;  /* 0x000000040a0a7c12 */ /* 0x000fc8000f8e30ff */
[----:B------:R-:W-:-:S05]  /*3f10*/  LEA R10, R10, UR5, 0x3 ;  /* 0x000000050a0a7c11 */ /* 0x000fca000f8e18ff */
[----:B0-23--:R-:W0:Y:S02]  /*3f20*/  LDS.64 R14, [R10+0x9600] ;  /* 0x009600000a0e7984 */ /* 0x00de240000000a00 */
[----:B0-----:R-:W-:-:S05]  /*3f30*/  IADD3 R13, P1, PT, R14, R3, RZ ;  /* 0x000000030e0d7210 */ /* 0x001fca0007f3e0ff */
[----:B------:R-:W-:Y:S01]  /*3f40*/  IMAD.X R16, RZ, RZ, R15, P1 ;  /* 0x000000ffff107224 */ /* 0x000fe200008e060f */
[----:B----4-:R-:W-:-:S04]  /*3f50*/  LEA R14, P1, R13, UR6, 0x2 ;  /* 0x000000060d0e7c11 */ /* 0x010fc8000f8210ff */
[----:B------:R-:W-:Y:S02]  /*3f60*/  LEA.HI.X R15, R13, UR7, R16, 0x2, P1 ;  /* 0x000000070d0f7c11 */ /* 0x000fe400088f1410 */
[----:B------:R-:W-:-:S05]  /*3f70*/  LOP3.LUT R13, R8, 0x80000000, RZ, 0x3c, !PT ;  /* 0x80000000080d7812 */ /* 0x000fca00078e3cff */
[----:B------:R4:W-:Y:S02]  /*3f80*/  STG.E desc[UR8][R14.64+0x1200], R13 ;  /* 0x0012000d0e007986 */ /* 0x0009e4000c101908 */
.L_x_284:
[----:B------:R-:W-:Y:S05]  /*3f90*/  BSYNC.RECONVERGENT B0 ;  /* 0x0000000000007941 */ /* 0x000fea0003800200 */
.L_x_283:
[----:B------:R-:W-:Y:S01]  /*3fa0*/  NOP ;  /* 0x0000000000007918 */ /* 0x000fe20000000000 */
[----:B------:R-:W-:Y:S04]  /*3fb0*/  BSSY.RECONVERGENT B0, `(.L_x_285) ;  /* 0x0000012000007945 */ /* 0x000fe80003800200 */
[----:B------:R-:W-:Y:S05]  /*3fc0*/  @P4 BRA `(.L_x_286) ;  /* 0x0000000000404947 */ /* 0x000fea0003800000 */
[----:B------:R-:W5:Y:S01]  /*3fd0*/  LDS R8, [R11+0x1800] ;  /* 0x001800000b087984 */ /* 0x000f620000000800 */
[----:B------:R-:W0:Y:S01]  /*3fe0*/  S2UR UR6, SR_CgaCtaId ;  /* 0x00000000000679c3 */ /* 0x000e220000008800 */
[----:B------:R-:W5:Y:S01]  /*3ff0*/  LDCU UR7, c[0x0][0x3c4] ;  /* 0x00007880ff0777ac */ /* 0x000f620008000800 */
[----:B------:R-:W-:Y:S02]  /*4000*/  UMOV UR5, 0x400 ;  /* 0x0000040000057882 */ /* 0x000fe40000000000 */
[----:B0-----:R-:W-:Y:S01]  /*4010*/  ULEA UR5, UR6, UR5, 0x18 ;  /* 0x0000000506057291 */ /* 0x001fe2000f8ec0ff */
[----:B-----5:R-:W-:Y:S01]  /*4020*/  SHF.R.U32.HI R10, RZ, UR7, R8 ;  /* 0x00000007ff0a7c19 */ /* 0x020fe20008011608 */
[----:B------:R-:W0:Y:S03]  /*4030*/  LDCU.64 UR6, c[0x0][0x3a0] ;  /* 0x00007400ff0677ac */ /* 0x000e260008000a00 */
[----:B------:R-:W-:-:S04]  /*4040*/  LOP3.LUT R10, R10, UR4, RZ, 0x30, !PT ;  /* 0x000000040a0a7c12 */ /* 0x000fc8000f8e30ff */
[----:B------:R-:W-:-:S05]  /*4050*/  LEA R10, R10, UR5, 0x3 ;  /* 0x000000050a0a7c11 */ /* 0x000fca000f8e18ff */
[----:B--234-:R-:W2:Y:S02]  /*4060*/  LDS.64 R14, [R10+0x9600] ;  /* 0x009600000a0e7984 */ /* 0x01cea40000000a00 */
[----:B--2---:R-:W-:-:S05]  /*4070*/  IADD3 R13, P1, PT, R14, R3, RZ ;  /* 0x000000030e0d7210 */ /* 0x004fca0007f3e0ff */
[----:B------:R-:W-:Y:S01]  /*4080*/  IMAD.X R16, RZ, RZ, R15, P1 ;  /* 0x000000ffff107224 */ /* 0x000fe200008e060f */
[----:B0-----:R-:W-:-:S04]  /*4090*/  LEA R14, P1, R13, UR6, 0x2 ;  /* 0x000000060d0e7c11 */ /* 0x001fc8000f8210ff */
[----:B------:R-:W-:Y:S02]  /*40a0*/  LEA.HI.X R15, R13, UR7, R16, 0x2, P1 ;  /* 0x000000070d0f7c11 */ /* 0x000fe400088f1410 */
[----:B------:R-:W-:-:S05]  /*40b0*/  LOP3.LUT R13, R8, 0x80000000, RZ, 0x3c, !PT ;  /* 0x80000000080d7812 */ /* 0x000fca00078e3cff */
[----:B------:R0:W-:Y:S02]  /*40c0*/  STG.E desc[UR8][R14.64+0x1800], R13 ;  /* 0x0018000d0e007986 */ /* 0x0001e4000c101908 */
.L_x_286:
[----:B------:R-:W-:Y:S05]  /*40d0*/  BSYNC.RECONVERGENT B0 ;  /* 0x0000000000007941 */ /* 0x000fea0003800200 */
.L_x_285:
[----:B------:R-:W-:Y:S01]  /*40e0*/  NOP ;  /* 0x0000000000007918 */ /* 0x000fe20000000000 */
.L_x_276:
[----:B------:R-:W5:Y:S01]  /*40f0*/  LDS R8, [R11] ;  /* 0x000000000b087984 */ /* 0x000f620000000800 */
[----:B------:R-:W5:Y:S03]  /*4100*/  LDCU UR5, c[0x0][0x3c4] ;  /* 0x00007880ff0577ac */ /* 0x000f660008000800 */
[----:B------:R-:W1:Y:S04]  /*4110*/  LDS R10, [R11+0x600] ;  /* 0x000600000b0a7984 */ /* 0x000e680000000800 */
[----:B0-234-:R-:W0:Y:S04]  /*4120*/  LDS R13, [R11+0xc00] ;  /* 0x000c00000b0d7984 */ /* 0x01de280000000800 */
[----:B------:R-:W2:Y:S04]  /*4130*/  LDS R14, [R11+0x1200] ;  /* 0x001200000b0e7984 */ /* 0x000ea80000000800 */
[----:B------:R-:W3:Y:S01]  /*4140*/  LDS R15, [R11+0x1800] ;  /* 0x001800000b0f7984 */ /* 0x000ee20000000800 */
[----:B-----5:R-:W-:-:S02]  /*4150*/  SHF.R.U32.HI R8, RZ, UR5, R8 ;  /* 0x00000005ff087c19 */ /* 0x020fc40008011608 */
[----:B-1----:R-:W-:Y:S02]  /*4160*/  SHF.R.U32.HI R10, RZ, UR5, R10 ;  /* 0x00000005ff0a7c19 */ /* 0x002fe4000801160a */
[----:B0-----:R-:W-:Y:S02]  /*4170*/  SHF.R.U32.HI R13, RZ, UR5, R13 ;  /* 0x00000005ff0d7c19 */ /* 0x001fe4000801160d */
[----:B--2---:R-:W-:Y:S02]  /*4180*/  SHF.R.U32.HI R16, RZ, UR5, R14 ;  /* 0x00000005ff107c19 */ /* 0x004fe4000801160e */
[----:B------:R-:W-:Y:S02]  /*4190*/  LOP3.LUT R14, R10, UR4, RZ, 0x30, !PT ;  /* 0x000000040a0e7c12 */ /* 0x000fe4000f8e30ff */
[----:B---3--:R-:W-:Y:S02]  /*41a0*/  SHF.R.U32.HI R17, RZ, UR5, R15 ;  /* 0x00000005ff117c19 */ /* 0x008fe4000801160f */
[----:B------:R-:W-:-:S02]  /*41b0*/  LOP3.LUT R15, R8, UR4, RZ, 0x30, !PT ;  /* 0x00000004080f7c12 */ /* 0x000fc4000f8e30ff */
[----:B------:R-:W-:Y:S02]  /*41c0*/  LOP3.LUT R13, R13, UR4, RZ, 0x30, !PT ;  /* 0x000000040d0d7c12 */ /* 0x000fe4000f8e30ff */
[----:B------:R-:W-:Y:S02]  /*41d0*/  LOP3.LUT R10, R16, UR4, RZ, 0x30, !PT ;  /* 0x00000004100a7c12 */ /* 0x000fe4000f8e30ff */
[----:B------:R-:W-:Y:S01]  /*41e0*/  LOP3.LUT R8, R17, UR4, RZ, 0x30, !PT ;  /* 0x0000000411087c12 */ /* 0x000fe2000f8e30ff */
[----:B------:R-:W-:Y:S06]  /*41f0*/  @P0 BRA `(.L_x_287) ;  /* 0x0000000000680947 */ /* 0x000fec0003800000 */
        /* <DEDUP_REMOVED lines=26> */
.L_x_287:
[C-C-:B------:R-:W-:Y:S01]  /*43a0*/  IMAD R17, R9.reuse, -0x780, R12.reuse ;  /* 0xfffff88009117824 */ /* 0x140fe200078e020c */
[----:B------:R-:W-:Y:S01]  /*43b0*/  CS2R R40, SRZ ;  /* 0x0000000000287805 */ /* 0x000fe2000001ff00 */
[C---:B------:R-:W-:Y:S01]  /*43c0*/  VIADD R16, R0.reuse, 0x20 ;  /* 0x0000002000107836 */ /* 0x040fe20000000000 */
[----:B------:R-:W-:Y:S01]  /*43d0*/  CS2R R42, SRZ ;  /* 0x00000000002a7805 */ /* 0x000fe2000001ff00 */
[C---:B------:R-:W-:Y:S01]  /*43e0*/  VIADD R21, R0.reuse, 0x40 ;  /* 0x0000004000157836 */ /* 0x040fe20000000000 */
[CC--:B------:R-:W-:Y:S01]  /*43f0*/  ISETP.GE.AND P1, PT, R0.reuse, R17.reuse, PT ;  /* 0x000000110000720c */ /* 0x0c0fe20003f26270 */
[----:B------:R-:W-:Y:S01]  /*4400*/  VIADD R23, R0, 0x60 ;  /* 0x0000006000177836 */ /* 0x000fe20000000000 */
[----:B------:R-:W-:Y:S01]  /*4410*/  ISETP.GE.AND P2, PT, R16, R17, PT ;  /* 0x000000111000720c */ /* 0x000fe20003f46270 */
[----:B------:R-:W-:Y:S01]  /*4420*/  IMAD R26, R9, -0x780, R12 ;  /* 0xfffff880091a7824 */ /* 0x000fe200078e020c */
[----:B------:R-:W-:Y:S01]  /*4430*/  CS2R R16, SRZ ;  /* 0x0000000000107805 */ /* 0x000fe2000001ff00 */
[----:B------:R-:W-:Y:S01]  /*4440*/  VIADD R0, R0, 0x80 ;  /* 0x0000008000007836 */ /* 0x000fe20000000000 */
[----:B------:R-:W-:Y:S01]  /*4450*/  CS2R R28, SRZ ;  /* 0x00000000001c7805 */ /* 0x000fe2000001ff00 */
[----:B------:R-:W-:Y:S01]  /*4460*/  IMAD.MOV.U32 R44, RZ, RZ, RZ ;  /* 0x000000ffff2c7224 */ /* 0x000fe200078e00ff */
[-C--:B------:R-:W-:Y:S01]  /*4470*/  ISETP.GE.AND P3, PT, R21, R26.reuse, PT ;  /* 0x0000001a1500720c */ /* 0x080fe20003f66270 */
[----:B------:R-:W-:Y:S01]  /*4480*/  IMAD.MOV.U32 R21, RZ, RZ, RZ ;  /* 0x000000ffff157224 */ /* 0x000fe200078e00ff */
[-C--:B------:R-:W-:Y:S01]  /*4490*/  ISETP.GE.AND P4, PT, R23, R26.reuse, PT ;  /* 0x0000001a1700720c */ /* 0x080fe20003f86270 */
[----:B------:R-:W-:Y:S01]  /*44a0*/  IMAD.MOV.U32 R23, RZ, RZ, RZ ;  /* 0x000000ffff177224 */ /* 0x000fe200078e00ff */
[----:B------:R-:W-:Y:S01]  /*44b0*/  ISETP.GE.AND P5, PT, R0, R26, PT ;  /* 0x0000001a0000720c */ /* 0x000fe20003fa6270 */
[----:B------:R-:W-:Y:S01]  /*44c0*/  IMAD.MOV.U32 R0, RZ, RZ, RZ ;  /* 0x000000ffff007224 */ /* 0x000fe200078e00ff */
[----:B------:R-:W-:Y:S01]  /*44d0*/  CS2R R26, SRZ ;  /* 0x00000000001a7805 */ /* 0x000fe2000001ff00 */
[----:B------:R-:W-:Y:S01]  /*44e0*/  IMAD.MOV.U32 R25, RZ, RZ, RZ ;  /* 0x000000ffff197224 */ /* 0x000fe200078e00ff */
[----:B------:R-:W-:-:S02]  /*44f0*/  CS2R R30, SRZ ;  /* 0x00000000001e7805 */ /* 0x000fc4000001ff00 */
[----:B------:R-:W-:Y:S02]  /*4500*/  CS2R R32, SRZ ;  /* 0x0000000000207805 */ /* 0x000fe4000001ff00 */
[----:B------:R-:W-:Y:S02]  /*4510*/  CS2R R34, SRZ ;  /* 0x0000000000227805 */ /* 0x000fe4000001ff00 */
[----:B------:R-:W-:Y:S02]  /*4520*/  CS2R R36, SRZ ;  /* 0x0000000000247805 */ /* 0x000fe4000001ff00 */
[----:B------:R-:W-:Y:S01]  /*4530*/  CS2R R38, SRZ ;  /* 0x0000000000267805 */ /* 0x000fe2000001ff00 */
        /* <DEDUP_REMOVED lines=25> */
.L_x_288:
[----:B------:R-:W2:Y:S08]  /*46d0*/  S2UR UR5, SR_CgaCtaId ;  /* 0x00000000000579c3 */ /* 0x000eb00000008800 */
[----:B------:R-:W-:Y:S01]  /*46e0*/  BAR.SYNC.DEFER_BLOCKING 0x0 ;  /* 0x0000000000007b1d */ /* 0x000fe20000010000 */
[----:B------:R-:W-:Y:S02]  /*46f0*/  IMAD R4, R4, 0x10, R5 ;  /* 0x0000001004047824 */ /* 0x000fe400078e0205 */
[----:B------:R-:W-:-:S03]  /*4700*/  IMAD R18, R18, 0x10, R19 ;  /* 0x0000001012127824 */ /* 0x000fc600078e0213 */
[----:B------:R-:W-:Y:S02]  /*4710*/  UMOV UR4, 0x400 ;  /* 0x0000040000047882 */ /* 0x000fe40000000000 */
[----:B--2---:R-:W-:Y:S01]  /*4720*/  ULEA UR4, UR5, UR4, 0x18 ;  /* 0x0000000405047291 */ /* 0x004fe2000f8ec0ff */
[----:B-----5:R2:W-:Y:S04]  /*4730*/  STS [R4+-0x14], R0 ;  /* 0xffffec0004007388 */ /* 0x0205e80000000800 */
[----:B------:R2:W-:Y:S01]  /*4740*/  STS [R4+-0x10], R16 ;  /* 0xfffff01004007388 */ /* 0x0005e20000000800 */
[----:B------:R-:W-:Y:S02]  /*4750*/  LEA R5, R20, UR4, 0x2 ;  /* 0x0000000414057c11 */ /* 0x000fe4000f8e10ff */
[----:B01----:R-:W-:Y:S01]  /*4760*/  LEA R7, R22, UR4, 0x2 ;  /* 0x0000000416077c11 */ /* 0x003fe2000f8e10ff */
[----:B------:R2:W-:Y:S01]  /*4770*/  STS [R4+-0xc], R17 ;  /* 0xfffff41104007388 */ /* 0x0005e20000000800 */
[----:B------:R-:W-:Y:S01]  /*4780*/  LEA R19, R24, UR4, 0x2 ;  /* 0x0000000418137c11 */ /* 0x000fe2000f8e10ff */
[----:B------:R-:W-:-:S02]  /*4790*/  IMAD R5, R20, 0x10, R5 ;  /* 0x0000001014057824 */ /* 0x000fc400078e0205 */
[----:B------:R-:W-:Y:S01]  /*47a0*/  IMAD R22, R22, 0x10, R7 ;  /* 0x0000001016167824 */ /* 0x000fe200078e0207 */
[----:B------:R2:W-:Y:S01]  /*47b0*/  STS [R4+-0x8], R21 ;  /* 0xfffff81504007388 */ /* 0x0005e20000000800 */
[----:B------:R-:W-:-:S03]  /*47c0*/  IMAD R7, R24, 0x10, R19 ;  /* 0x0000001018077824 */ /* 0x000fc600078e0213 */
        /* <DEDUP_REMOVED lines=22> */
[----:B------:R-:W-:Y:S05]  /*4930*/  @P0 BRA `(.L_x_289) ;  /* 0x0000000400800947 */ /* 0x000fea0003800000 */
[----:B------:R-:W0:Y:S01]  /*4940*/  S2UR UR5, SR_CgaCtaId ;  /* 0x00000000000579c3 */ /* 0x000e220000008800 */
[----:B------:R-:W-:Y:S01]  /*4950*/  UMOV UR4, 0x400 ;  /* 0x0000040000047882 */ /* 0x000fe20000000000 */
[----:B------:R-:W-:-:S05]  /*4960*/  IMAD R11, R3, 0x10, R11 ;  /* 0x00000010030b7824 */ /* 0x000fca00078e020b */
[----:B------:R-:W-:Y:S01]  /*4970*/  LDS R9, [R11] ;  /* 0x000000000b097984 */ /* 0x000fe20000000800 */
[----:B--2---:R-:W1:Y:S03]  /*4980*/  LDC.64 R4, c[0x0][0x3b0] ;  /* 0x0000ec00ff047b82 */ /* 0x004e660000000a00 */
[----:B------:R-:W-:Y:S04]  /*4990*/  LDS R17, [R11+0x4] ;  /* 0x000004000b117984 */ /* 0x000fe80000000800 */
[----:B------:R-:W-:Y:S04]  /*49a0*/  LDS R19, [R11+0x8] ;  /* 0x000008000b137984 */ /* 0x000fe80000000800 */
[----:B------:R-:W-:Y:S04]  /*49b0*/  LDS R21, [R11+0xc] ;  /* 0x00000c000b157984 */ /* 0x000fe80000000800 */
[----:B------:R-:W-:Y:S01]  /*49c0*/  LDS R23, [R11+0x10] ;  /* 0x000010000b177984 */ /* 0x000fe20000000800 */
[----:B0-----:R-:W-:-:S06]  /*49d0*/  ULEA UR4, UR5, UR4, 0x18 ;  /* 0x0000000405047291 */ /* 0x001fcc000f8ec0ff */
[----:B------:R-:W-:Y:S02]  /*49e0*/  LEA R15, R15, UR4, 0x3 ;  /* 0x000000040f0f7c11 */ /* 0x000fe4000f8e18ff */
[----:B------:R-:W-:Y:S02]  /*49f0*/  LEA R14, R14, UR4, 0x3 ;  /* 0x000000040e0e7c11 */ /* 0x000fe4000f8e18ff */
[----:B------:R-:W-:Y:S01]  /*4a00*/  LEA R13, R13, UR4, 0x3 ;  /* 0x000000040d0d7c11 */ /* 0x000fe2000f8e18ff */
[----:B------:R-:W0:Y:S01]  /*4a10*/  LDS.64 R6, [R15+0x9600] ;  /* 0x009600000f067984 */ /* 0x000e220000000a00 */
[----:B------:R-:W-:Y:S02]  /*4a20*/  LEA R8, R8, UR4, 0x3 ;  /* 0x0000000408087c11 */ /* 0x000fe4000f8e18ff */
[----:B0-----:R-:W-:-:S05]  /*4a30*/  IADD3 R25, P0, PT, R6, R3, RZ ;  /* 0x0000000306197210 */ /* 0x001fca0007f1e0ff */
[----:B------:R-:W-:Y:S02]  /*4a40*/  IMAD.X R0, RZ, RZ, R7, P0 ;  /* 0x000000ffff007224 */ /* 0x000fe400000e0607 */
[----:B-1----:R-:W-:-:S04]  /*4a50*/  IMAD.WIDE.U32 R6, R25, 0x14, R4 ;  /* 0x0000001419067825 */ /* 0x002fc800078e0004 */
[----:B------:R-:W-:-:S04]  /*4a60*/  IMAD R15, R0, 0x14, RZ ;  /* 0x00000014000f7824 */ /* 0x000fc800078e02ff */
[----:B------:R-:W-:-:S05]  /*4a70*/  IMAD.IADD R7, R7, 0x1, R15 ;  /* 0x0000000107077824 */ /* 0x000fca00078e020f */
[----:B------:R-:W-:Y:S04]  /*4a80*/  STG.E desc[UR8][R6.64], R9 ;  /* 0x0000000906007986 */ /* 0x000fe8000c101908 */
[----:B------:R-:W-:Y:S04]  /*4a90*/  STG.E desc[UR8][R6.64+0x4], R17 ;  /* 0x0000041106007986 */ /* 0x000fe8000c101908 */
[----:B------:R-:W-:Y:S04]  /*4aa0*/  STG.E desc[UR8][R6.64+0x8], R19 ;  /* 0x0000081306007986 */ /* 0x000fe8000c101908 */
[----:B------:R-:W-:Y:S04]  /*4ab0*/  STG.E desc[UR8][R6.64+0xc], R21 ;  /* 0x00000c1506007986 */ /* 0x000fe8000c101908 */
[----:B------:R-:W-:Y:S01]  /*4ac0*/  STG.E desc[UR8][R6.64+0x10], R23 ;  /* 0x0000101706007986 */ /* 0x000fe2000c101908 */
[----:B------:R-:W-:-:S03]  /*4ad0*/  NOP ;  /* 0x0000000000007918 */ /* 0x000fc60000000000 */
[----:B------:R-:W0:Y:S04]  /*4ae0*/  LDS.64 R14, [R14+0x9600] ;  /* 0x009600000e0e7984 */ /* 0x000e280000000a00 */
[----:B------:R-:W1:Y:S04]  /*4af0*/  LDS R25, [R11+0x1e00] ;  /* 0x001e00000b197984 */ /* 0x000e680000000800 */
[----:B------:R-:W2:Y:S04]  /*4b00*/  LDS R27, [R11+0x1e04] ;  /* 0x001e04000b1b7984 */ /* 0x000ea80000000800 */
[----:B------:R-:W3:Y:S04]  /*4b10*/  LDS R29, [R11+0x1e08] ;  /* 0x001e08000b1d7984 */ /* 0x000ee80000000800 */
[----:B------:R-:W4:Y:S04]  /*4b20*/  LDS R9, [R11+0x1e0c] ;  /* 0x001e0c000b097984 */ /* 0x000f280000000800 */
[----:B------:R-:W5:Y:S01]  /*4b30*/  LDS R17, [R11+0x1e10] ;  /* 0x001e10000b117984 */ /* 0x000f620000000800 */
[----:B0-----:R-:W-:-:S05]  /*4b40*/  IADD3 R19, P0, PT, R14, R3, RZ ;  /* 0x000000030e137210 */ /* 0x001fca0007f1e0ff */
[----:B------:R-:W-:Y:S02]  /*4b50*/  IMAD.X R15, RZ, RZ, R15, P0 ;  /* 0x000000ffff0f7224 */ /* 0x000fe400000e060f */
[----:B------:R-:W-:-:S04]  /*4b60*/  IMAD.WIDE.U32 R6, R19, 0x14, R4 ;  /* 0x0000001413067825 */ /* 0x000fc800078e0004 */
[----:B------:R-:W-:-:S04]  /*4b70*/  IMAD R15, R15, 0x14, RZ ;  /* 0x000000140f0f7824 */ /* 0x000fc800078e02ff */
[----:B------:R-:W-:-:S05]  /*4b80*/  IMAD.IADD R7, R7, 0x1, R15 ;  /* 0x0000000107077824 */ /* 0x000fca00078e020f */
[----:B-1----:R-:W-:Y:S04]  /*4b90*/  STG.E desc[UR8][R6.64+0x1e00], R25 ;  /* 0x001e001906007986 */ /* 0x002fe8000c101908 */
[----:B--2---:R-:W-:Y:S04]  /*4ba0*/  STG.E desc[UR8][R6.64+0x1e04], R27 ;  /* 0x001e041b06007986 */ /* 0x004fe8000c101908 */
[----:B---3--:R-:W-:Y:S04]  /*4bb0*/  STG.E desc[UR8][R6.64+0x1e08], R29 ;  /* 0x001e081d06007986 */ /* 0x008fe8000c101908 */
[----:B----4-:R-:W-:Y:S04]  /*4bc0*/  STG.E desc[UR8][R6.64+0x1e0c], R9 ;  /* 0x001e0c0906007986 */ /* 0x010fe8000c101908 */
[----:B-----5:R-:W-:Y:S01]  /*4bd0*/  STG.E desc[UR8][R6.64+0x1e10], R17 ;  /* 0x001e101106007986 */ /* 0x020fe2000c101908 */
        /* <DEDUP_REMOVED lines=10> */
[----:B------:R-:W-:Y:S01]  /*4c80*/  IMAD R9, R12, 0x14, RZ ;  /* 0x000000140c097824 */ /* 0x000fe200078e02ff */
[----:B------:R-:W-:-:S03]  /*4c90*/  LEA R12, R10, UR4, 0x3 ;  /* 0x000000040a0c7c11 */ /* 0x000fc6000f8e18ff */
        /* <DEDUP_REMOVED lines=40> */
[----:B------:R-:W-:Y:S01]  /*4f20*/  NOP ;  /* 0x0000000000007918 */ /* 0x000fe20000000000 */
[----:B------:R-:W-:Y:S05]  /*4f30*/  EXIT ;  /* 0x000000000000794d */ /* 0x000fea0003800000 */
.L_x_289:
[----:B------:R-:W0:Y:S01]  /*4f40*/  S2UR UR5, SR_CgaCtaId ;  /* 0x00000000000579c3 */ /* 0x000e220000008800 */
[----:B------:R-:W-:Y:S01]  /*4f50*/  IMAD R9, R9, -0x780, R12 ;  /* 0xfffff88009097824 */ /* 0x000fe200078e020c */
[----:B------:R-:W-:Y:S01]  /*4f60*/  UMOV UR4, 0x400 ;  /* 0x0000040000047882 */ /* 0x000fe20000000000 */
[C---:B--2---:R-:W-:Y:S01]  /*4f70*/  VIADD R0, R3.reuse, 0x180 ;  /* 0x0000018003007836 */ /* 0x044fe20000000000 */
[----:B------:R-:W-:Y:S01]  /*4f80*/  BSSY.RECONVERGENT B0, `(.L_x_290) ;  /* 0x000001c000007945 */ /* 0x000fe20003800200 */
[C---:B------:R-:W-:Y:S01]  /*4f90*/  VIADD R4, R3.reuse, 0x300 ;  /* 0x0000030003047836 */ /* 0x040fe20000000000 */
[CC--:B------:R-:W-:Y:S02]  /*4fa0*/  ISETP.GE.AND P0, PT, R3.reuse, R9.reuse, PT ;  /* 0x000000090300720c */ /* 0x0c0fe40003f06270 */
[-C--:B------:R-:W-:Y:S01]  /*4fb0*/  ISETP.GE.AND P1, PT, R0, R9.reuse, PT ;  /* 0x000000090000720c */ /* 0x080fe20003f26270 */
[----:B------:R-:W-:Y:S01]  /*4fc0*/  VIADD R0, R3, 0x480 ;  /* 0x0000048003007836 */ /* 0x000fe20000000000 */
[----:B------:R-:W-:-:S04]  /*4fd0*/  ISETP.GE.AND P2, PT, R4, R9, PT ;  /* 0x000000090400720c */ /* 0x000fc80003f46270 */
[----:B------:R-:W-:Y:S01]  /*4fe0*/  ISETP.GE.AND P3, PT, R0, R9, PT ;  /* 0x000000090000720c */ /* 0x000fe20003f66270 */
[----:B0-----:R-:W-:-:S06]  /*4ff0*/  ULEA UR4, UR5, UR4, 0x18 ;  /* 0x0000000405047291 */ /* 0x001fcc000f8ec0ff */
[----:B------:R-:W-:Y:S01]  /*5000*/  LEA R12, R15, UR4, 0x3 ;  /* 0x000000040f0c7c11 */ /* 0x000fe2000f8e18ff */
[----:B------:R-:W-:Y:S06]  /*5010*/  @P0 BRA `(.L_x_291) ;  /* 0x0000000000480947 */ /* 0x000fec0003800000 */
[----:B------:R-:W0:Y:S01]  /*5020*/  LDS.64 R4, [R12+0x9600] ;  /* 0x009600000c047984 */ /* 0x000e220000000a00 */
[----:B------:R-:W-:Y:S01]  /*5030*/  IMAD R16, R3, 0x10, R11 ;  /* 0x0000001003107824 */ /* 0x000fe200078e020b */
[----:B------:R-:W1:Y:S04]  /*5040*/  LDC.64 R6, c[0x0][0x3b0] ;  /* 0x0000ec00ff067b82 */ /* 0x000e680000000a00 */
[----:B------:R-:W2:Y:S04]  /*5050*/  LDS R17, [R16+0xc] ;  /* 0x00000c0010117984 */ /* 0x000ea80000000800 */
[----:B------:R-:W3:Y:S04]  /*5060*/  LDS R19, [R16+0x8] ;  /* 0x0000080010137984 */ /* 0x000ee80000000800 */
[----:B------:R-:W4:Y:S04]  /*5070*/  LDS R21, [R16+0x4] ;  /* 0x0000040010157984 */ /* 0x000f280000000800 */
[----:B------:R-:W5:Y:S04]  /*5080*/  LDS R15, [R16+0x10] ;  /* 0x00001000100f7984 */ /* 0x000f680000000800 */
[----:B------:R-:W5:Y:S01]  /*5090*/  LDS R23, [R16] ;  /* 0x0000000010177984 */ /* 0x000f620000000800 */
[----:B0-----:R-:W-:-:S05]  /*50a0*/  IADD3 R25, P0, PT, R4, R3, RZ ;  /* 0x0000000304197210 */ /* 0x001fca0007f1e0ff */
[----:B------:R-:W-:Y:S02]  /*50b0*/  IMAD.X R0, RZ, RZ, R5, P0 ;  /* 0x000000ffff007224 */ /* 0x000fe400000e0605 */
[----:B-1----:R-:W-:-:S04]  /*50c0*/  IMAD.WIDE.U32 R4, R25, 0x14, R6 ;  /* 0x0000001419047825 */ /* 0x002fc800078e0006 */
[----:B------:R-:W-:-:S04]  /*50d0*/  IMAD R7, R0, 0x14, RZ ;  /* 0x0000001400077824 */ /* 0x000fc800078e02ff */
[----:B------:R-:W-:-:S05]  /*50e0*/  IMAD.IADD R5, R5, 0x1, R7 ;  /* 0x0000000105057824 */ /* 0x000fca00078e0207 */
[----:B--2---:R0:W-:Y:S04]  /*50f0*/  STG.E desc[UR8][R4.64+0xc], R17 ;  /* 0x00000c1104007986 */ /* 0x0041e8000c101908 */
[----:B---3--:R0:W-:Y:S04]  /*5100*/  STG.E desc[UR8][R4.64+0x8], R19 ;  /* 0x0000081304007986 */ /* 0x0081e8000c101908 */
[----:B----4-:R0:W-:Y:S04]  /*5110*/  STG.E desc[UR8][R4.64+0x4], R21 ;  /* 0x0000041504007986 */ /* 0x0101e8000c101908 */
[----:B-----5:R0:W-:Y:S04]  /*5120*/  STG.E desc[UR8][R4.64+0x10], R15 ;  /* 0x0000100f04007986 */ /* 0x0201e8000c101908 */
[----:B------:R0:W-:Y:S02]  /*5130*/  STG.E desc[UR8][R4.64], R23 ;  /* 0x0000001704007986 */ /* 0x0001e4000c101908 */
.L_x_291:
[----:B------:R-:W-:Y:S05]  /*5140*/  BSYNC.RECONVERGENT B0 ;  /* 0x0000000000007941 */ /* 0x000fea0003800200 */
.L_x_290:
[----:B------:R-:W-:Y:S01]  /*5150*/  NOP ;  /* 0x0000000000007918 */ /* 0x000fe20000000000 */
[----:B------:R-:W-:Y:S01]  /*5160*/  BSSY.RECONVERGENT B0, `(.L_x_292) ;  /* 0x0000015000007945 */ /* 0x000fe20003800200 */
[----:B------:R-:W-:-:S03]  /*5170*/  LEA R14, R14, UR4, 0x3 ;  /* 0x000000040e0e7c11 */ /* 0x000fc6000f8e18ff */
[----:B------:R-:W-:Y:S05]  /*5180*/  @P1 BRA `(.L_x_293) ;  /* 0x0000000000481947 */ /* 0x000fea0003800000 */
[----:B0-----:R-:W0:Y:S01]  /*5190*/  LDS.64 R4, [R14+0x9600] ;  /* 0x009600000e047984 */ /* 0x001e220000000a00 */
[----:B------:R-:W-:Y:S01]  /*51a0*/  IMAD R12, R3, 0x10, R11 ;  /* 0x00000010030c7824 */ /* 0x000fe200078e020b */
[----:B------:R-:W1:Y:S04]  /*51b0*/  LDC.64 R6, c[0x0][0x3b0] ;  /* 0x0000ec00ff067b82 */ /* 0x000e680000000a00 */
[----:B------:R-:W2:Y:S04]  /*51c0*/  LDS R17, [R12+0x1e0c] ;  /* 0x001e0c000c117984 */ /* 0x000ea80000000800 */
[----:B------:R-:W3:Y:S04]  /*51d0*/  LDS R19, [R12+0x1e08] ;  /* 0x001e08000c137984 */ /* 0x000ee80000000800 */
[----:B------:R-:W4:Y:S04]  /*51e0*/  LDS R21, [R12+0x1e04] ;  /* 0x001e04000c157984 */ /* 0x000f280000000800 */
[----:B------:R-:W5:Y:S04]  /*51f0*/  LDS R15, [R12+0x1e10] ;  /* 0x001e10000c0f7984 */ /* 0x000f680000000800 */
[----:B------:R-:W5:Y:S01]  /*5200*/  LDS R23, [R12+0x1e00] ;  /* 0x001e00000c177984 */ /* 0x000f620000000800 */
        /* <DEDUP_REMOVED lines=10> */
.L_x_293:
[----:B------:R-:W-:Y:S05]  /*52b0*/  BSYNC.RECONVERGENT B0 ;  /* 0x0000000000007941 */ /* 0x000fea0003800200 */
.L_x_292:
[----:B------:R-:W-:Y:S01]  /*52c0*/  NOP ;  /* 0x0000000000007918 */ /* 0x000fe20000000000 */
[----:B------:R-:W-:Y:S01]  /*52d0*/  BSSY.RECONVERGENT B0, `(.L_x_294) ;  /* 0x0000016000007945 */ /* 0x000fe20003800200 */
[----:B------:R-:W-:Y:S02]  /*52e0*/  LEA R12, R13, UR4, 0x3 ;  /* 0x000000040d0c7c11 */ /* 0x000fe4000f8e18ff */
[----:B------:R-:W-:Y:S01]  /*52f0*/  LEA R14, R10, UR4, 0x3 ;  /* 0x000000040a0e7c11 */ /* 0x000fe2000f8e18ff */
[----:B------:R-:W-:Y:S06]  /*5300*/  @P2 BRA `(.L_x_295) ;  /* 0x0000000000482947 */ /* 0x000fec0003800000 */
[----:B01----:R-:W0:Y:S01]  /*5310*/  LDS.64 R4, [R12+0x9600] ;  /* 0x009600000c047984 */ /* 0x003e220000000a00 */
        /* <DEDUP_REMOVED lines=17> */
.L_x_295:
[----:B------:R-:W-:Y:S05]  /*5430*/  BSYNC.RECONVERGENT B0 ;  /* 0x0000000000007941 */ /* 0x000fea0003800200 */
.L_x_294:
[----:B------:R-:W-:Y:S01]  /*5440*/  NOP ;  /* 0x0000000000007918 */ /* 0x000fe20000000000 */
[----:B------:R-:W-:Y:S01]  /*5450*/  BSSY.RECONVERGENT B0, `(.L_x_296) ;  /* 0x0000015000007945 */ /* 0x000fe20003800200 */
[----:B------:R-:W-:-:S03]  /*5460*/  LEA R10, R8, UR4, 0x3 ;  /* 0x00000004080a7c11 */ /* 0x000fc6000f8e18ff */
[----:B------:R-:W-:Y:S05]  /*5470*/  @P3 BRA `(.L_x_297) ;  /* 0x0000000000483947 */ /* 0x000fea0003800000 */
[----:B012---:R-:W0:Y:S01]  /*5480*/  LDS.64 R4, [R14+0x9600] ;  /* 0x009600000e047984 */ /* 0x007e220000000a00 */
        /* <DEDUP_REMOVED lines=17> */
.L_x_297:
[----:B------:R-:W-:Y:S05]  /*55a0*/  BSYNC.RECONVERGENT B0 ;  /* 0x0000000000007941 */ /* 0x000fea0003800200 */
.L_x_296:
[----:B------:R-:W-:Y:S01]  /*55b0*/  NOP ;  /* 0x0000000000007918 */ /* 0x000fe20000000000 */
[----:B012---:R-:W0:Y:S01]  /*55c0*/  LDS.64 R4, [R10+0x9600] ;  /* 0x009600000a047984 */ /* 0x007e220000000a00 */
[----:B------:R-:W-:Y:S01]  /*55d0*/  VIADD R0, R3, 0x600 ;  /* 0x0000060003007836 */ /* 0x000fe20000000000 */
[----:B------:R-:W-:Y:S04]  /*55e0*/  BSSY.RECONVERGENT B0, `(.L_x_298) ;  /* 0x0000014000007945 */ /* 0x000fe80003800200 */
[----:B------:R-:W-:Y:S02]  /*55f0*/  ISETP.GE.AND P1, PT, R0, R9, PT ;  /* 0x000000090000720c */ /* 0x000fe40003f26270 */
[----:B0-----:R-:W-:-:S05]  /*5600*/  IADD3 R15, P0, PT, R4, R3, RZ ;  /* 0x00000003040f7210 */ /* 0x001fca0007f1e0ff */
[----:B------:R-:W-:-:S06]  /*5610*/  IMAD.X R4, RZ, RZ, R5, P0 ;  /* 0x000000ffff047224 */ /* 0x000fcc00000e0605 */
[----:B------:R-:W-:Y:S05]  /*5620*/  @P1 BRA `(.L_x_299) ;  /* 0x00000000003c1947 */ /* 0x000fea0003800000 */
[----:B------:R-:W-:Y:S02]  /*5630*/  IMAD R0, R3, 0x10, R11 ;  /* 0x0000001003007824 */ /* 0x000fe400078e020b */
[----:B------:R-:W0:Y:S03]  /*5640*/  LDC.64 R2, c[0x0][0x3b0] ;  /* 0x0000ec00ff027b82 */ /* 0x000e260000000a00 */
[----:B------:R-:W1:Y:S04]  /*5650*/  LDS R7, [R0+0x780c] ;  /* 0x00780c0000077984 */ /* 0x000e680000000800 */
[----:B------:R-:W2:Y:S04]  /*5660*/  LDS R9, [R0+0x7808] ;  /* 0x0078080000097984 */ /* 0x000ea80000000800 */
[----:B------:R-:W3:Y:S04]  /*5670*/  LDS R11, [R0+0x7804] ;  /* 0x00780400000b7984 */ /* 0x000ee80000000800 */
[----:B------:R-:W4:Y:S04]  /*5680*/  LDS R5, [R0+0x7810] ;  /* 0x0078100000057984 */ /* 0x000f280000000800 */
[----:B------:R-:W5:Y:S01]  /*5690*/  LDS R13, [R0+0x7800] ;  /* 0x00780000000d7984 */ /* 0x000f620000000800 */
[----:B0-----:R-:W-:-:S04]  /*56a0*/  IMAD.WIDE.U32 R2, R15, 0x14, R2 ;  /* 0x000000140f027825 */ /* 0x001fc800078e0002 */
[----:B------:R-:W-:-:S04]  /*56b0*/  IMAD R15, R4, 0x14, RZ ;  /* 0x00000014040f7824 */ /* 0x000fc800078e02ff */
[----:B------:R-:W-:-:S05]  /*56c0*/  IMAD.IADD R3, R3, 0x1, R15 ;  /* 0x0000000103037824 */ /* 0x000fca00078e020f */
[----:B-1----:R0:W-:Y:S04]  /*56d0*/  STG.E desc[UR8][R2.64+0x780c], R7 ;  /* 0x00780c0702007986 */ /* 0x0021e8000c101908 */
[----:B--2---:R0:W-:Y:S04]  /*56e0*/  STG.E desc[UR8][R2.64+0x7808], R9 ;  /* 0x0078080902007986 */ /* 0x0041e8000c101908 */
[----:B---3--:R0:W-:Y:S04]  /*56f0*/  STG.E desc[UR8][R2.64+0x7804], R11 ;  /* 0x0078040b02007986 */ /* 0x0081e8000c101908 */
[----:B----4-:R0:W-:Y:S04]  /*5700*/  STG.E desc[UR8][R2.64+0x7810], R5 ;  /* 0x0078100502007986 */ /* 0x0101e8000c101908 */
[----:B-----5:R0:W-:Y:S02]  /*5710*/  STG.E desc[UR8][R2.64+0x7800], R13 ;  /* 0x0078000d02007986 */ /* 0x0201e4000c101908 */
.L_x_299:
[----:B------:R-:W-:Y:S05]  /*5720*/  BSYNC.RECONVERGENT B0 ;  /* 0x0000000000007941 */ /* 0x000fea0003800200 */
.L_x_298:
[----:B------:R-:W-:Y:S01]  /*5730*/  NOP ;  /* 0x0000000000007918 */ /* 0x000fe20000000000 */
[----:B------:R-:W-:Y:S05]  /*5740*/  EXIT ;  /* 0x000000000000794d */ /* 0x000fea0003800000 */
.L_x_253:
[----:B------:R-:W-:Y:S02]  /*5750*/  IMAD.MOV.U32 R44, RZ, RZ, R37 ;  /* 0x000000ffff2c7224 */ /* 0x000fe400078e0025 */
[----:B------:R-:W-:Y:S02]  /*5760*/  IMAD.MOV.U32 R45, RZ, RZ, 0x1 ;  /* 0x00000001ff2d7424 */ /* 0x000fe400078e00ff */
[----:B------:R-:W-:Y:S02]  /*5770*/  IMAD.MOV.U32 R46, RZ, RZ, RZ ;  /* 0x000000ffff2e7224 */ /* 0x000fe400078e00ff */
[----:B------:R-:W-:-:S07]  /*5780*/  IMAD.MOV.U32 R43, RZ, RZ, -0x1 ;  /* 0xffffffffff2b7424 */ /* 0x000fce00078e00ff */
[----:B------:R-:W-:Y:S05]  /*5790*/  WARPSYNC.COLLECTIVE R43, `(.L_x_300) ;  /* 0x000000002b087348 */ /* 0x000fea0003c00000 */
[----:B------:R0:W1:Y:S02]  /*57a0*/  SHFL.UP P0, R42, R44, R45, R46 ;  /* 0x0400002d2c2a7389 */ /* 0x000064000000002e */
[----:B01----:R-:W-:Y:S05]  /*57b0*/  ENDCOLLECTIVE ;  /* 0x000000000000791b */ /* 0x003fea0003800000 */
.L_x_300:
[----:B------:R-:W-:Y:S02]  /*57c0*/  IMAD.MOV.U32 R45, RZ, RZ, 0x2 ;  /* 0x00000002ff2d7424 */ /* 0x000fe400078e00ff */
[----:B------:R-:W-:-:S04]  /*57d0*/  IMAD.MOV.U32 R38, RZ, RZ, R42 ;  /* 0x000000ffff267224 */ /* 0x000fc800078e002a */
[----:B------:R-:W-:-:S04]  /*57e0*/  @P0 IMAD.IADD R38, R37, 0x1, R38 ;  /* 0x0000000125260824 */ /* 0x000fc800078e0226 */
[----:B------:R-:W-:-:S07]  /*57f0*/  IMAD.MOV.U32 R44, RZ, RZ, R38 ;  /* 0x000000ffff2c7224 */ /* 0x000fce00078e0026 */
[----:B------:R-:W-:Y:S05]  /*5800*/  WARPSYNC.COLLECTIVE R43, `(.L_x_301) ;  /* 0x000000002b087348 */ /* 0x000fea0003c00000 */
[----:B------:R0:W1:Y:S02]  /*5810*/  SHFL.UP P0, R42, R44, R45, R46 ;  /* 0x0400002d2c2a7389 */ /* 0x000064000000002e */
[----:B01----:R-:W-:Y:S05]  /*5820*/  ENDCOLLECTIVE ;  /* 0x000000000000791b */ /* 0x003fea0003800000 */
.L_x_301:
[----:B------:R-:W-:Y:S02]  /*5830*/  IMAD.MOV.U32 R45, RZ, RZ, 0x4 ;  /* 0x00000004ff2d7424 */ /* 0x000fe400078e00ff */
[----:B------:R-:W-:-:S04]  /*5840*/  IMAD.MOV.U32 R39, RZ, RZ, R42 ;  /* 0x000000ffff277224 */ /* 0x000fc800078e002a */
[----:B------:R-:W-:-:S04]  /*5850*/  @P0 IMAD.IADD R39, R38, 0x1, R39 ;  /* 0x0000000126270824 */ /* 0x000fc800078e0227 */
[----:B------:R-:W-:-:S07]  /*5860*/  IMAD.MOV.U32 R44, RZ, RZ, R39 ;  /* 0x000000ffff2c7224 */ /* 0x000fce00078e0027 */
[----:B------:R-:W-:Y:S05]  /*5870*/  WARPSYNC.COLLECTIVE R43, `(.L_x_302) ;  /* 0x000000002b087348 */ /* 0x000fea0003c00000 */
[----:B------:R0:W1:Y:S02]  /*5880*/  SHFL.UP P0, R42, R44, R45, R46 ;  /* 0x0400002d2c2a7389 */ /* 0x000064000000002e */
[----:B01----:R-:W-:Y:S05]  /*5890*/  ENDCOLLECTIVE ;  /* 0x000000000000791b */ /* 0x003fea0003800000 */
.L_x_302:
[----:B------:R-:W-:Y:S02]  /*58a0*/  IMAD.MOV.U32 R45, RZ, RZ, 0x8 ;  /* 0x00000008ff2d7424 */ /* 0x000fe400078e00ff */
[----:B------:R-:W-:-:S04]  /*58b0*/  IMAD.MOV.U32 R40, RZ, RZ, R42 ;  /* 0x000000ffff287224 */ /* 0x000fc800078e002a */
[----:B------:R-:W-:-:S04]  /*58c0*/  @P0 IMAD.IADD R40, R39, 0x1, R40 ;  /* 0x0000000127280824 */ /* 0x000fc800078e0228 */
[----:B------:R-:W-:-:S07]  /*58d0*/  IMAD.MOV.U32 R44, RZ, RZ, R40 ;  /* 0x000000ffff2c7224 */ /* 0x000fce00078e0028 */
[----:B------:R-:W-:Y:S05]  /*58e0*/  WARPSYNC.COLLECTIVE R43, `(.L_x_303) ;  /* 0x000000002b087348 */ /* 0x000fea0003c00000 */
[----:B------:R0:W1:Y:S02]  /*58f0*/  SHFL.UP P0, R42, R44, R45, R46 ;  /* 0x0400002d2c2a7389 */ /* 0x000064000000002e */
[----:B01----:R-:W-:Y:S05]  /*5900*/  ENDCOLLECTIVE ;  /* 0x000000000000791b */ /* 0x003fea0003800000 */
.L_x_303:
[----:B------:R-:W-:Y:S02]  /*5910*/  IMAD.MOV.U32 R45, RZ, RZ, 0x10 ;  /* 0x00000010ff2d7424 */ /* 0x000fe400078e00ff */
[----:B------:R-:W-:-:S04]  /*5920*/  IMAD.MOV.U32 R41, RZ, RZ, R42 ;  /* 0x000000ffff297224 */ /* 0x000fc800078e002a */
[----:B------:R-:W-:-:S04]  /*5930*/  @P0 IMAD.IADD R41, R40, 0x1, R41 ;  /* 0x0000000128290824 */ /* 0x000fc800078e0229 */
[----:B------:R-:W-:-:S07]  /*5940*/  IMAD.MOV.U32 R44, RZ, RZ, R41 ;  /* 0x000000ffff2c7224 */ /* 0x000fce00078e0029 */
[----:B------:R-:W-:Y:S05]  /*5950*/  WARPSYNC.COLLECTIVE R43, `(.L_x_304) ;  /* 0x000000002b087348 */ /* 0x000fea0003c00000 */
[----:B------:R0:W1:Y:S02]  /*5960*/  SHFL.UP P0, R42, R44, R45, R46 ;  /* 0x0400002d2c2a7389 */ /* 0x000064000000002e */
[----:B01----:R-:W-:Y:S05]  /*5970*/  ENDCOLLECTIVE ;  /* 0x000000000000791b */ /* 0x003fea0003800000 */
.L_x_304:
[----:B------:R-:W-:Y:S05]  /*5980*/  BRA `(.L_x_305) ;  /* 0xffffffc400d87947 */ /* 0x000fea000383ffff */
.L_x_306:
        /* <DEDUP_REMOVED lines=15> */
.L_x_1596:


//--------------------- .text._ZN3cub18CUB_300001_SM_10006detail10radix_sort33DeviceRadixSortExclusiveSumKernelINS1_5radix10policy_hubIiN4cuda3std3__45tupleIJiifiiEEEyE10Policy1000EyEEvPT0_ --------------------------
	.section	.text._ZN3cub18CUB_300001_SM_10006detail10radix_sort33DeviceRadixSortExclusiveSumKernelINS1_5radix10policy_hubIiN4cuda3std3__45tupleIJiifiiEEEyE10Policy1000EyEEvPT0_,"ax",@progbits
	.align	128
        .global         _ZN3cub18CUB_300001_SM_10006detail10radix_sort33DeviceRadixSortExclusiveSumKernelINS1_5radix10policy_hubIiN4cuda3std3__45tupleIJiifiiEEEyE10Policy1000EyEEvPT0_
        .type           _ZN3cub18CUB_300001_SM_10006detail10radix_sort33DeviceRadixSortExclusiveSumKernelINS1_5radix10policy_hubIiN4cuda3std3__45tupleIJiifiiEEEyE10Policy1000EyEEvPT0_,@function
        .size           _ZN3cub18CUB_300001_SM_10006detail10radix_sort33DeviceRadixSortExclusiveSumKernelINS1_5radix10policy_hubIiN4cuda3std3__45tupleIJiifiiEEEyE10Policy1000EyEEvPT0_,(.L_x_1597 - _ZN3cub18CUB_300001_SM_10006detail10radix_sort33DeviceRadixSortExclusiveSumKernelINS1_5radix10policy_hubIiN4cuda3std3__45tupleIJiifiiEEEyE10Policy1000EyEEvPT0_)
        .other          _ZN3cub18CUB_300001_SM_10006detail10radix_sort33DeviceRadixSortExclusiveSumKernelINS1_5radix10policy_hubIiN4cuda3std3__45tupleIJiifiiEEEyE10Policy1000EyEEvPT0_,@"STO_CUDA_ENTRY STV_DEFAULT"
_ZN3cub18CUB_300001_SM_10006detail10radix_sort33DeviceRadixSortExclusiveSumKernelINS1_5radix10policy_hubIiN4cuda3std3__45tupleIJiifiiEEEyE10Policy1000EyEEvPT0_:
.text._ZN3cub18CUB_300001_SM_10006detail10radix_sort33DeviceRadixSortExclusiveSumKernelINS1_5radix10policy_hubIiN4cuda3std3__45tupleIJiifiiEEEyE10Policy1000EyEEvPT0_:
        /* <DEDUP_REMOVED lines=63> */
.L_x_319:
        /* <DEDUP_REMOVED lines=28> */
.L_x_307:
[----:B------:R-:W-:Y:S05]  /*05b0*/  WARPSYNC.ALL ;  /* 0x0000000000007948 */ /* 0x000fea0003800000 */
[----:B------:R-:W-:Y:S06]  /*05c0*/  BAR.SYNC.DEFER_BLOCKING 0x0 ;  /* 0x0000000000007b1d */ /* 0x000fec0000010000 */
[----:B------:R-:W-:Y:S05]  /*05d0*/  @P1 EXIT ;  /* 0x000000000000194d */ /* 0x000fea0003800000 */
[----:B01----:R-:W0:Y:S04]  /*05e0*/  LDS.64 R2, [R0+0x10] ;  /* 0x0000100000027984 */ /* 0x003e280000000a00 */
[----:B0-----:R-:W-:Y:S01]  /*05f0*/  STG.E.64 desc[UR4][R16.64], R2 ;  /* 0x0000000210007986 */ /* 0x001fe2000c101b04 */
[----:B------:R-:W-:Y:S05]  /*0600*/  EXIT ;  /* 0x000000000000794d */ /* 0x000fea0003800000 */
.L_x_308:
[----:B------:R-:W-:Y:S02]  /*0610*/  IMAD.MOV.U32 R24, RZ, RZ, R20 ;  /* 0x000000ffff187224 */ /* 0x000fe400078e0014 */
[----:B------:R-:W-:Y:S02]  /*0620*/  IMAD.MOV.U32 R23, RZ, RZ, 0x1 ;  /* 0x00000001ff177424 */ /* 0x000fe400078e00ff */
[----:B------:R-:W-:Y:S02]  /*0630*/  IMAD.MOV.U32 R22, RZ, RZ, RZ ;  /* 0x000000ffff167224 */ /* 0x000fe400078e00ff */
[----:B------:R-:W-:-:S07]  /*0640*/  IMAD.MOV.U32 R21, RZ, RZ, -0x1 ;  /* 0xffffffffff157424 */ /* 0x000fce00078e00ff */
[----:B------:R-:W-:Y:S05]  /*0650*/  WARPSYNC.COLLECTIVE R21, `(.L_x_309) ;  /* 0x0000000015087348 */ /* 0x000fea0003c00000 */
[----:B------:R0:W1:Y:S02]  /*0660*/  SHFL.UP P0, R25, R24, R23, R22 ;  /* 0x0400001718197389 */ /* 0x0000640000000016 */
[----:B01----:R-:W-:Y:S05]  /*0670*/  ENDCOLLECTIVE ;  /* 0x000000000000791b */ /* 0x003fea0003800000 */
.L_x_309:
[----:B------:R-:W-:Y:S02]  /*0680*/  IMAD.MOV.U32 R24, RZ, RZ, R19 ;  /* 0x000000ffff187224 */ /* 0x000fe400078e0013 */
[----:B------:R-:W-:-:S07]  /*0690*/  IMAD.MOV.U32 R27, RZ, RZ, R25 ;  /* 0x000000ffff1b7224 */ /* 0x000fce00078e0019 */
[----:B------:R-:W-:Y:S05]  /*06a0*/  WARPSYNC.COLLECTIVE R21, `(.L_x_310) ;  /* 0x0000000015087348 */ /* 0x000fea0003c00000 */
[----:B------:R0:W1:Y:S02]  /*06b0*/  SHFL.UP P0, R25, R24, R23, R22 ;  /* 0x0400001718197389 */ /* 0x0000640000000016 */
[----:B01----:R-:W-:Y:S05]  /*06c0*/  ENDCOLLECTIVE ;  /* 0x000000000000791b */ /* 0x003fea0003800000 */
.L_x_310:
        /* <DEDUP_REMOVED lines=9> */
.L_x_311:
[----:B------:R-:W-:Y:S02]  /*0760*/  IMAD.MOV.U32 R24, RZ, RZ, R26 ;  /* 0x000000ffff187224 */ /* 0x000fe400078e001a */
[----:B------:R-:W-:-:S07]  /*0770*/  IMAD.MOV.U32 R28, RZ, RZ, R25 ;  /* 0x000000ffff1c7224 */ /* 0x000fce00078e0019 */
[----:B------:R-:W-:Y:S05]  /*0780*/  WARPSYNC.COLLECTIVE R21, `(.L_x_312) ;  /* 0x0000000015087348 */ /* 0x000fea0003c00000 */
[----:B------:R0:W1:Y:S02]  /*0790*/  SHFL.UP P0, R25, R24, R23, R22 ;  /* 0x0400001718197389 */ /* 0x0000640000000016 */
[----:B01----:R-:W-:Y:S05]  /*07a0*/  ENDCOLLECTIVE ;  /* 0x000000000000791b */ /* 0x003fea0003800000 */
.L_x_312:
        /* <DEDUP_REMOVED lines=9> */
.L_x_313:
[----:B------:R-:W-:Y:S02]  /*0840*/  IMAD.MOV.U32 R24, RZ, RZ, R29 ;  /* 0x000000ffff187224 */ /* 0x000fe400078e001d */
[----:B------:R-:W-:-:S07]  /*0850*/  IMAD.MOV.U32 R27, RZ, RZ, R25 ;  /* 0x000000ffff1b7224 */ /* 0x000fce00078e0019 */
[----:B------:R-:W-:Y:S05]  /*0860*/  WARPSYNC.COLLECTIVE R21, `(.L_x_314) ;  /* 0x0000000015087348 */ /* 0x000fea0003c00000 */
[----:B------:R0:W1:Y:S02]  /*0870*/  SHFL.UP P0, R25, R24, R23, R22 ;  /* 0x0400001718197389 */ /* 0x0000640000000016 */
[----:B01----:R-:W-:Y:S05]  /*0880*/  ENDCOLLECTIVE ;  /* 0x000000000000791b */ /* 0x003fea0003800000 */
.L_x_314:
        /* <DEDUP_REMOVED lines=9> */
.L_x_315:
[----:B------:R-:W-:Y:S02]  /*0920*/  IMAD.MOV.U32 R24, RZ, RZ, R29 ;  /* 0x000000ffff187224 */ /* 0x000fe400078e001d */
[----:B------:R-:W-:-:S07]  /*0930*/  IMAD.MOV.U32 R27, RZ, RZ, R25 ;  /* 0x000000ffff1b7224 */ /* 0x000fce00078e0019 */
[----:B------:R-:W-:Y:S05]  /*0940*/  WARPSYNC.COLLECTIVE R21, `(.L_x_316) ;  /* 0x0000000015087348 */ /* 0x000fea0003c00000 */
[----:B------:R0:W1:Y:S02]  /*0950*/  SHFL.UP P0, R25, R24, R23, R22 ;  /* 0x0400001718197389 */ /* 0x0000640000000016 */
[----:B01----:R-:W-:Y:S05]  /*0960*/  ENDCOLLECTIVE ;  /* 0x000000000000791b */ /* 0x003fea0003800000 */
.L_x_316:
        /* <DEDUP_REMOVED lines=9> */
.L_x_317:
[----:B------:R-:W-:Y:S02]  /*0a00*/  IMAD.MOV.U32 R24, RZ, RZ, R26 ;  /* 0x000000ffff187224 */ /* 0x000fe400078e001a */
[----:B------:R-:W-:-:S07]  /*0a10*/  IMAD.MOV.U32 R28, RZ, RZ, R25 ;  /* 0x000000ffff1c7224 */ /* 0x000fce00078e0019 */
[----:B------:R-:W-:Y:S05]  /*0a20*/  WARPSYNC.COLLECTIVE R21, `(.L_x_318) ;  /* 0x0000000015087348 */ /* 0x000fea0003c00000 */
[----:B------:R0:W1:Y:S02]  /*0a30*/  SHFL.UP P0, R25, R24, R23, R22 ;  /* 0x0400001718197389 */ /* 0x0000640000000016 */
[----:B01----:R-:W-:Y:S05]  /*0a40*/  ENDCOLLECTIVE ;  /* 0x000000000000791b */ /* 0x003fea0003800000 */
.L_x_318:
[----:B------:R-:W-:Y:S05]  /*0a50*/  BRA `(.L_x_319) ;  /* 0xfffffff800647947 */ /* 0x000fea000383ffff */
.L_x_320:
        /* <DEDUP_REMOVED lines=10> */
.L_x_1597:


//--------------------- .text._ZN3cub18CUB_300001_SM_10006detail10radix_sort30DeviceRadixSortHistogramKernelINS1_5radix10policy_hubIiN4cuda3std3__45tupleIJiifiiEEEyE10Policy1000ELNS0_9SortOrderE0EiyNS1_21identity_decomposer_tEEEvPT2_PKT1_SF_iiT3_ --------------------------
	.section	.text._ZN3cub18CUB_300001_SM_10006detail10radix_sort30DeviceRadixSortHistogramKernelINS1_5radix10policy_hubIiN4cuda3std3__45tupleIJiifiiEEEyE10Policy1000ELNS0_9SortOrderE0EiyNS1_21identity_decomposer_tEEEvPT2_PKT1_SF_iiT3_,"ax",@progbits
	.align	128
        .global         _ZN3cub18CUB_300001_SM_10006detail10radix_sort30DeviceRadixSortHistogramKernelINS1_5radix10policy_hubIiN4cuda3std3__45tupleIJiifiiEEEyE10Policy1000ELNS0_9SortOrderE0EiyNS1_21identity_decomposer_tEEEvPT2_PKT1_SF_iiT3_
        .type           _ZN3cub18CUB_300001_SM_10006detail10radix_sort30DeviceRadixSortHistogramKernelINS1_5radix10policy_hubIiN4cuda3std3__45tupleIJiifiiEEEyE10Policy1000ELNS0_9SortOrderE0EiyNS1_21identity_decomposer_tEEEvPT2_PKT1_SF_iiT3_,@function
        .size           _ZN3cub18CUB_300001_SM_10006detail10radix_sort30DeviceRadixSortHistogramKernelINS1_5radix10policy_hubIiN4cuda3std3__45tupleIJiifiiEEEyE10Policy1000ELNS0_9SortOrderE0EiyNS1_21identity_decomposer_tEEEvPT2_PKT1_SF_iiT3_,(.L_x_1598 - _ZN3cub18CUB_300001_SM_10006detail10radix_sort30DeviceRadixSortHistogramKernelINS1_5radix10policy_hubIiN4cuda3std3__45tupleIJiifiiEEEyE10Policy1000ELNS0_9SortOrderE0EiyNS1_21identity_decomposer_tEEEvPT2_PKT1_SF_iiT3_)
        .other          _ZN3cub18CUB_300001_SM_10006detail10radix_sort30DeviceRadixSortHistogramKernelINS1_5radix10policy_hubIiN4cuda3std3__45tupleIJiifiiEEEyE10Policy1000ELNS0_9SortOrderE0EiyNS1_21identity_decomposer_tEEEvPT2_PKT1_SF_iiT3_,@"STO_CUDA_ENTRY STV_DEFAULT"
_ZN3cub18CUB_300001_SM_10006detail10radix_sort30DeviceRadixSortHistogramKernelINS1_5radix10policy_hubIiN4cuda3std3__45tupleIJiifiiEEEyE10Policy1000ELNS0_9SortOrderE0EiyNS1_21identity_decomposer_tEEEvPT2_PKT1_SF_iiT3_:
.text._ZN3cub18CUB_300001_SM_10006detail10radix_sort30DeviceRadixSortHistogramKernelINS1_5radix10policy_hubIiN4cuda3std3__45tupleIJiifiiEEEyE10Policy1000ELNS0_9SortOrderE0EiyNS1_21identity_decomposer_tEEEvPT2_PKT1_SF_iiT3_:
        /* <DEDUP_REMOVED lines=42> */
.L_x_404:
        /* <DEDUP_REMOVED lines=9> */
.L_x_324:
        /* <DEDUP_REMOVED lines=21> */
.L_x_323:
        /* <DEDUP_REMOVED lines=19> */
.L_x_326:
        /* <DEDUP_REMOVED lines=18> */
.L_x_325:
[----:B------:R-:W-:-:S13]  /*06d0*/  ISETP.GT.U32.AND P2, PT, R4, 0x7f, PT ;  /* 0x0000007f0400780c */ /* 0x000fda0003f44070 */
[----:B------:R-:W-:Y:S05]  /*06e0*/  @P2 BRA `(.L_x_322) ;  /* 0x0000000000e02947 */ /* 0x000fea0003800000 */
[----:B--23--:R-:W-:Y:S01]  /*06f0*/  HFMA2 R3, -RZ, RZ, 0, 0 ;  /* 0x00000000ff037431 */ /* 0x00cfe200000001ff */
[----:B------:R-:W-:Y:S06]  /*0700*/  @!P1 BRA `(.L_x_327) ;  /* 0x0000000000589947 */ /* 0x000fec0003800000 */
[----:B------:R-:W-:-:S07]  /*0710*/  IMAD.MOV.U32 R3, RZ, RZ, RZ ;  /* 0x000000ffff037224 */ /* 0x000fce00078e00ff */
.L_x_328:
        /* <DEDUP_REMOVED lines=21> */
.L_x_327:
        /* <DEDUP_REMOVED lines=14> */
.L_x_329:
        /* <DEDUP_REMOVED lines=18> */
.L_x_322:
[----:B------:R-:W-:Y:S05]  /*0a70*/  BSYNC.RECONVERGENT B0 ;  /* 0x0000000000007941 */ /* 0x000fea0003800200 */
.L_x_321:
        /* <DEDUP_REMOVED lines=16> */
.L_x_335:
        /* <DEDUP_REMOVED lines=36> */
.L_x_331:
        /* <DEDUP_REMOVED lines=67> */
.L_x_332:
        /* <DEDUP_REMOVED lines=24> */
.L_x_334:
        /* <DEDUP_REMOVED lines=73> */
.L_x_333:
[----:B------:R-:W-:Y:S05]  /*1800*/  BRA.U !UP0, `(.L_x_335) ;  /* 0xfffffff108dc7547 */ /* 0x000fea000b83ffff */
.L_x_330:
        /* <DEDUP_REMOVED lines=9> */
.L_x_355:
        /* <DEDUP_REMOVED lines=16> */
.L_x_340:
[----:B------:R-:W-:Y:S05]  /*19a0*/  BSYNC.RECONVERGENT B1 ;  /* 0x0000000000017941 */ /* 0x000fea0003800200 */
.L_x_339:
        /* <DEDUP_REMOVED lines=15> */
.L_x_342:
[----:B------:R-:W-:Y:S05]  /*1aa0*/  BSYNC.RECONVERGENT B1 ;  /* 0x0000000000017941 */ /* 0x000fea0003800200 */
.L_x_341:
[----:B------:R-:W-:Y:S04]  /*1ab0*/  BSSY.RECONVERGENT B1, `(.L_x_343) ;  /* 0x0000007000017945 */ /* 0x000fe80003800200 */
[----:B------:R-:W-:Y:S05]  /*1ac0*/  @!P0 BRA `(.L_x_344) ;  /* 0x0000000000148947 */ /* 0x000fea0003800000 */
[----:B01----:R-:W-:Y:S02]  /*1ad0*/  IMAD R17, R5, 0x100, R4 ;  /* 0x0000010005117824 */ /* 0x003fe400078e0204 */
[----:B------:R-:W-:-:S03]  /*1ae0*/  IMAD.MOV.U32 R23, RZ, RZ, RZ ;  /* 0x000000ffff177224 */ /* 0x000fc600078e00ff */
[----:B------:R-:W-:-:S05]  /*1af0*/  IADD3 R17, PT, PT, R17, 0x200, RZ ;  /* 0x0000020011117810 */ /* 0x000fca0007ffe0ff */
[----:B------:R-:W-:-:S05]  /*1b00*/  IMAD.WIDE.U32 R16, R17, 0x8, R2 ;  /* 0x0000000811107825 */ /* 0x000fca00078e0002 */
[----:B------:R2:W-:Y:S02]  /*1b10*/  REDG.E.ADD.64.STRONG.GPU desc[UR20][R16.64], R22 ;  /* 0x000000161000798e */ /* 0x0005e4000c12e514 */
.L_x_344:
[----:B------:R-:W-:Y:S05]  /*1b20*/  BSYNC.RECONVERGENT B1 ;  /* 0x0000000000017941 */ /* 0x000fea0003800200 */
.L_x_343:
[----:B------:R-:W-:Y:S04]  /*1b30*/  BSSY.RECONVERGENT B1, `(.L_x_345) ;  /* 0x0000007000017945 */ /* 0x000fe80003800200 */
[----:B------:R-:W-:Y:S05]  /*1b40*/  @!P1 BRA `(.L_x_346) ;  /* 0x0000000000149947 */ /* 0x000fea0003800000 */
[----:B012---:R-:W-:Y:S02]  /*1b50*/  IMAD R17, R5, 0x100, R4 ;  /* 0x0000010005117824 */ /* 0x007fe400078e0204 */
[----:B------:R-:W-:Y:S02]  /*1b60*/  IMAD.MOV.U32 R15, RZ, RZ, RZ ;  /* 0x000000ffff0f7224 */ /* 0x000fe400078e00ff */
[----:B------:R-:W-:-:S04]  /*1b70*/  VIADD R17, R17, 0x300 ;  /* 0x0000030011117836 */ /* 0x000fc80000000000 */
[----:B------:R-:W-:-:S05]  /*1b80*/  IMAD.WIDE.U32 R16, R17, 0x8, R2 ;  /* 0x0000000811107825 */ /* 0x000fca00078e0002 */
[----:B------:R3:W-:Y:S02]  /*1b90*/  REDG.E.ADD.64.STRONG.GPU desc[UR20][R16.64], R14 ;  /* 0x0000000e1000798e */ /* 0x0007e4000c12e514 */
.L_x_346:
[----:B------:R-:W-:Y:S05]  /*1ba0*/  BSYNC.RECONVERGENT B1 ;  /* 0x0000000000017941 */ /* 0x000fea0003800200 */
.L_x_345:
[----:B------:R-:W-:Y:S04]  /*1bb0*/  BSSY.RECONVERGENT B1, `(.L_x_347) ;  /* 0x0000007000017945 */ /* 0x000fe80003800200 */
[----:B------:R-:W-:Y:S05]  /*1bc0*/  @!P2 BRA `(.L_x_348) ;  /* 0x000000000014a947 */ /* 0x000fea0003800000 */
[----:B---3--:R-:W-:Y:S02]  /*1bd0*/  IMAD R15, R5, 0x100, R4 ;  /* 0x00000100050f7824 */ /* 0x008fe400078e0204 */
[----:B------:R-:W-:Y:S02]  /*1be0*/  HFMA2 R13, -RZ, RZ, 0, 0 ;  /* 0x00000000ff0d7431 */ /* 0x000fe400000001ff */
[----:B------:R-:W-:-:S04]  /*1bf0*/  VIADD R15, R15, 0x400 ;  /* 0x000004000f0f7836 */ /* 0x000fc80000000000 */
[----:B------:R-:W-:-:S05]  /*1c00*/  IMAD.WIDE.U32 R14, R15, 0x8, R2 ;  /* 0x000000080f0e7825 */ /* 0x000fca00078e0002 */
[----:B------:R4:W-:Y:S02]  /*1c10*/  REDG.E.ADD.64.STRONG.GPU desc[UR20][R14.64], R12 ;  /* 0x0000000c0e00798e */ /* 0x0009e4000c12e514 */
.L_x_348:
[----:B------:R-:W-:Y:S05]  /*1c20*/  BSYNC.RECONVERGENT B1 ;  /* 0x0000000000017941 */ /* 0x000fea0003800200 */
.L_x_347:
[----:B------:R-:W-:Y:S04]  /*1c30*/  BSSY.RECONVERGENT B1, `(.L_x_349) ;  /* 0x0000007000017945 */ /* 0x000fe80003800200 */
[----:B------:R-:W-:Y:S05]  /*1c40*/  @!P3 BRA `(.L_x_350) ;  /* 0x000000000014b947 */ /* 0x000fea0003800000 */
[----:B----4-:R-:W-:Y:S02]  /*1c50*/  IMAD R13, R5, 0x100, R4 ;  /* 0x00000100050d7824 */ /* 0x010fe400078e0204 */
[----:B------:R-:W-:Y:S02]  /*1c60*/  IMAD.MOV.U32 R7, RZ, RZ, RZ ;  /* 0x000000ffff077224 */ /* 0x000fe400078e00ff */
[----:B------:R-:W-:-:S04]  /*1c70*/  VIADD R13, R13, 0x500 ;  /* 0x000005000d0d7836 */ /* 0x000fc80000000000 */
[----:B------:R-:W-:-:S05]  /*1c80*/  IMAD.WIDE.U32 R12, R13, 0x8, R2 ;  /* 0x000000080d0c7825 */ /* 0x000fca00078e0002 */
[----:B------:R4:W-:Y:S02]  /*1c90*/  REDG.E.ADD.64.STRONG.GPU desc[UR20][R12.64], R6 ;  /* 0x000000060c00798e */ /* 0x0009e4000c12e514 */
.L_x_350:
[----:B------:R-:W-:Y:S05]  /*1ca0*/  BSYNC.RECONVERGENT B1 ;  /* 0x0000000000017941 */ /* 0x000fea0003800200 */
.L_x_349:
[----:B------:R-:W-:Y:S04]  /*1cb0*/  BSSY.RECONVERGENT B1, `(.L_x_351) ;  /* 0x0000007000017945 */ /* 0x000fe80003800200 */
[----:B------:R-:W-:Y:S05]  /*1cc0*/  @!P4 BRA `(.L_x_352) ;  /* 0x000000000014c947 */ /* 0x000fea0003800000 */
[----:B----4-:R-:W-:Y:S02]  /*1cd0*/  IMAD R7, R5, 0x100, R4 ;  /* 0x0000010005077824 */ /* 0x010fe400078e0204 */
[----:B------:R-:W-:Y:S02]  /*1ce0*/  IMAD.MOV.U32 R9, RZ, RZ, RZ ;  /* 0x000000ffff097224 */ /* 0x000fe400078e00ff */
[----:B------:R-:W-:-:S04]  /*1cf0*/  VIADD R7, R7, 0x600 ;  /* 0x0000060007077836 */ /* 0x000fc80000000000 */
[----:B------:R-:W-:-:S05]  /*1d00*/  IMAD.WIDE.U32 R6, R7, 0x8, R2 ;  /* 0x0000000807067825 */ /* 0x000fca00078e0002 */
[----:B------:R4:W-:Y:S02]  /*1d10*/  REDG.E.ADD.64.STRONG.GPU desc[UR20][R6.64], R8 ;  /* 0x000000080600798e */ /* 0x0009e4000c12e514 */
.L_x_352:
[----:B------:R-:W-:Y:S05]  /*1d20*/  BSYNC.RECONVERGENT B1 ;  /* 0x0000000000017941 */ /* 0x000fea0003800200 */
.L_x_351:
[----:B------:R-:W-:Y:S04]  /*1d30*/  BSSY.RECONVERGENT B1, `(.L_x_353) ;  /* 0x0000007000017945 */ /* 0x000fe80003800200 */
[----:B------:R-:W-:Y:S05]  /*1d40*/  @!P5 BRA `(.L_x_354) ;  /* 0x000000000014d947 */ /* 0x000fea0003800000 */
[----:B----4-:R-:W-:Y:S01]  /*1d50*/  LEA R7, R5, R4, 0x8 ;  /* 0x0000000405077211 */ /* 0x010fe200078e40ff */
[----:B------:R-:W-:-:S04]  /*1d60*/  IMAD.MOV.U32 R11, RZ, RZ, RZ ;  /* 0x000000ffff0b7224 */ /* 0x000fc800078e00ff */
[----:B------:R-:W-:-:S04]  /*1d70*/  VIADD R7, R7, 0x700 ;  /* 0x0000070007077836 */ /* 0x000fc80000000000 */
[----:B------:R-:W-:-:S05]  /*1d80*/  IMAD.WIDE.U32 R6, R7, 0x8, R2 ;  /* 0x0000000807067825 */ /* 0x000fca00078e0002 */
[----:B------:R4:W-:Y:S02]  /*1d90*/  REDG.E.ADD.64.STRONG.GPU desc[UR20][R6.64], R10 ;  /* 0x0000000a0600798e */ /* 0x0009e4000c12e514 */
.L_x_354:
[----:B------:R-:W-:Y:S05]  /*1da0*/  BSYNC.RECONVERGENT B1 ;  /* 0x0000000000017941 */ /* 0x000fea0003800200 */
.L_x_353:
[----:B------:R-:W-:-:S05]  /*1db0*/  VIADD R5, R5, 0x8 ;  /* 0x0000000805057836 */ /* 0x000fca0000000000 */
[----:B------:R-:W-:-:S13]  /*1dc0*/  ISETP.NE.AND P0, PT, R5, UR27, PT ;  /* 0x0000001b05007c0c */ /* 0x000fda000bf05270 */
[----:B------:R-:W-:Y:S05]  /*1dd0*/  @P0 BRA `(.L_x_355) ;  /* 0xfffffff800b00947 */ /* 0x000fea000383ffff */
[----:B------:R-:W-:-:S07]  /*1de0*/  IMAD.U32 R3, RZ, RZ, UR27 ;  /* 0x0000001bff037e24 */ /* 0x000fce000f8e00ff */
.L_x_338:
        /* <DEDUP_REMOVED lines=24> */
.L_x_359:
[----:B------:R-:W-:Y:S05]  /*1f70*/  BSYNC.RECONVERGENT B1 ;  /* 0x0000000000017941 */ /* 0x000fea0003800200 */
.L_x_358:
        /* <DEDUP_REMOVED lines=9> */
.L_x_361:
[----:B------:R-:W-:Y:S05]  /*2010*/  BSYNC.RECONVERGENT B1 ;  /* 0x0000000000017941 */ /* 0x000fea0003800200 */
.L_x_360:
        /* <DEDUP_REMOVED lines=8> */
.L_x_363:
[----:B------:R-:W-:Y:S05]  /*20a0*/  BSYNC.RECONVERGENT B1 ;  /* 0x0000000000017941 */ /* 0x000fea0003800200 */
.L_x_362:
        /* <DEDUP_REMOVED lines=9> */
.L_x_365:
[----:B------:R-:W-:Y:S05]  /*2140*/  BSYNC.RECONVERGENT B1 ;  /* 0x0000000000017941 */ /* 0x000fea0003800200 */
.L_x_364:
[----:B------:R-:W-:-:S07]  /*2150*/  VIADD R3, R3, 0x4 ;  /* 0x0000000403037836 */ /* 0x000fce0000000000 */
.L_x_357:
        /* <DEDUP_REMOVED lines=18> */
.L_x_369:
[----:B------:R-:W-:Y:S05]  /*2280*/  BSYNC.RECONVERGENT B2 ;  /* 0x0000000000027941 */ /* 0x000fea0003800200 */
.L_x_368:
        /* <DEDUP_REMOVED lines=9> */
.L_x_371:
[----:B------:R-:W-:Y:S05]  /*2320*/  BSYNC.RECONVERGENT B2 ;  /* 0x0000000000027941 */ /* 0x000fea0003800200 */
.L_x_370:
[----:B------:R-:W-:-:S07]  /*2330*/  VIADD R3, R3, 0x2 ;  /* 0x0000000203037836 */ /* 0x000fce0000000000 */
.L_x_367:
        /* <DEDUP_REMOVED lines=12> */
.L_x_366:
[----:B------:R-:W-:Y:S05]  /*2400*/  BSYNC.RECONVERGENT B1 ;  /* 0x0000000000017941 */ /* 0x000fea0003800200 */
.L_x_356:
[----:B------:R-:W-:-:S13]  /*2410*/  ISETP.GT.U32.AND P0, PT, R4, 0x7f, PT ;  /* 0x0000007f0400780c */ /* 0x000fda0003f04070 */
[----:B------:R-:W-:Y:S05]  /*2420*/  @P0 BRA `(.L_x_337) ;  /* 0x0000000800900947 */ /* 0x000fea0003800000 */
[----:B------:R-:W-:Y:S01]  /*2430*/  UISETP.GE.U32.AND UP0, UPT, UR22, 0x7, UPT ;  /* 0x000000071600788c */ /* 0x000fe2000bf06070 */
[----:B0-----:R-:W-:-:S08]  /*2440*/  IMAD.MOV.U32 R3, RZ, RZ, RZ ;  /* 0x000000ffff037224 */ /* 0x001fd000078e00ff */
[----:B------:R-:W-:Y:S05]  /*2450*/  BRA.U !UP0, `(.L_x_372) ;  /* 0x0000000508147547 */ /* 0x000fea000b800000 */
[----:B------:R-:W0:Y:S01]  /*2460*/  LDC.64 R2, c[0x0][0x380] ;  /* 0x0000e000ff027b82 */ /* 0x000e220000000a00 */
[----:B------:R-:W-:-:S07]  /*2470*/  IMAD.MOV.U32 R9, RZ, RZ, RZ ;  /* 0x000000ffff097224 */ /* 0x000fce00078e00ff */
.L_x_389:
        /* <DEDUP_REMOVED lines=18> */
.L_x_374:
[----:B------:R-:W-:Y:S05]  /*25a0*/  BSYNC.RECONVERGENT B1 ;  /* 0x0000000000017941 */ /* 0x000fea0003800200 */
.L_x_373:
[----:B------:R-:W-:Y:S04]  /*25b0*/  BSSY.RECONVERGENT B1, `(.L_x_375) ;  /* 0x0000005000017945 */ /* 0x000fe80003800200 */
[----:B------:R-:W-:Y:S05]  /*25c0*/  @!P1 BRA `(.L_x_376) ;  /* 0x00000000000c9947 */ /* 0x000fea0003800000 */
[----:B0-----:R-:W-:Y:S02]  /*25d0*/  IMAD.MOV.U32 R14, RZ, RZ, R13 ;  /* 0x000000ffff0e7224 */ /* 0x001fe400078e000d */
[----:B------:R-:W-:-:S05]  /*25e0*/  IMAD.MOV.U32 R15, RZ, RZ, RZ ;  /* 0x000000ffff0f7224 */ /* 0x000fca00078e00ff */
[----:B------:R1:W-:Y:S02]  /*25f0*/  REDG.E.ADD.64.STRONG.GPU desc[UR20][R6.64+0xc00], R14 ;  /* 0x000c000e0600798e */ /* 0x0003e4000c12e514 */
.L_x_376:
[----:B------:R-:W-:Y:S05]  /*2600*/  BSYNC.RECONVERGENT B1 ;  /* 0x0000000000017941 */ /* 0x000fea0003800200 */
.L_x_375:
        /* <DEDUP_REMOVED lines=12> */
.L_x_378:
[----:B------:R-:W-:Y:S05]  /*26d0*/  BSYNC.RECONVERGENT B1 ;  /* 0x0000000000017941 */ /* 0x000fea0003800200 */
.L_x_377:
[----:B------:R-:W-:Y:S04]  /*26e0*/  BSSY.RECONVERGENT B1, `(.L_x_379) ;  /* 0x0000005000017945 */ /* 0x000fe80003800200 */
[----:B------:R-:W-:Y:S05]  /*26f0*/  @!P1 BRA `(.L_x_380) ;  /* 0x00000000000c9947 */ /* 0x000fea0003800000 */
[----:B012---:R-:W-:Y:S02]  /*2700*/  IMAD.MOV.U32 R14, RZ, RZ, R18 ;  /* 0x000000ffff0e7224 */ /* 0x007fe400078e0012 */
[----:B------:R-:W-:-:S05]  /*2710*/  IMAD.MOV.U32 R15, RZ, RZ, RZ ;  /* 0x000000ffff0f7224 */ /* 0x000fca00078e00ff */
[----:B------:R3:W-:Y:S02]  /*2720*/  REDG.E.ADD.64.STRONG.GPU desc[UR20][R6.64+0x1c00], R14 ;  /* 0x001c000e0600798e */ /* 0x0007e4000c12e514 */
.L_x_380:
[----:B------:R-:W-:Y:S05]  /*2730*/  BSYNC.RECONVERGENT B1 ;  /* 0x0000000000017941 */ /* 0x000fea0003800200 */
.L_x_379:
[----:B------:R-:W-:Y:S04]  /*2740*/  BSSY.RECONVERGENT B1, `(.L_x_381) ;  /* 0x0000005000017945 */ /* 0x000fe80003800200 */
[----:B------:R-:W-:Y:S05]  /*2750*/  @!P2 BRA `(.L_x_382) ;  /* 0x00000000000ca947 */ /* 0x000fea0003800000 */
[----:B0123--:R-:W-:Y:S01]  /*2760*/  MOV R14, R19 ;  /* 0x00000013000e7202 */ /* 0x00ffe20000000f00 */
[----:B------:R-:W-:-:S05]  /*2770*/  IMAD.MOV.U32 R15, RZ, RZ, RZ ;  /* 0x000000ffff0f7224 */ /* 0x000fca00078e00ff */
[----:B------:R4:W-:Y:S02]  /*2780*/  REDG.E.ADD.64.STRONG.GPU desc[UR20][R6.64+0x2400], R14 ;  /* 0x0024000e0600798e */ /* 0x0009e4000c12e514 */
.L_x_382:
[----:B------:R-:W-:Y:S05]  /*2790*/  BSYNC.RECONVERGENT B1 ;  /* 0x0000000000017941 */ /* 0x000fea0003800200 */
.L_x_381:
[----:B------:R-:W-:Y:S04]  /*27a0*/  BSSY.RECONVERGENT B1, `(.L_x_383) ;  /* 0x0000004000017945 */ /* 0x000fe80003800200 */
[----:B------:R-:W-:Y:S05]  /*27b0*/  @!P3 BRA `(.L_x_384) ;  /* 0x000000000008b947 */ /* 0x000fea0003800000 */
[----:B------:R-:W-:-:S05]  /*27c0*/  IMAD.MOV.U32 R17, RZ, RZ, RZ ;  /* 0x000000ffff117224 */ /* 0x000fca00078e00ff */
[----:B------:R0:W-:Y:S02]  /*27d0*/  REDG.E.ADD.64.STRONG.GPU desc[UR20][R6.64+0x2c00], R16 ;  /* 0x002c00100600798e */ /* 0x0001e4000c12e514 */
.L_x_384:
[----:B------:R-:W-:Y:S05]  /*27e0*/  BSYNC.RECONVERGENT B1 ;  /* 0x0000000000017941 */ /* 0x000fea0003800200 */
.L_x_383:
[----:B------:R-:W-:Y:S04]  /*27f0*/  BSSY.RECONVERGENT B1, `(.L_x_385) ;  /* 0x0000004000017945 */ /* 0x000fe80003800200 */
[----:B------:R-:W-:Y:S05]  /*2800*/  @!P4 BRA `(.L_x_386) ;  /* 0x000000000008c947 */ /* 0x000fea0003800000 */
[----:B------:R-:W-:-:S05]  /*2810*/  IMAD.MOV.U32 R13, RZ, RZ, RZ ;  /* 0x000000ffff0d7224 */ /* 0x000fca00078e00ff */
[----:B------:R0:W-:Y:S02]  /*2820*/  REDG.E.ADD.64.STRONG.GPU desc[UR20][R6.64+0x3400], R12 ;  /* 0x0034000c0600798e */ /* 0x0001e4000c12e514 */
.L_x_386:
[----:B------:R-:W-:Y:S05]  /*2830*/  BSYNC.RECONVERGENT B1 ;  /* 0x0000000000017941 */ /* 0x000fea0003800200 */
.L_x_385:
[----:B------:R-:W-:Y:S04]  /*2840*/  BSSY.RECONVERGENT B1, `(.L_x_387) ;  /* 0x0000004000017945 */ /* 0x000fe80003800200 */
[----:B------:R-:W-:Y:S05]  /*2850*/  @!P5 BRA `(.L_x_388) ;  /* 0x000000000008d947 */ /* 0x000fea0003800000 */
[----:B------:R-:W-:-:S05]  /*2860*/  IMAD.MOV.U32 R11, RZ, RZ, RZ ;  /* 0x000000ffff0b7224 */ /* 0x000fca00078e00ff */
[----:B------:R0:W-:Y:S02]  /*2870*/  REDG.E.ADD.64.STRONG.GPU desc[UR20][R6.64+0x3c00], R10 ;  /* 0x003c000a0600798e */ /* 0x0001e4000c12e514 */
.L_x_388:
[----:B------:R-:W-:Y:S05]  /*2880*/  BSYNC.RECONVERGENT B1 ;  /* 0x0000000000017941 */ /* 0x000fea0003800200 */
.L_x_387:
[----:B------:R-:W-:Y:S05]  /*2890*/  @P0 BRA `(.L_x_389) ;  /* 0xfffffff800f80947 */ /* 0x000fea000383ffff */
[----:B------:R-:W-:-:S07]  /*28a0*/  IMAD.U32 R3, RZ, RZ, UR27 ;  /* 0x0000001bff037e24 */ /* 0x000fce000f8e00ff */
.L_x_372:
        /* <DEDUP_REMOVED lines=20> */
.L_x_392:
[----:B------:R-:W-:Y:S05]  /*29f0*/  BSYNC.RECONVERGENT B1 ;  /* 0x0000000000017941 */ /* 0x000fea0003800200 */
.L_x_391:
        /* <DEDUP_REMOVED lines=9> */
.L_x_394:
[----:B------:R-:W-:Y:S05]  /*2a90*/  BSYNC.RECONVERGENT B1 ;  /* 0x0000000000017941 */ /* 0x000fea0003800200 */
.L_x_393:
        /* <DEDUP_REMOVED lines=8> */
.L_x_396:
[----:B------:R-:W-:Y:S05]  /*2b20*/  BSYNC.RECONVERGENT B1 ;  /* 0x0000000000017941 */ /* 0x000fea0003800200 */
.L_x_395:
        /* <DEDUP_REMOVED lines=9> */
.L_x_398:
[----:B------:R-:W-:Y:S05]  /*2bc0*/  BSYNC.RECONVERGENT B1 ;  /* 0x0000000000017941 */ /* 0x000fea0003800200 */
.L_x_397:
[----:B------:R-:W-:-:S07]  /*2bd0*/  VIADD R3, R3, 0x4 ;  /* 0x0000000403037836 */ /* 0x000fce0000000000 */
.L_x_390:
        /* <DEDUP_REMOVED lines=17> */
.L_x_401:
[----:B------:R-:W-:Y:S05]  /*2cf0*/  BSYNC.RECONVERGENT B1 ;  /* 0x0000000000017941 */ /* 0x000fea0003800200 */
.L_x_400:
        /* <DEDUP_REMOVED lines=9> */
.L_x_403:
[----:B------:R-:W-:Y:S05]  /*2d90*/  BSYNC.RECONVERGENT B1 ;  /* 0x0000000000017941 */ /* 0x000fea0003800200 */
.L_x_402:
[----:B------:R-:W-:-:S07]  /*2da0*/  VIADD R3, R3, 0x2 ;  /* 0x0000000203037836 */ /* 0x000fce0000000000 */
.L_x_399:
        /* <DEDUP_REMOVED lines=12> */
.L_x_337:
[----:B------:R-:W-:Y:S05]  /*2e70*/  BSYNC.RECONVERGENT B0 ;  /* 0x0000000000007941 */ /* 0x000fea0003800200 */
.L_x_336:
[----:B------:R-:W-:Y:S01]  /*2e80*/  BAR.SYNC.DEFER_BLOCKING 0x0 ;  /* 0x0000000000007b1d */ /* 0x000fe20000010000 */
[----:B------:R-:W-:-:S04]  /*2e90*/  UIADD3 UR6, UP0, UPT, UR6, 0x1, URZ ;  /* 0x0000000106067890 */ /* 0x000fc8000ff1e0ff */
[----:B------:R-:W-:Y:S02]  /*2ea0*/  UIADD3.X UR7, UPT, UPT, URZ, UR7, URZ, UP0, !UPT ;  /* 0x00000007ff077290 */ /* 0x000fe400087fe4ff */
[----:B------:R-:W-:-:S04]  /*2eb0*/  UISETP.NE.U32.AND UP0, UPT, UR6, UR11, UPT ;  /* 0x0000000b0600728c */ /* 0x000fc8000bf05070 */
[----:B------:R-:W-:-:S09]  /*2ec0*/  UISETP.NE.AND.EX UP0, UPT, UR7, UR12, UPT, UP0 ;  /* 0x0000000c0700728c */ /* 0x000fd2000bf05300 */
[----:B------:R-:W-:Y:S05]  /*2ed0*/  BRA.U UP0, `(.L_x_404) ;  /* 0xffffffd100f07547 */ /* 0x000fea000b83ffff */
[----:B------:R-:W-:Y:S05]  /*2ee0*/  EXIT ;  /* 0x000000000000794d */ /* 0x000fea0003800000 */
.L_x_405:
        /* <DEDUP_REMOVED lines=9> */
.L_x_1598:


//--------------------- .text._ZN3cub18CUB_300001_SM_10006detail10radix_sort31DeviceRadixSortSingleTileKernelINS1_5radix10policy_hubIiN4cuda3std3__45tupleIJiifiiEEEyE10Policy1000ELNS0_9SortOrderE0EiSA_yNS1_21identity_decomposer_tEEEvPKT1_PSF_PKT2_PSJ_T3_iiT4_ --------------------------
	.section	.text._ZN3cub18CUB_300001_SM_10006detail10radix_sort31DeviceRadixSortSingleTileKernelINS1_5radix10policy_hubIiN4cuda3std3__45tupleIJiifiiEEEyE10Policy1000ELNS0_9SortOrderE0EiSA_yNS1_21identity_decomposer_tEEEvPKT1_PSF_PKT2_PSJ_T3_iiT4_,"ax",@progbits
	.align	128
        .global         _ZN3cub18CUB_300001_SM_10006detail10radix_sort31DeviceRadixSortSingleTileKernelINS1_5radix10policy_hubIiN4cuda3std3__45tupleIJiifiiEEEyE10Policy1000ELNS0_9SortOrderE0EiSA_yNS1_21identity_decomposer_tEEEvPKT1_PSF_PKT2_PSJ_T3_iiT4_
        .type           _ZN3cub18CUB_300001_SM_10006detail10radix_sort31DeviceRadixSortSingleTileKernelINS1_5radix10policy_hubIiN4cuda3std3__45tupleIJiifiiEEEyE10Policy1000ELNS0_9SortOrderE0EiSA_yNS1_21identity_decomposer_tEEEvPKT1_PSF_PKT2_PSJ_T3_iiT4_,@function
        .size           _ZN3cub18CUB_300001_SM_10006detail10radix_sort31DeviceRadixSortSingleTileKernelINS1_5radix10policy_hubIiN4cuda3std3__45tupleIJiifiiEEEyE10Policy1000ELNS0_9SortOrderE0EiSA_yNS1_21identity_decomposer_tEEEvPKT1_PSF_PKT2_PSJ_T3_iiT4_,(.L_x_1599 - _ZN3cub18CUB_300001_SM_10006detail10radix_sort31DeviceRadixSortSingleTileKernelINS1_5radix10policy_hubIiN4cuda3std3__45tupleIJiifiiEEEyE10Policy1000ELNS0_9SortOrderE0EiSA_yNS1_21identity_decomposer_tEEEvPKT1_PSF_PKT2_PSJ_T3_iiT4_)
        .other          _ZN3cub18CUB_300001_SM_10006detail10radix_sort31DeviceRadixSortSingleTileKernelINS1_5radix10policy_hubIiN4cuda3std3__45tupleIJiifiiEEEyE10Policy1000ELNS0_9SortOrderE0EiSA_yNS1_21identity_decomposer_tEEEvPKT1_PSF_PKT2_PSJ_T3_iiT4_,@"STO_CUDA_ENTRY STV_DEFAULT"
_ZN3cub18CUB_300001_SM_10006detail10radix_sort31DeviceRadixSortSingleTileKernelINS1_5radix10policy_hubIiN4cuda3std3__45tupleIJiifiiEEEyE10Policy1000ELNS0_9SortOrderE0EiSA_yNS1_21identity_decomposer_tEEEvPKT1_PSF_PKT2_PSJ_T3_iiT4_:
.text._ZN3cub18CUB_300001_SM_10006detail10radix_sort31DeviceRadixSortSingleTileKernelINS1_5radix10policy_hubIiN4cuda3std3__45tupleIJiifiiEEEyE10Policy1000ELNS0_9SortOrderE0EiSA_yNS1_21identity_decomposer_tEEEvPKT1_PSF_PKT2_PSJ_T3_iiT4_:
[----:B------:R-:W-:Y:S01]  /*0000*/  LDC R1, c[0x0][0x37c] ;  /* 0x0000df00ff017b82 */ /* 0x000fe20000000800 */
[----:B------:R-:W0:Y:S01]  /*0010*/  S2R R0, SR_TID.X ;  /* 0x0000000000007919 */ /* 0x000e220000002100 */
[----:B------:R-:W1:Y:S06]  /*0020*/  LDCU UR4, c[0x0][0x3a0] ;  /* 0x00007400ff0477ac */ /* 0x000e6c0008000800 */
[----:B------:R-:W2:Y:S01]  /*0030*/  LDC.64 R4, c[0x0][0x380] ;  /* 0x0000e000ff047b82 */ /* 0x000ea20000000a00 */
[----:B------:R-:W3:Y:S07]  /*0040*/  LDCU.64 UR10, c[0x0][0x358] ;  /* 0x00006b00ff0a77ac */ /* 0x000eee0008000a00 */
[----:B------:R-:W4:Y:S08]  /*0050*/  LDC.64 R6, c[0x0][0x390] ;  /* 0x0000e400ff067b82 */ /* 0x000f300000000a00 */
[----:B------:R-:W4:Y:S01]  /*0060*/  S2UR UR5, SR_CgaCtaId ;  /* 0x00000000000579c3 */ /* 0x000f220000008800 */
[----:B------:R-:W-:-:S02]  /*0070*/  CS2R R12, SRZ ;  /* 0x00000000000c7805 */ /* 0x000fc4000001ff00 */
[----:B------:R-:W-:Y:S02]  /*0080*/  CS2R R14, SRZ ;  /* 0x00000000000e7805 */ /* 0x000fe4000001ff00 */
[----:B------:R-:W-:Y:S02]  /*0090*/  CS2R R16, SRZ ;  /* 0x0000000000107805 */ /* 0x000fe4000001ff00 */
[----:B------:R-:W-:Y:S02]  /*00a0*/  CS2R R18, SRZ ;  /* 0x0000000000127805 */ /* 0x000fe4000001ff00 */
[----:B------:R-:W-:Y:S02]  /*00b0*/  CS2R R20, SRZ ;  /* 0x0000000000147805 */ /* 0x000fe4000001ff00 */
[----:B------:R-:W-:Y:S01]  /*00c0*/  CS2R R22, SRZ ;  /* 0x0000000000167805 */ /* 0x000fe2000001ff00 */
[----:B------:R-:W-:Y:S01]  /*00d0*/  IMAD.MOV.U32 R24, RZ, RZ, RZ ;  /* 0x000000ffff187224 */ /* 0x000fe200078e00ff */
[----:B------:R-:W4:Y:S01]  /*00e0*/  S2R R25, SR_LANEID ;  /* 0x0000000000197919 */ /* 0x000f220000000000 */
[----:B------:R-:W4:Y:S01]  /*00f0*/  LDCU.64 UR6, c[0x0][0x3a8] ;  /* 0x00007500ff0677ac */ /* 0x000f220008000a00 */
[----:B------:R-:W-:Y:S01]  /*0100*/  IMAD.MOV.U32 R26, RZ, RZ, -0x1 ;  /* 0xffffffffff1a7424 */ /* 0x000fe200078e00ff */
[----:B------:R-:W3:Y:S01]  /*0110*/  LDCU UR9, c[0x0][0x3ac] ;  /* 0x00007580ff0977ac */ /* 0x000ee20008000800 */
[----:B0-----:R-:W-:-:S04]  /*0120*/  IMAD R3, R0, 0x3, RZ ;  /* 0x0000000300037824 */ /* 0x001fc800078e02ff */
[C---:B------:R-:W-:Y:S01]  /*0130*/  VIADD R2, R3.reuse, 0x1 ;  /* 0x0000000103027836 */ /* 0x040fe20000000000 */
[C---:B-1----:R-:W-:Y:S01]  /*0140*/  ISETP.GE.AND P0, PT, R3.reuse, UR4, PT ;  /* 0x0000000403007c0c */ /* 0x042fe2000bf06270 */
[C---:B------:R-:W-:Y:S02]  /*0150*/  VIADD R8, R3.reuse, 0x2 ;  /* 0x0000000203087836 */ /* 0x040fe40000000000 */
[----:B--2---:R-:W-:Y:S01]  /*0160*/  IMAD.WIDE.U32 R4, R3, 0x4, R4 ;  /* 0x0000000403047825 */ /* 0x004fe200078e0004 */
[----:B------:R-:W-:Y:S02]  /*0170*/  ISETP.GE.AND P1, PT, R2, UR4, PT ;  /* 0x0000000402007c0c */ /* 0x000fe4000bf26270 */
[----:B------:R-:W-:-:S07]  /*0180*/  ISETP.GE.AND P2, PT, R8, UR4, PT ;  /* 0x0000000408007c0c */ /* 0x000fce000bf46270 */
[----:B---3--:R-:W2:Y:S04]  /*0190*/  @!P0 LDG.E R10, desc[UR10][R4.64] ;  /* 0x0000000a040a8981 */ /* 0x008ea8000c1e1900 */
[----:B------:R-:W3:Y:S04]  /*01a0*/  @!P1 LDG.E R8, desc[UR10][R4.64+0x4] ;  /* 0x0000040a04089981 */ /* 0x000ee8000c1e1900 */
[----:B------:R-:W3:Y:S01]  /*01b0*/  @!P2 LDG.E R9, desc[UR10][R4.64+0x8] ;  /* 0x0000080a0409a981 */ /* 0x000ee2000c1e1900 */
[----:B----4-:R-:W-:Y:S01]  /*01c0*/  IMAD.WIDE.U32 R6, R3, 0x14, R6 ;  /* 0x0000001403067825 */ /* 0x010fe200078e0006 */
[----:B------:R-:W-:Y:S01]  /*01d0*/  CS2R R2, SRZ ;  /* 0x0000000000027805 */ /* 0x000fe2000001ff00 */
[----:B------:R-:W-:Y:S06]  /*01e0*/  BAR.SYNC.DEFER_BLOCKING 0x0 ;  /* 0x0000000000007b1d */ /* 0x000fec0000010000 */
[----:B------:R-:W-:-:S02]  /*01f0*/  UMOV UR4, 0x400 ;  /* 0x0000040000047882 */ /* 0x000fc40000000000 */
[----:B------:R-:W-:-:S06]  /*0200*/  ULEA UR4, UR5, UR4, 0x18 ;  /* 0x0000000405047291 */ /* 0x000fcc000f8ec0ff */
[C---:B------:R-:W-:Y:S01]  /*0210*/  LEA R27, R0.reuse, UR4, 0x2 ;  /* 0x00000004001b7c11 */ /* 0x040fe2000f8e10ff */
        /* <DEDUP_REMOVED lines=14> */
[----:B------:R0:W5:Y:S01]  /*0300*/  @!P2 LDG.E R24, desc[UR10][R6.64+0x38] ;  /* 0x0000380a0618a981 */ /* 0x000162000c1e1900 */
[C---:B------:R-:W-:Y:S01]  /*0310*/  LEA R29, R0.reuse, R27, 0x7 ;  /* 0x0000001b001d7211 */ /* 0x040fe200078e38ff */
[----:B------:R-:W-:Y:S01]  /*0320*/  IMAD.MOV.U32 R28, RZ, RZ, -0x1 ;  /* 0xffffffffff1c7424 */ /* 0x000fe200078e00ff */
[----:B------:R-:W-:Y:S01]  /*0330*/  SHF.R.U32.HI R71, RZ, 0x5, R0 ;  /* 0x00000005ff477819 */ /* 0x000fe20000011600 */
[----:B------:R-:W-:Y:S01]  /*0340*/  IMAD.MOV.U32 R30, RZ, RZ, -0x1 ;  /* 0xffffffffff1e7424 */ /* 0x000fe200078e00ff */
[----:B------:R-:W-:Y:S01]  /*0350*/  UIADD3 UR8, UPT, UPT, UR6, 0x6, URZ ;  /* 0x0000000606087890 */ /* 0x000fe2000fffe0ff */
[----:B------:R-:W-:Y:S01]  /*0360*/  IMAD R31, R0, -0x78, R29 ;  /* 0xffffff88001f7824 */ /* 0x000fe200078e021d */
[----:B------:R-:W-:Y:S01]  /*0370*/  LEA R32, R71, UR4, 0x2 ;  /* 0x0000000447207c11 */ /* 0x000fe2000f8e10ff */
[----:B------:R-:W-:-:S02]  /*0380*/  UIADD3 UR5, UPT, UPT, -UR6, UR7, URZ ;  /* 0x0000000706057290 */ /* 0x000fc4000fffe1ff */
[----:B------:R-:W-:Y:S01]  /*0390*/  IMAD R33, R0, 0x30, R31 ;  /* 0x0000003000217824 */ /* 0x000fe200078e021f */
[----:B--2---:R-:W-:Y:S02]  /*03a0*/  @!P0 LOP3.LUT R26, R10, 0x80000000, RZ, 0x3c, !PT ;  /* 0x800000000a1a8812 */ /* 0x004fe400078e3cff */
[----:B---3--:R-:W-:Y:S02]  /*03b0*/  @!P1 LOP3.LUT R28, R8, 0x80000000, RZ, 0x3c, !PT ;  /* 0x80000000081c9812 */ /* 0x008fe400078e3cff */
[----:B------:R-:W-:Y:S01]  /*03c0*/  @!P2 LOP3.LUT R30, R9, 0x80000000, RZ, 0x3c, !PT ;  /* 0x80000000091ea812 */ /* 0x000fe200078e3cff */
[----:B0-----:R-:W-:Y:S06]  /*03d0*/  BAR.SYNC.DEFER_BLOCKING 0x0 ;  /* 0x0000000000007b1d */ /* 0x001fec0000010000 */
.L_x_407:
[----:B------:R-:W-:Y:S01]  /*03e0*/  UISETP.LT.AND UP0, UPT, UR5, 0x6, UPT ;  /* 0x000000060500788c */ /* 0x000fe2000bf01270 */
[----:B------:R-:W-:Y:S01]  /*03f0*/  STS [R27], RZ ;  /* 0x000000ff1b007388 */ /* 0x000fe20000000800 */
[----:B------:R-:W-:Y:S01]  /*0400*/  UIADD3 UR6, UPT, UPT, UR8, -0x6, URZ ;  /* 0xfffffffa08067890 */ /* 0x000fe2000fffe0ff */
[----:B------:R-:W-:Y:S01]  /*0410*/  ISETP.NE.AND P1, PT, R25, 0x1f, PT ;  /* 0x0000001f1900780c */ /* 0x000fe20003f25270 */
[----:B------:R-:W-:Y:S01]  /*0420*/  USEL UR4, UR5, 0x6, UP0 ;  /* 0x0000000605047887 */ /* 0x000fe20008000000 */
[----:B------:R-:W-:Y:S01]  /*0430*/  STS [R27+0x400], RZ ;  /* 0x000400ff1b007388 */ /* 0x000fe20000000800 */
[C---:B------:R-:W-:Y:S01]  /*0440*/  ISETP.NE.AND P2, PT, R71.reuse, 0x6, PT ;  /* 0x000000064700780c */ /* 0x040fe20003f45270 */
[----:B------:R-:W-:Y:S01]  /*0450*/  UISETP.GE.AND UP0, UPT, UR8, UR9, UPT ;  /* 0x000000090800728c */ /* 0x000fe2000bf06270 */
[----:B0-----:R-:W-:Y:S01]  /*0460*/  SHF.R.U32.HI R4, RZ, UR6, R26 ;  /* 0x00000006ff047c19 */ /* 0x001fe2000801161a */
        /* <DEDUP_REMOVED lines=28> */
[----:B------:R-:W-:Y:S01]  /*0630*/  STS [R27+0x3800], RZ ;  /* 0x003800ff1b007388 */ /* 0x000fe20000000800 */
[----:B------:R-:W0:Y:S02]  /*0640*/  S2UR UR6, SR_CgaCtaId ;  /* 0x00000000000679c3 */ /* 0x000e240000008800 */
[----:B------:R-:W-:Y:S01]  /*0650*/  LOP3.LUT R4, R4, UR4, RZ, 0xc0, !PT ;  /* 0x0000000404047c12 */ /* 0x000fe2000f8ec0ff */
[----:B------:R-:W-:Y:S01]  /*0660*/  STS [R27+0x3c00], RZ ;  /* 0x003c00ff1b007388 */ /* 0x000fe20000000800 */
[----:B------:R-:W-:-:S03]  /*0670*/  UMOV UR4, 0x400 ;  /* 0x0000040000047882 */ /* 0x000fc60000000000 */
[----:B------:R-:W-:Y:S01]  /*0680*/  STS [R27+0x4000], RZ ;  /* 0x004000ff1b007388 */ /* 0x000fe20000000800 */
[----:B------:R-:W-:Y:S01]  /*0690*/  IMAD.SHL.U32 R6, R4, 0x400, RZ ;  /* 0x0000040004067824 */ /* 0x000fe200078e00ff */
[----:B------:R-:W-:Y:S02]  /*06a0*/  SHF.R.U32.HI R4, RZ, 0x4, R4 ;  /* 0x00000004ff047819 */ /* 0x000fe40000011604 */
[----:B------:R-:W-:Y:S02]  /*06b0*/  STS [R27+0x4400], RZ ;  /* 0x004400ff1b007388 */ /* 0x000fe40000000800 */
[----:B------:R-:W-:Y:S02]  /*06c0*/  LOP3.LUT R6, R6, 0x7c00, RZ, 0xc0, !PT ;  /* 0x00007c0006067812 */ /* 0x000fe400078ec0ff */
[----:B------:R-:W-:Y:S01]  /*06d0*/  STS [R27+0x4800], RZ ;  /* 0x004800ff1b007388 */ /* 0x000fe20000000800 */
[----:B------:R-:W-:-:S03]  /*06e0*/  LOP3.LUT R4, R4, 0xffffffe, RZ, 0xc0, !PT ;  /* 0x0ffffffe04047812 */ /* 0x000fc600078ec0ff */
[----:B------:R-:W-:Y:S01]  /*06f0*/  STS [R27+0x4c00], RZ ;  /* 0x004c00ff1b007388 */ /* 0x000fe20000000800 */
[----:B------:R-:W-:-:S03]  /*0700*/  IADD3 R34, PT, PT, R4, R27, R6 ;  /* 0x0000001b04227210 */ /* 0x000fc60007ffe006 */
[----:B------:R-:W-:Y:S01]  /*0710*/  STS [R27+0x5000], RZ ;  /* 0x005000ff1b007388 */ /* 0x000fe20000000800 */
[----:B0-----:R-:W-:-:S03]  /*0720*/  ULEA UR4, UR6, UR4, 0x18 ;  /* 0x0000000406047291 */ /* 0x001fc6000f8ec0ff */
        /* <DEDUP_REMOVED lines=13> */
[----:B0-----:R-:W-:-:S05]  /*0800*/  IADD3 R5, PT, PT, R39, 0x1, RZ ;  /* 0x0000000127057810 */ /* 0x001fca0007ffe0ff */
        /* <DEDUP_REMOVED lines=18> */
[----:B------:R-:W4:Y:S01]  /*0930*/  LDS R62, [R29+0x28] ;  /* 0x000028001d3e7984 */ /* 0x000f220000000800 */
[----:B0-----:R-:W-:-:S03]  /*0940*/  IMAD.IADD R75, R73, 0x1, R4 ;  /* 0x00000001494b7824 */ /* 0x001fc600078e0204 */
[----:B------:R-:W0:Y:S02]  /*0950*/  LDS R61, [R29+0x2c] ;  /* 0x00002c001d3d7984 */ /* 0x000e240000000800 */
[----:B-1----:R-:W-:Y:S02]  /*0960*/  IADD3 R70, PT, PT, R70, R75, RZ ;  /* 0x0000004b46467210 */ /* 0x002fe40007ffe0ff */
[----:B------:R-:W1:Y:S03]  /*0970*/  LDS R60, [R29+0x30] ;  /* 0x000030001d3c7984 */ /* 0x000e660000000800 */
[----:B--2---:R-:W-:Y:S01]  /*0980*/  IMAD.IADD R69, R69, 0x1, R70 ;  /* 0x0000000145457824 */ /* 0x004fe200078e0246 */
[----:B------:R-:W2:Y:S03]  /*0990*/  LDS R59, [R29+0x34] ;  /* 0x000034001d3b7984 */ /* 0x000ea60000000800 */
[----:B---3--:R-:W-:Y:S01]  /*09a0*/  IMAD.IADD R68, R68, 0x1, R69 ;  /* 0x0000000144447824 */ /* 0x008fe200078e0245 */
[----:B------:R-:W3:Y:S03]  /*09b0*/  LDS R58, [R29+0x38] ;  /* 0x000038001d3a7984 */ /* 0x000ee60000000800 */
[----:B----4-:R-:W-:Y:S01]  /*09c0*/  IMAD.IADD R67, R67, 0x1, R68 ;  /* 0x0000000143437824 */ /* 0x010fe200078e0244 */
[----:B------:R-:W4:Y:S03]  /*09d0*/  LDS R57, [R29+0x3c] ;  /* 0x00003c001d397984 */ /* 0x000f260000000800 */
[----:B------:R-:W-:Y:S01]  /*09e0*/  IMAD.IADD R66, R66, 0x1, R67 ;  /* 0x0000000142427824 */ /* 0x000fe200078e0243 */
[----:B------:R-:W4:Y:S04]  /*09f0*/  LDS R56, [R29+0x40] ;  /* 0x000040001d387984 */ /* 0x000f280000000800 */
[----:B------:R-:W-:Y:S01]  /*0a00*/  IADD3 R65, PT, PT, R65, R66, RZ ;  /* 0x0000004241417210 */ /* 0x000fe20007ffe0ff */
[----:B------:R-:W4:Y:S04]  /*0a10*/  LDS R55, [R29+0x44] ;  /* 0x000044001d377984 */ /* 0x000f280000000800 */
[----:B------:R-:W-:Y:S01]  /*0a20*/  IMAD.IADD R64, R64, 0x1, R65 ;  /* 0x0000000140407824 */ /* 0x000fe200078e0241 */
[----:B------:R-:W4:Y:S03]  /*0a30*/  LDS R54, [R29+0x48] ;  /* 0x000048001d367984 */ /* 0x000f260000000800 */
[----:B------:R-:W-:Y:S01]  /*0a40*/  IMAD.IADD R63, R63, 0x1, R64 ;  /* 0x000000013f3f7824 */ /* 0x000fe200078e0240 */
[----:B------:R-:W4:Y:S03]  /*0a50*/  LDS R53, [R29+0x4c] ;  /* 0x00004c001d357984 */ /* 0x000f260000000800 */
[----:B------:R-:W-:Y:S01]  /*0a60*/  IMAD.IADD R62, R62, 0x1, R63 ;  /* 0x000000013e3e7824 */ /* 0x000fe200078e023f */
[----:B------:R-:W4:Y:S03]  /*0a70*/  LDS R52, [R29+0x50] ;  /* 0x000050001d347984 */ /* 0x000f260000000800 */
[----:B0-----:R-:W-:Y:S01]  /*0a80*/  IMAD.IADD R61, R61, 0x1, R62 ;  /* 0x000000013d3d7824 */ /* 0x001fe200078e023e */
[----:B------:R-:W0:Y:S04]  /*0a90*/  LDS R51, [R29+0x54] ;  /* 0x000054001d337984 */ /* 0x000e280000000800 */
[----:B-1----:R-:W-:Y:S01]  /*0aa0*/  IADD3 R60, PT, PT, R60, R61, RZ ;  /* 0x0000003d3c3c7210 */ /* 0x002fe20007ffe0ff */
[----:B------:R-:W1:Y:S04]  /*0ab0*/  LDS R50, [R29+0x58] ;  /* 0x000058001d327984 */ /* 0x000e680000000800 */
        /* <DEDUP_REMOVED lines=20> */
[----:B--2---:R-:W-:-:S04]  /*0c00*/  IMAD.IADD R49, R49, 0x1, R50 ;  /* 0x0000000131317824 */ /* 0x004fc800078e0232 */
[----:B---3--:R-:W-:-:S04]  /*0c10*/  IMAD.IADD R48, R48, 0x1, R49 ;  /* 0x0000000130307824 */ /* 0x008fc800078e0231 */
[----:B----4-:R-:W-:-:S04]  /*0c20*/  IMAD.IADD R47, R47, 0x1, R48 ;  /* 0x000000012f2f7824 */ /* 0x010fc800078e0230 */
[----:B------:R-:W-:-:S05]  /*0c30*/  IMAD.IADD R46, R46, 0x1, R47 ;  /* 0x000000012e2e7824 */ /* 0x000fca00078e022f */
[----:B------:R-:W-:-:S05]  /*0c40*/  IADD3 R45, PT, PT, R45, R46, RZ ;  /* 0x0000002e2d2d7210 */ /* 0x000fca0007ffe0ff */
[----:B------:R-:W-:-:S04]  /*0c50*/  IMAD.IADD R44, R44, 0x1, R45 ;  /* 0x000000012c2c7824 */ /* 0x000fc800078e022d */
[----:B------:R-:W-:-:S04]  /*0c60*/  IMAD.IADD R43, R43, 0x1, R44 ;  /* 0x000000012b2b7824 */ /* 0x000fc800078e022c */
[----:B------:R-:W-:-:S04]  /*0c70*/  IMAD.IADD R42, R42, 0x1, R43 ;  /* 0x000000012a2a7824 */ /* 0x000fc800078e022b */
[----:B0-----:R-:W-:-:S05]  /*0c80*/  IMAD.IADD R41, R41, 0x1, R42 ;  /* 0x0000000129297824 */ /* 0x001fca00078e022a */
[----:B-1----:R-:W-:-:S05]  /*0c90*/  IADD3 R72, PT, PT, R72, R41, RZ ;  /* 0x0000002948487210 */ /* 0x002fca0007ffe0ff */
[----:B------:R-:W0:Y:S02]  /*0ca0*/  SHFL.UP P0, R5, R72, 0x1, RZ ;  /* 0x0420000048057989 */ /* 0x000e2400000000ff */
[----:B0-----:R-:W-:-:S05]  /*0cb0*/  @P0 IMAD.IADD R5, R72, 0x1, R5 ;  /* 0x0000000148050824 */ /* 0x001fca00078e0205 */
[----:B------:R-:W0:Y:S02]  /*0cc0*/  SHFL.UP P0, R4, R5, 0x2, RZ ;  /* 0x0440000005047989 */ /* 0x000e2400000000ff */
[----:B0-----:R-:W-:-:S05]  /*0cd0*/  @P0 IMAD.IADD R4, R5, 0x1, R4 ;  /* 0x0000000105040824 */ /* 0x001fca00078e0204 */
[----:B------:R-:W0:Y:S02]  /*0ce0*/  SHFL.UP P0, R9, R4, 0x4, RZ ;  /* 0x0480000004097989 */ /* 0x000e2400000000ff */
[----:B0-----:R-:W-:-:S05]  /*0cf0*/  @P0 IMAD.IADD R9, R4, 0x1, R9 ;  /* 0x0000000104090824 */ /* 0x001fca00078e0209 */
[----:B------:R-:W0:Y:S02]  /*0d00*/  SHFL.UP P0, R74, R9, 0x8, RZ ;  /* 0x05000000094a7989 */ /* 0x000e2400000000ff */
[----:B0-----:R-:W-:-:S05]  /*0d10*/  @P0 IADD3 R74, PT, PT, R9, R74, RZ ;  /* 0x0000004a094a0210 */ /* 0x001fca0007ffe0ff */
        /* <DEDUP_REMOVED lines=9> */
[C---:B0-----:R-:W-:Y:S01]  /*0db0*/  IMAD.IADD R5, R4.reuse, 0x1, R5 ;  /* 0x0000000104057824 */ /* 0x041fe200078e0205 */
[----:B------:R-:W-:Y:S02]  /*0dc0*/  SEL R35, R4, R35, !P0 ;  /* 0x0000002304237207 */ /* 0x000fe40004000000 */
[----:B------:R-:W-:Y:S01]  /*0dd0*/  ISETP.NE.AND P0, PT, R71, 0x2, PT ;  /* 0x000000024700780c */ /* 0x000fe20003f05270 */
[----:B------:R-:W-:-:S03]  /*0de0*/  IMAD.IADD R6, R6, 0x1, R5 ;  /* 0x0000000106067824 */ /* 0x000fc600078e0205 */
[----:B------:R-:W-:Y:S02]  /*0df0*/  SEL R35, R5, R35, !P0 ;  /* 0x0000002305237207 */ /* 0x000fe40004000000 */
[----:B------:R-:W-:Y:S02]  /*0e00*/  ISETP.NE.AND P0, PT, R71, 0x3, PT ;  /* 0x000000034700780c */ /* 0x000fe40003f05270 */
[----:B------:R-:W-:Y:S02]  /*0e10*/  IADD3 R7, PT, PT, R7, R6, RZ ;  /* 0x0000000607077210 */ /* 0x000fe40007ffe0ff */
[----:B------:R-:W-:Y:S02]  /*0e20*/  SEL R35, R6, R35, !P0 ;  /* 0x0000002306237207 */ /* 0x000fe40004000000 */
[----:B------:R-:W-:Y:S01]  /*0e30*/  ISETP.NE.AND P0, PT, R71, 0x5, PT ;  /* 0x000000054700780c */ /* 0x000fe20003f05270 */
[C---:B-1----:R-:W-:Y:S01]  /*0e40*/  IMAD.IADD R8, R7.reuse, 0x1, R8 ;  /* 0x0000000107087824 */ /* 0x042fe200078e0208 */
[----:B------:R-:W-:-:S02]  /*0e50*/  SEL R35, R7, R35, !P1 ;  /* 0x0000002307237207 */ /* 0x000fc40004800000 */
[----:B------:R-:W-:Y:S01]  /*0e60*/  ISETP.NE.AND P1, PT, R25, RZ, PT ;  /* 0x000000ff1900720c */ /* 0x000fe20003f25270 */
[----:B------:R-:W-:Y:S01]  /*0e70*/  IMAD.IADD R9, R9, 0x1, R8 ;  /* 0x0000000109097824 */ /* 0x000fe200078e0208 */
[----:B------:R-:W-:Y:S02]  /*0e80*/  SEL R35, R8, R35, !P0 ;  /* 0x0000002308237207 */ /* 0x000fe40004000000 */
[C---:B------:R-:W-:Y:S02]  /*0e90*/  ISETP.GT.U32.AND P0, PT, R0.reuse, 0x1f, PT ;  /* 0x0000001f0000780c */ /* 0x040fe40003f04070 */
[----:B------:R-:W-:Y:S02]  /*0ea0*/  SEL R35, R9, R35, !P2 ;  /* 0x0000002309237207 */ /* 0x000fe40005000000 */
[----:B------:R-:W-:Y:S02]  /*0eb0*/  ISETP.GT.U32.OR P2, PT, R0, 0x1f, P1 ;  /* 0x0000001f0000780c */ /* 0x000fe40000f44470 */
[----:B------:R-:W-:-:S02]  /*0ec0*/  IADD3 R10, PT, PT, R10, R9, RZ ;  /* 0x000000090a0a7210 */ /* 0x000fc40007ffe0ff */
[----:B------:R-:W-:Y:S02]  /*0ed0*/  SEL R4, R72, RZ, P1 ;  /* 0x000000ff48047207 */ /* 0x000fe40000800000 */
[----:B------:R-:W-:Y:S01]  /*0ee0*/  SEL R35, R10, R35, !P3 ;  /* 0x000000230a237207 */ /* 0x000fe20005800000 */
[----:B------:R-:W-:-:S04]  /*0ef0*/  IMAD.IADD R11, R11, 0x1, R10 ;  /* 0x000000010b0b7824 */ /* 0x000fc800078e020a */
[----:B------:R-:W-:Y:S01]  /*0f00*/  @P0 IMAD.IADD R72, R35, 0x1, R4 ;  /* 0x0000000123480824 */ /* 0x000fe200078e0204 */
[----:B------:R-:W-:Y:S01]  /*0f10*/  ISETP.NE.AND P0, PT, R0, RZ, PT ;  /* 0x000000ff0000720c */ /* 0x000fe20003f05270 */
[----:B------:R-:W-:-:S05]  /*0f20*/  @!P2 IMAD.U32 R72, R11, 0x10000, RZ ;  /* 0x000100000b48a824 */ /* 0x000fca00078e00ff */
[----:B------:R-:W-:Y:S01]  /*0f30*/  @!P2 STS [UR4+0x8428], R72 ;  /* 0x00842848ff00a988 */ /* 0x000fe20008000804 */
[----:B------:R-:W-:Y:S06]  /*0f40*/  BAR.SYNC.DEFER_BLOCKING 0x0 ;  /* 0x0000000000007b1d */ /* 0x000fec0000010000 */
[----:B------:R-:W0:Y:S02]  /*0f50*/  LDS R4, [UR4+0x8428] ;  /* 0x00842804ff047984 */ /* 0x000e240008000800 */
[----:B0-----:R-:W-:-:S04]  /*0f60*/  SEL R5, R4, RZ, P0 ;  /* 0x000000ff04057207 */ /* 0x001fc80000000000 */
[----:B------:R-:W-:-:S04]  /*0f70*/  IADD3 R4, PT, PT, R5, R72, RZ ;  /* 0x0000004805047210 */ /* 0x000fc80007ffe0ff */
[-C--:B------:R-:W-:Y:S01]  /*0f80*/  IADD3 R10, PT, PT, R69, R4.reuse, RZ ;  /* 0x00000004450a7210 */ /* 0x080fe20007ffe0ff */
[--C-:B------:R-:W-:Y:S01]  /*0f90*/  IMAD.IADD R6, R73, 0x1, R4.reuse ;  /* 0x0000000149067824 */ /* 0x100fe200078e0204 */
        /* <DEDUP_REMOVED lines=12> */
[----:B------:R-:W-:Y:S01]  /*1060*/  IADD3 R41, PT, PT, R41, R4, RZ ;  /* 0x0000000429297210 */ /* 0x000fe20007ffe0ff */
[--C-:B------:R-:W-:Y:S01]  /*1070*/  IMAD.IADD R76, R63, 0x1, R4.reuse ;  /* 0x000000013f4c7824 */ /* 0x100fe200078e0204 */
[----:B------:R-:W-:Y:S01]  /*1080*/  STS [R29], R4 ;  /* 0x000000041d007388 */ /* 0x000fe20000000800 */
        /* <DEDUP_REMOVED lines=22> */
[----:B------:R-:W-:Y:S01]  /*11f0*/  IMAD.IADD R42, R42, 0x1, R4 ;  /* 0x000000012a2a7824 */ /* 0x000fe200078e0204 */
        /* <DEDUP_REMOVED lines=28> */
[----:B------:R-:W2:Y:S01]  /*13c0*/  LDS.U16 R34, [R34] ;  /* 0x0000000022227984 */ /* 0x000ea20000000400 */
[----:B0-----:R-:W-:-:S02]  /*13d0*/  IMAD.IADD R4, R39, 0x1, R40 ;  /* 0x0000000127047824 */ /* 0x001fc400078e0228 */
[----:B-1----:R-:W-:Y:S02]  /*13e0*/  IMAD.IADD R38, R38, 0x1, R5 ;  /* 0x0000000126267824 */ /* 0x002fe400078e0205 */
[----:B--2---:R-:W-:Y:S01]  /*13f0*/  IMAD.IADD R6, R37, 0x1, R34 ;  /* 0x0000000125067824 */ /* 0x004fe200078e0222 */
        /* <DEDUP_REMOVED lines=8> */
[----:B------:R-:W-:Y:S01]  /*1480*/  LEA R11, R4, R5, 0x4 ;  /* 0x00000005040b7211 */ /* 0x000fe200078e20ff */
[----:B------:R-:W-:Y:S02]  /*1490*/  IMAD R4, R38, 0x10, R7 ;  /* 0x0000001026047824 */ /* 0x000fe400078e0207 */
[----:B------:R0:W-:Y:S01]  /*14a0*/  STS [R7], R28 ;  /* 0x0000001c07007388 */ /* 0x0001e20000000800 */
[----:B------:R-:W-:-:S03]  /*14b0*/  IMAD R37, R6, 0x10, R9 ;  /* 0x0000001006257824 */ /* 0x000fc600078e0209 */
[----:B------:R0:W-:Y:S01]  /*14c0*/  STS [R9], R30 ;  /* 0x0000001e09007388 */ /* 0x0001e20000000800 */
[----:B------:R-:W-:Y:S06]  /*14d0*/  BAR.SYNC.DEFER_BLOCKING 0x0 ;  /* 0x0000000000007b1d */ /* 0x000fec0000010000 */
[----:B------:R0:W1:Y:S04]  /*14e0*/  LDS R26, [R31] ;  /* 0x000000001f1a7984 */ /* 0x0000680000000800 */
[----:B------:R0:W2:Y:S04]  /*14f0*/  LDS R28, [R31+0x4] ;  /* 0x000004001f1c7984 */ /* 0x0000a80000000800 */
[----:B------:R0:W3:Y:S01]  /*1500*/  LDS R30, [R31+0x8] ;  /* 0x000008001f1e7984 */ /* 0x0000e20000000800 */
[----:B------:R-:W-:Y:S06]  /*1510*/  BAR.SYNC.DEFER_BLOCKING 0x0 ;  /* 0x0000000000007b1d */ /* 0x000fec0000010000 */
[----:B-----5:R0:W-:Y:S04]  /*1520*/  STS [R11], R2 ;  /* 0x000000020b007388 */ /* 0x0201e80000000800 */
[----:B------:R0:W-:Y:S04]  /*1530*/  STS [R11+0x4], R3 ;  /* 0x000004030b007388 */ /* 0x0001e80000000800 */
[----:B------:R0:W-:Y:S04]  /*1540*/  STS [R11+0x8], R12 ;  /* 0x0000080c0b007388 */ /* 0x0001e80000000800 */
[----:B------:R0:W-:Y:S04]  /*1550*/  STS [R11+0xc], R13 ;  /* 0x00000c0d0b007388 */ /* 0x0001e80000000800 */
[----:B------:R0:W-:Y:S04]  /*1560*/  STS [R11+0x10], R14 ;  /* 0x0000100e0b007388 */ /* 0x0001e80000000800 */
[----:B------:R0:W-:Y:S04]  /*1570*/  STS [R4], R15 ;  /* 0x0000000f04007388 */ /* 0x0001e80000000800 */
        /* <DEDUP_REMOVED lines=8> */
[----:B------:R0:W-:Y:S01]  /*1600*/  STS [R37+0x10], R24 ;  /* 0x0000101825007388 */ /* 0x0001e20000000800 */
[----:B------:R-:W-:Y:S06]  /*1610*/  BAR.SYNC.DEFER_BLOCKING 0x0 ;  /* 0x0000000000007b1d */ /* 0x000fec0000010000 */
[----:B------:R0:W4:Y:S04]  /*1620*/  LDS R2, [R33] ;  /* 0x0000000021027984 */ /* 0x0001280000000800 */
        /* <DEDUP_REMOVED lines=15> */
[----:B-1234-:R-:W-:Y:S05]  /*1720*/  BRA `(.L_x_407) ;  /* 0xffffffec002c7947 */ /* 0x01efea000383ffff */
.L_x_406:
[----:B------:R-:W-:Y:S01]  /*1730*/  LEA R5, R4, UR4, 0x2 ;  /* 0x0000000404057c11 */ /* 0x000fe2000f8e10ff */
[----:B------:R-:W-:Y:S01]  /*1740*/  IMAD R33, R0, -0x38, R33 ;  /* 0xffffffc800217824 */ /* 0x000fe200078e0221 */
[----:B------:R-:W-:Y:S01]  /*1750*/  LEA R9, R38, UR4, 0x2 ;  /* 0x0000000426097c11 */ /* 0x000fe2000f8e10ff */
[----:B------:R-:W-:Y:S01]  /*1760*/  VIADD R10, R0, 0x100 ;  /* 0x00000100000a7836 */ /* 0x000fe20000000000 */
[----:B------:R-:W-:Y:S01]  /*1770*/  LEA R11, R6, UR4, 0x2 ;  /* 0x00000004060b7c11 */ /* 0x000fe2000f8e10ff */
[----:B------:R0:W-:Y:S01]  /*1780*/  STS [R5], R26 ;  /* 0x0000001a05007388 */ /* 0x0001e20000000800 */
[----:B------:R-:W-:Y:S01]  /*1790*/  IMAD R25, R4, 0x10, R5 ;  /* 0x0000001004197824 */ /* 0x000fe200078e0205 */
[----:B------:R-:W-:Y:S01]  /*17a0*/  LEA R38, R38, R9, 0x4 ;  /* 0x0000000926267211 */ /* 0x000fe200078e20ff */
[----:B------:R-:W1:Y:S01]  /*17b0*/  LDCU.64 UR4, c[0x0][0x3a0] ;  /* 0x00007400ff0477ac */ /* 0x000e620008000a00 */
[----:B------:R-:W-:Y:S01]  /*17c0*/  STS [R9], R28 ;  /* 0x0000001c09007388 */ /* 0x000fe20000000800 */
[----:B------:R-:W-:Y:S01]  /*17d0*/  IMAD R27, R6, 0x10, R11 ;  /* 0x00000010061b7824 */ /* 0x000fe200078e020b */
[----:B------:R-:W-:Y:S02]  /*17e0*/  BSSY.RECONVERGENT B0, `(.L_x_408) ;  /* 0x000003d000007945 */ /* 0x000fe40003800200 */
[----:B------:R-:W-:Y:S01]  /*17f0*/  STS [R11], R30 ;  /* 0x0000001e0b007388 */ /* 0x000fe20000000800 */
[----:B0-----:R-:W0:Y:S08]  /*1800*/  LDC.64 R4, c[0x0][0x398] ;  /* 0x0000e600ff047b82 */ /* 0x001e300000000a00 */
[----:B------:R-:W-:Y:S01]  /*1810*/  BAR.SYNC.DEFER_BLOCKING 0x0 ;  /* 0x0000000000007b1d */ /* 0x000fe20000010000 */
[----:B-1----:R-:W-:-:S02]  /*1820*/  ISETP.LT.U32.AND P0, PT, R10, UR4, PT ;  /* 0x000000040a007c0c */ /* 0x002fc4000bf01070 */
[C---:B------:R-:W-:Y:S02]  /*1830*/  IADD3 R10, PT, PT, R0.reuse, 0x200, RZ ;  /* 0x00000200000a7810 */ /* 0x040fe40007ffe0ff */
[----:B------:R-:W-:Y:S02]  /*1840*/  ISETP.LT.U32.AND P2, PT, R0, UR4, PT ;  /* 0x0000000400007c0c */ /* 0x000fe4000bf41070 */
[----:B------:R-:W-:Y:S01]  /*1850*/  ISETP.LT.U32.AND P1, PT, R10, UR4, PT ;  /* 0x000000040a007c0c */ /* 0x000fe2000bf21070 */
[----:B------:R-:W-:-:S05]  /*1860*/  IMAD.U32 R10, RZ, RZ, UR5 ;  /* 0x00000005ff0a7e24 */ /* 0x000fca000f8e00ff */
[----:B------:R-:W-:Y:S01]  /*1870*/  ISETP.GT.U32.AND.EX P2, PT, R10, RZ, PT, P2 ;  /* 0x000000ff0a00720c */ /* 0x000fe20003f44120 */
[C---:B0-----:R-:W-:Y:S01]  /*1880*/  IMAD.WIDE.U32 R4, R0.reuse, 0x14, R4 ;  /* 0x0000001400047825 */ /* 0x041fe200078e0004 */
[----:B------:R-:W-:Y:S04]  /*1890*/  LDS R6, [R33] ;  /* 0x0000000021067984 */ /* 0x000fe80000000800 */
[----:B------:R-:W0:Y:S04]  /*18a0*/  LDS R7, [R33+0x400] ;  /* 0x0004000021077984 */ /* 0x000e280000000800 */
[----:B------:R1:W2:Y:S01]  /*18b0*/  LDS R8, [R33+0x800] ;  /* 0x0008000021087984 */ /* 0x0002a20000000800 */
[----:B------:R-:W-:Y:S01]  /*18c0*/  BAR.SYNC.DEFER_BLOCKING 0x0 ;  /* 0x0000000000007b1d */ /* 0x000fe20000010000 */
[----:B-1----:R-:W-:-:S05]  /*18d0*/  IMAD R33, R0, 0x10, R33 ;  /* 0x0000001000217824 */ /* 0x002fca00078e0221 */
[----:B-----5:R-:W-:Y:S04]  /*18e0*/  STS [R25], R2 ;  /* 0x0000000219007388 */ /* 0x020fe80000000800 */
[----:B------:R1:W-:Y:S04]  /*18f0*/  STS [R25+0x4], R3 ;  /* 0x0000040319007388 */ /* 0x0003e80000000800 */
[----:B------:R3:W-:Y:S04]  /*1900*/  STS [R25+0x8], R12 ;  /* 0x0000080c19007388 */ /* 0x0007e80000000800 */
[----:B------:R4:W-:Y:S01]  /*1910*/  STS [R25+0xc], R13 ;  /* 0x00000c0d19007388 */ /* 0x0009e20000000800 */
[----:B-1----:R-:W1:Y:S03]  /*1920*/  LDC.64 R2, c[0x0][0x388] ;  /* 0x0000e200ff027b82 */ /* 0x002e660000000a00 */
[----:B------:R4:W-:Y:S01]  /*1930*/  STS [R25+0x10], R14 ;  /* 0x0000100e19007388 */ /* 0x0009e20000000800 */
[----:B---3--:R-:W-:-:S03]  /*1940*/  IMAD.U32 R12, RZ, RZ, UR5 ;  /* 0x00000005ff0c7e24 */ /* 0x008fc6000f8e00ff */
[----:B------:R4:W-:Y:S02]  /*1950*/  STS [R38], R15 ;  /* 0x0000000f26007388 */ /* 0x0009e40000000800 */
[C---:B------:R-:W-:Y:S02]  /*1960*/  ISETP.GT.U32.AND.EX P0, PT, R12.reuse, RZ, PT, P0 ;  /* 0x000000ff0c00720c */ /* 0x040fe40003f04100 */
[----:B------:R4:W-:Y:S01]  /*1970*/  STS [R38+0x4], R16 ;  /* 0x0000041026007388 */ /* 0x0009e20000000800 */
[----:B------:R-:W-:-:S03]  /*1980*/  ISETP.GT.U32.AND.EX P1, PT, R12, RZ, PT, P1 ;  /* 0x000000ff0c00720c */ /* 0x000fc60003f24110 */
[----:B------:R4:W-:Y:S04]  /*1990*/  STS [R38+0x8], R17 ;  /* 0x0000081126007388 */ /* 0x0009e80000000800 */
[----:B------:R4:W-:Y:S04]  /*19a0*/  STS [R38+0xc], R18 ;  /* 0x00000c1226007388 */ /* 0x0009e80000000800 */
[----:B------:R4:W-:Y:S01]  /*19b0*/  STS [R38+0x10], R19 ;  /* 0x0000101326007388 */ /* 0x0009e20000000800 */
[----:B0-----:R-:W-:Y:S01]  /*19c0*/  @P0 LOP3.LUT R41, R7, 0x80000000, RZ, 0x3c, !PT ;  /* 0x8000000007290812 */ /* 0x001fe200078e3cff */
[----:B-1----:R-:W-:-:S02]  /*19d0*/  IMAD.WIDE.U32 R2, R0, 0x4, R2 ;  /* 0x0000000400027825 */ /* 0x002fc400078e0002 */
[----:B------:R4:W-:Y:S04]  /*19e0*/  STS [R27], R20 ;  /* 0x000000141b007388 */ /* 0x0009e80000000800 */
[----:B------:R4:W-:Y:S04]  /*19f0*/  STS [R27+0x4], R21 ;  /* 0x000004151b007388 */ /* 0x0009e80000000800 */
[----:B------:R4:W-:Y:S04]  /*1a00*/  STS [R27+0x8], R22 ;  /* 0x000008161b007388 */ /* 0x0009e80000000800 */
[----:B------:R4:W-:Y:S04]  /*1a10*/  STS [R27+0xc], R23 ;  /* 0x00000c171b007388 */ /* 0x0009e80000000800 */
[----:B------:R4:W-:Y:S01]  /*1a20*/  STS [R27+0x10], R24 ;  /* 0x000010181b007388 */ /* 0x0009e20000000800 */
[----:B------:R-:W-:Y:S06]  /*1a30*/  BAR.SYNC.DEFER_BLOCKING 0x0 ;  /* 0x0000000000007b1d */ /* 0x000fec0000010000 */
[----:B------:R4:W0:Y:S04]  /*1a40*/  LDS R9, [R33+0x1400] ;  /* 0x0014000021097984 */ /* 0x0008280000000800 */
[----:B------:R4:W1:Y:S04]  /*1a50*/  LDS R11, [R33+0x1404] ;  /* 0x00140400210b7984 */ /* 0x0008680000000800 */
[----:B------:R4:W3:Y:S04]  /*1a60*/  LDS R13, [R33+0x1408] ;  /* 0x00140800210d7984 */ /* 0x0008e80000000800 */
[----:B------:R4:W0:Y:S04]  /*1a70*/  LDS R15, [R33+0x140c] ;  /* 0x00140c00210f7984 */ /* 0x0008280000000800 */
[----:B------:R4:W0:Y:S04]  /*1a80*/  LDS R17, [R33+0x1410] ;  /* 0x0014100021117984 */ /* 0x0008280000000800 */
[----:B------:R4:W0:Y:S04]  /*1a90*/  LDS R19, [R33+0x2800] ;  /* 0x0028000021137984 */ /* 0x0008280000000800 */
[----:B------:R4:W0:Y:S04]  /*1aa0*/  LDS R21, [R33+0x2804] ;  /* 0x0028040021157984 */ /* 0x0008280000000800 */
[----:B------:R4:W0:Y:S04]  /*1ab0*/  LDS R23, [R33+0x2808] ;  /* 0x0028080021177984 */ /* 0x0008280000000800 */
[----:B------:R4:W0:Y:S04]  /*1ac0*/  LDS R25, [R33+0x280c] ;  /* 0x00280c0021197984 */ /* 0x0008280000000800 */
[----:B------:R4:W0:Y:S01]  /*1ad0*/  LDS R27, [R33+0x2810] ;  /* 0x00281000211b7984 */ /* 0x0008220000000800 */
[----:B--2---:R-:W-:Y:S05]  /*1ae0*/  @!P2 BRA `(.L_x_409) ;  /* 0x000000000030a947 */ /* 0x004fea0003800000 */
[----:B------:R-:W2:Y:S01]  /*1af0*/  LDS R31, [R33+0xc] ;  /* 0x00000c00211f7984 */ /* 0x000ea20000000800 */
[----:B------:R-:W-:-:S03]  /*1b00*/  LOP3.LUT R7, R6, 0x80000000, RZ, 0x3c, !PT ;  /* 0x8000000006077812 */ /* 0x000fc600078e3cff */
[----:B------:R-:W5:Y:S04]  /*1b10*/  LDS R35, [R33+0x8] ;  /* 0x0000080021237984 */ /* 0x000f680000000800 */
[----:B------:R-:W1:Y:S04]  /*1b20*/  LDS R37, [R33+0x4] ;  /* 0x0000040021257984 */ /* 0x000e680000000800 */
[----:B------:R-:W4:Y:S04]  /*1b30*/  LDS R29, [R33+0x10] ;  /* 0x00001000211d7984 */ /* 0x000f280000000800 */
[----:B------:R-:W3:Y:S04]  /*1b40*/  LDS R39, [R33] ;  /* 0x0000000021277984 */ /* 0x000ee80000000800 */
[----:B------:R0:W-:Y:S04]  /*1b50*/  STG.E desc[UR10][R2.64], R7 ;  /* 0x0000000702007986 */ /* 0x0001e8000c10190a */
[----:B--2---:R2:W-:Y:S04]  /*1b60*/  STG.E desc[UR10][R4.64+0xc], R31 ;  /* 0x00000c1f04007986 */ /* 0x0045e8000c10190a */
[----:B-----5:R2:W-:Y:S04]  /*1b70*/  STG.E desc[UR10][R4.64+0x8], R35 ;  /* 0x0000082304007986 */ /* 0x0205e8000c10190a */
[----:B-1----:R2:W-:Y:S04]  /*1b80*/  STG.E desc[UR10][R4.64+0x4], R37 ;  /* 0x0000042504007986 */ /* 0x0025e8000c10190a */
[----:B----4-:R2:W-:Y:S04]  /*1b90*/  STG.E desc[UR10][R4.64+0x10], R29 ;  /* 0x0000101d04007986 */ /* 0x0105e8000c10190a */
[----:B0--3--:R2:W-:Y:S02]  /*1ba0*/  STG.E desc[UR10][R4.64], R39 ;  /* 0x0000002704007986 */ /* 0x0095e4000c10190a */
.L_x_409:
[----:B------:R-:W-:Y:S05]  /*1bb0*/  BSYNC.RECONVERGENT B0 ;  /* 0x0000000000007941 */ /* 0x000fea0003800200 */
.L_x_408:
[----:B------:R2:W-:Y:S04]  /*1bc0*/  @P0 STG.E desc[UR10][R2.64+0x400], R41 ;  /* 0x0004002902000986 */ /* 0x0005e8000c10190a */
[----:B0-----:R2:W-:Y:S04]  /*1bd0*/  @P0 STG.E desc[UR10][R4.64+0x1400], R9 ;  /* 0x0014000904000986 */ /* 0x0015e8000c10190a */
[----:B-1----:R2:W-:Y:S04]  /*1be0*/  @P0 STG.E desc[UR10][R4.64+0x1404], R11 ;  /* 0x0014040b04000986 */ /* 0x0025e8000c10190a */
[----:B---3--:R2:W-:Y:S04]  /*1bf0*/  @P0 STG.E desc[UR10][R4.64+0x1408], R13 ;  /* 0x0014080d04000986 */ /* 0x0085e8000c10190a */
[----:B------:R2:W-:Y:S04]  /*1c00*/  @P0 STG.E desc[UR10][R4.64+0x140c], R15 ;  /* 0x00140c0f04000986 */ /* 0x0005e8000c10190a */
[----:B------:R2:W-:Y:S01]  /*1c10*/  @P0 STG.E desc[UR10][R4.64+0x1410], R17 ;  /* 0x0014101104000986 */ /* 0x0005e2000c10190a */
[----:B------:R-:W-:Y:S05]  /*1c20*/  @!P1 EXIT ;  /* 0x000000000000994d */ /* 0x000fea0003800000 */
[----:B------:R-:W-:-:S05]  /*1c30*/  LOP3.LUT R7, R8, 0x80000000, RZ, 0x3c, !PT ;  /* 0x8000000008077812 */ /* 0x000fca00078e3cff */
[----:B------:R-:W-:Y:S04]  /*1c40*/  STG.E desc[UR10][R2.64+0x800], R7 ;  /* 0x0008000702007986 */ /* 0x000fe8000c10190a */
[----:B------:R-:W-:Y:S04]  /*1c50*/  STG.E desc[UR10][R4.64+0x2800], R19 ;  /* 0x0028001304007986 */ /* 0x000fe8000c10190a */
[----:B------:R-:W-:Y:S04]  /*1c60*/  STG.E desc[UR10][R4.64+0x2804], R21 ;  /* 0x0028041504007986 */ /* 0x000fe8000c10190a */
[----:B------:R-:W-:Y:S04]  /*1c70*/  STG.E desc[UR10][R4.64+0x2808], R23 ;  /* 0x0028081704007986 */ /* 0x000fe8000c10190a */
[----:B------:R-:W-:Y:S04]  /*1c80*/  STG.E desc[UR10][R4.64+0x280c], R25 ;  /* 0x00280c1904007986 */ /* 0x000fe8000c10190a */
[----:B------:R-:W-:Y:S01]  /*1c90*/  STG.E desc[UR10][R4.64+0x2810], R27 ;  /* 0x0028101b04007986 */ /* 0x000fe2000c10190a */
[----:B------:R-:W-:Y:S05]  /*1ca0*/  EXIT ;  /* 0x000000000000794d */ /* 0x000fea0003800000 */
.L_x_410:
        /* <DEDUP_REMOVED lines=13> */
.L_x_1599:


//--------------------- .text._ZN3cub18CUB_300001_SM_10006detail6select23DeviceSelectSweepKernelINS2_10policy_hubIN4cuda3std3__45tupleIJiiifiiEEENS0_8NullTypeElLb0ELNS0_10SelectImplE2EE10Policy1000EPS9_PSA_N6thrust24THRUST_300001_SM_1000_NS12zip_iteratorINS8_IJNSH_10device_ptrIiEESK_SK_NSJ_IfEESK_SK_EEEEEPlNS0_13ScanTileStateIiLb1EEE6IsLiveSA_iNS2_19streaming_context_tIlLb1EEELSB_2EEEvT0_T1_T2_T3_T4_T5_T6_T7_iT8_NS1_7vsmem_tE --------------------------
	.section	.text._ZN3cub18CUB_300001_SM_10006detail6select23DeviceSelectSweepKernelINS2_10policy_hubIN4cuda3std3__45tupleIJiiifiiEEENS0_8NullTypeElLb0ELNS0_10SelectImplE2EE10Policy1000EPS9_PSA_N6thrust24THRUST_300001_SM_1000_NS12zip_iteratorINS8_IJNSH_10device_ptrIiEESK_SK_NSJ_IfEESK_SK_EEEEEPlNS0_13ScanTileStateIiLb1EEE6IsLiveSA_iNS2_19streaming_context_tIlLb1EEELSB_2EEEvT0_T1_T2_T3_T4_T5_T6_T7_iT8_NS1_7vsmem_tE,"ax",@progbits
	.align	128
        .global         _ZN3cub18CUB_300001_SM_10006detail6select23DeviceSelectSweepKernelINS2_10policy_hubIN4cuda3std3__45tupleIJiiifiiEEENS0_8NullTypeElLb0ELNS0_10SelectImplE2EE10Policy1000EPS9_PSA_N6thrust24THRUST_300001_SM_1000_NS12zip_iteratorINS8_IJNSH_10device_ptrIiEESK_SK_NSJ_IfEESK_SK_EEEEEPlNS0_13ScanTileStateIiLb1EEE6IsLiveSA_iNS2_19streaming_context_tIlLb1EEELSB_2EEEvT0_T1_T2_T3_T4_T5_T6_T7_iT8_NS1_7vsmem_tE
        .type           _ZN3cub18CUB_300001_SM_10006detail6select23DeviceSelectSweepKernelINS2_10policy_hubIN4cuda3std3__45tupleIJiiifiiEEENS0_8NullTypeElLb0ELNS0_10SelectImplE2EE10Policy1000EPS9_PSA_N6thrust24THRUST_300001_SM_1000_NS12zip_iteratorINS8_IJNSH_10device_ptrIiEESK_SK_NSJ_IfEESK_SK_EEEEEPlNS0_13ScanTileStateIiLb1EEE6IsLiveSA_iNS2_19streaming_context_tIlLb1EEELSB_2EEEvT0_T1_T2_T3_T4_T5_T6_T7_iT8_NS1_7vsmem_tE,@function
        .size           _ZN3cub18CUB_300001_SM_10006detail6select23DeviceSelectSweepKernelINS2_10policy_hubIN4cuda3std3__45tupleIJiiifiiEEENS0_8NullTypeElLb0ELNS0_10SelectImplE2EE10Policy1000EPS9_PSA_N6thrust24THRUST_300001_SM_1000_NS12zip_iteratorINS8_IJNSH_10device_ptrIiEESK_SK_NSJ_IfEESK_SK_EEEEEPlNS0_13ScanTileStateIiLb1EEE6IsLiveSA_iNS2_19streaming_context_tIlLb1EEELSB_2EEEvT0_T1_T2_T3_T4_T5_T6_T7_iT8_NS1_7vsmem_tE,(.L_x_1600 - _ZN3cub18CUB_300001_SM_10006detail6select23DeviceSelectSweepKernelINS2_10policy_hubIN4cuda3std3__45tupleIJiiifiiEEENS0_8NullTypeElLb0ELNS0_10SelectImplE2EE10Policy1000EPS9_PSA_N6thrust24THRUST_300001_SM_1000_NS12zip_iteratorINS8_IJNSH_10device_ptrIiEESK_SK_NSJ_IfEESK_SK_EEEEEPlNS0_13ScanTileStateIiLb1EEE6IsLiveSA_iNS2_19streaming_context_tIlLb1EEELSB_2EEEvT0_T1_T2_T3_T4_T5_T6_T7_iT8_NS1_7vsmem_tE)
        .other          _ZN3cub18CUB_300001_SM_10006detail6select23DeviceSelectSweepKernelINS2_10policy_hubIN4cuda3std3__45tupleIJiiifiiEEENS0_8NullTypeElLb0ELNS0_10SelectImplE2EE10Policy1000EPS9_PSA_N6thrust24THRUST_300001_SM_1000_NS12zip_iteratorINS8_IJNSH_10device_ptrIiEESK_SK_NSJ_IfEESK_SK_EEEEEPlNS0_13ScanTileStateIiLb1EEE6IsLiveSA_iNS2_19streaming_context_tIlLb1EEELSB_2EEEvT0_T1_T2_T3_T4_T5_T6_T7_iT8_NS1_7vsmem_tE,@"STO_CUDA_ENTRY STV_DEFAULT"
_ZN3cub18CUB_300001_SM_10006detail6select23DeviceSelectSweepKernelINS2_10policy_hubIN4cuda3std3__45tupleIJiiifiiEEENS0_8NullTypeElLb0ELNS0_10SelectImplE2EE10Policy1000EPS9_PSA_N6thrust24THRUST_300001_SM_1000_NS12zip_iteratorINS8_IJNSH_10device_ptrIiEESK_SK_NSJ_IfEESK_SK_EEEEEPlNS0_13ScanTileStateIiLb1EEE6IsLiveSA_iNS2_19streaming_context_tIlLb1EEELSB_2EEEvT0_T1_T2_T3_T4_T5_T6_T7_iT8_NS1_7vsmem_tE:
.text._ZN3cub18CUB_300001_SM_10006detail6select23DeviceSelectSweepKernelINS2_10policy_hubIN4cuda3std3__45tupleIJiiifiiEEENS0_8NullTypeElLb0ELNS0_10SelectImplE2EE10Policy1000EPS9_PSA_N6thrust24THRUST_300001_SM_1000_NS12zip_iteratorINS8_IJNSH_10device_ptrIiEESK_SK_NSJ_IfEESK_SK_EEEEEPlNS0_13ScanTileStateIiLb1EEE6IsLiveSA_iNS2_19streaming_context_tIlLb1EEELSB_2EEEvT0_T1_T2_T3_T4_T5_T6_T7_iT8_NS1_7vsmem_tE:
[----:B------:R-:W-:Y:S01]  /*0000*/  LDC R1, c[0x0][0x37c] ;  /* 0x0000df00ff017b82 */ /* 0x000fe20000000800 */
[----:B------:R-:W0:Y:S07]  /*0010*/  S2R R3, SR_CTAID.Y ;  /* 0x0000000000037919 */ /* 0x000e2e0000002600 */
[----:B------:R-:W0:Y:S01]  /*0020*/  S2UR UR5, SR_CTAID.X ;  /* 0x00000000000579c3 */ /* 0x000e220000002500 */
[----:B------:R-:W1:Y:S01]  /*0030*/  LDCU UR4, c[0x0][0x3d8] ;  /* 0x00007b00ff0477ac */ /* 0x000e620008000800 */
[----:B------:R-:W2:Y:S06]  /*0040*/  LDCU.64 UR6, c[0x0][0x358] ;  /* 0x00006b00ff0677ac */ /* 0x000eac0008000a00 */
[----:B------:R-:W0:Y:S01]  /*0050*/  LDC R16, c[0x0][0x374] ;  /* 0x0000dd00ff107b82 */ /* 0x000e220000000800 */
[----:B-1----:R-:W-:Y:S01]  /*0060*/  UIADD3 UR4, UPT, UPT, UR4, -0x1, URZ ;  /* 0xffffffff04047890 */ /* 0x002fe2000fffe0ff */
[----:B0-----:R-:W-:-:S04]  /*0070*/  IMAD R16, R16, UR5, R3 ;  /* 0x0000000510107c24 */ /* 0x001fc8000f8e0203 */
[C---:B------:R-:W-:Y:S01]  /*0080*/  IMAD.SHL.U32 R3, R16.reuse, 0x80, RZ ;  /* 0x0000008010037824 */ /* 0x040fe200078e00ff */
[----:B------:R-:W-:-:S13]  /*0090*/  ISETP.GE.AND P0, PT, R16, UR4, PT ;  /* 0x0000000410007c0c */ /* 0x000fda000bf06270 */
[----:B--2---:R-:W-:Y:S05]  /*00a0*/  @P0 BRA `(.L_x_411) ;  /* 0x0000001800640947 */ /* 0x004fea0003800000 */
[----:B------:R-:W-:-:S13]  /*00b0*/  ISETP.NE.AND P0, PT, R16, RZ, PT ;  /* 0x000000ff1000720c */ /* 0x000fda0003f05270 */
[----:B------:R-:W-:Y:S05]  /*00c0*/  @P0 BRA `(.L_x_412) ;  /* 0x0000000400f00947 */ /* 0x000fea0003800000 */
[----:B------:R-:W0:Y:S01]  /*00d0*/  S2R R0, SR_TID.X ;  /* 0x0000000000007919 */ /* 0x000e220000002100 */
[----:B------:R-:W1:Y:S01]  /*00e0*/  LDCU.U8 UR8, c[0x0][0x3e0] ;  /* 0x00007c00ff0877ac */ /* 0x000e620008000000 */
[----:B------:R-:W2:Y:S01]  /*00f0*/  LDC.64 R4, c[0x0][0x380] ;  /* 0x0000e000ff047b82 */ /* 0x000ea20000000a00 */
[----:B------:R-:W3:Y:S01]  /*0100*/  LDCU.64 UR10, c[0x0][0x3f0] ;  /* 0x00007e00ff0a77ac */ /* 0x000ee20008000a00 */
[----:B-1----:R-:W-:-:S04]  /*0110*/  UISETP.NE.AND UP0, UPT, UR8, URZ, UPT ;  /* 0x000000ff0800728c */ /* 0x002fc8000bf05270 */
[----:B---3--:R-:W-:Y:S02]  /*0120*/  USEL UR4, UR10, URZ, !UP0 ;  /* 0x000000ff0a047287 */ /* 0x008fe4000c000000 */
[----:B------:R-:W-:Y:S01]  /*0130*/  USEL UR5, UR11, URZ, !UP0 ;  /* 0x000000ff0b057287 */ /* 0x000fe2000c000000 */
[----:B0-----:R-:W-:-:S05]  /*0140*/  IMAD.IADD R3, R3, 0x1, R0 ;  /* 0x0000000103037824 */ /* 0x001fca00078e0200 */
[----:B------:R-:W-:-:S05]  /*0150*/  IADD3 R3, P0, PT, R3, UR4, RZ ;  /* 0x0000000403037c10 */ /* 0x000fca000ff1e0ff */
[----:B------:R-:W-:Y:S02]  /*0160*/  IMAD.X R2, RZ, RZ, UR5, P0 ;  /* 0x00000005ff027e24 */ /* 0x000fe400080e06ff */
[----:B--2---:R-:W-:-:S04]  /*0170*/  IMAD.WIDE.U32 R4, R3, 0x18, R4 ;  /* 0x0000001803047825 */ /* 0x004fc800078e0004 */
[----:B------:R-:W-:-:S04]  /*0180*/  IMAD R3, R2, 0x18, RZ ;  /* 0x0000001802037824 */ /* 0x000fc800078e02ff */
[----:B------:R-:W-:-:S05]  /*0190*/  IMAD.IADD R5, R5, 0x1, R3 ;  /* 0x0000000105057824 */ /* 0x000fca00078e0203 */
[----:B------:R-:W2:Y:S04]  /*01a0*/  LDG.E R10, desc[UR6][R4.64] ;  /* 0x00000006040a7981 */ /* 0x000ea8000c1e1900 */
[----:B------:R-:W3:Y:S04]  /*01b0*/  LDG.E R11, desc[UR6][R4.64+0x4] ;  /* 0x00000406040b7981 */ /* 0x000ee8000c1e1900 */
[----:B------:R-:W4:Y:S04]  /*01c0*/  LDG.E R8, desc[UR6][R4.64+0x8] ;  /* 0x0000080604087981 */ /* 0x000f28000c1e1900 */
[----:B------:R-:W4:Y:S04]  /*01d0*/  LDG.E R9, desc[UR6][R4.64+0xc] ;  /* 0x00000c0604097981 */ /* 0x000f28000c1e1900 */
[----:B------:R-:W5:Y:S04]  /*01e0*/  LDG.E R2, desc[UR6][R4.64+0x10] ;  /* 0x0000100604027981 */ /* 0x000f68000c1e1900 */
[----:B------:R0:W5:Y:S01]  /*01f0*/  LDG.E R3, desc[UR6][R4.64+0x14] ;  /* 0x0000140604037981 */ /* 0x000162000c1e1900 */
[----:B------:R-:W-:Y:S01]  /*0200*/  MOV R13, 0x400 ;  /* 0x00000400000d7802 */ /* 0x000fe20000000f00 */
[----:B------:R-:W-:Y:S01]  /*0210*/  BSSY.RECONVERGENT B0, `(.L_x_413) ;  /* 0x000004b000007945 */ /* 0x000fe20003800200 */
[----:B------:R-:W-:Y:S01]  /*0220*/  SHF.R.U32.HI R12, RZ, 0x5, R0 ;  /* 0x00000005ff0c7819 */ /* 0x000fe20000011600 */
[----:B------:R-:W1:Y:S01]  /*0230*/  S2R R19, SR_LANEID ;  /* 0x0000000000137919 */ /* 0x000e620000000000 */
[----:B------:R-:W-:Y:S02]  /*0240*/  BAR.SYNC.DEFER_BLOCKING 0x0 ;  /* 0x0000000000007b1d */ /* 0x000fe40000010000 */
[----:B------:R-:W-:-:S02]  /*0250*/  ISETP.NE.AND P2, PT, R12, 0x2, PT ;  /* 0x000000020c00780c */ /* 0x000fc40003f45270 */
[----:B------:R-:W-:Y:S02]  /*0260*/  ISETP.NE.AND P3, PT, R12, 0x3, PT ;  /* 0x000000030c00780c */ /* 0x000fe40003f65270 */
[----:B------:R-:W-:Y:S01]  /*0270*/  ISETP.GE.U32.AND P4, PT, R0, 0x20, PT ;  /* 0x000000200000780c */ /* 0x000fe20003f86070 */
[----:B0-----:R-:W0:Y:S01]  /*0280*/  S2R R4, SR_CgaCtaId ;  /* 0x0000000000047919 */ /* 0x001e220000008800 */
[----:B-1----:R-:W-:Y:S02]  /*0290*/  ISETP.NE.AND P1, PT, R19, 0x1f, PT ;  /* 0x0000001f1300780c */ /* 0x002fe40003f25270 */
[----:B0-----:R-:W-:-:S11]  /*02a0*/  LEA R13, R4, R13, 0x18 ;  /* 0x0000000d040d7211 */ /* 0x001fd600078ec0ff */
[----:B------:R-:W-:Y:S01]  /*02b0*/  @!P1 IMAD R18, R12, 0x4, R13 ;  /* 0x000000040c129824 */ /* 0x000fe200078e020d */
[----:B--2---:R-:W-:-:S04]  /*02c0*/  LOP3.LUT R6, RZ, R10, RZ, 0x33, !PT ;  /* 0x0000000aff067212 */ /* 0x004fc800078e33ff */
[----:B------:R-:W-:-:S05]  /*02d0*/  SHF.R.U32.HI R14, RZ, 0x1f, R6 ;  /* 0x0000001fff0e7819 */ /* 0x000fca0000011606 */
        /* <DEDUP_REMOVED lines=10> */
[----:B------:R-:W-:-:S03]  /*0380*/  ISETP.NE.AND P0, PT, R0, RZ, PT ;  /* 0x000000ff0000720c */ /* 0x000fc60003f05270 */
[----:B------:R-:W-:Y:S01]  /*0390*/  IMAD.IADD R14, R17, 0x1, -R14 ;  /* 0x00000001110e7824 */ /* 0x000fe200078e0a0e */
[----:B------:R-:W-:Y:S01]  /*03a0*/  @!P1 STS [R18], R17 ;  /* 0x0000001112009388 */ /* 0x000fe20000000800 */
[----:B------:R-:W-:Y:S01]  /*03b0*/  BAR.SYNC.DEFER_BLOCKING 0x0 ;  /* 0x0000000000007b1d */ /* 0x000fe20000010000 */
[----:B------:R-:W-:-:S07]  /*03c0*/  ISETP.NE.AND P1, PT, R19, RZ, PT ;  /* 0x000000ff1300720c */ /* 0x000fce0003f25270 */
[----:B------:R-:W-:Y:S01]  /*03d0*/  @!P0 IMAD.MOV.U32 R16, RZ, RZ, 0x65 ;  /* 0x00000065ff108424 */ /* 0x000fe200078e00ff */
[----:B------:R-:W-:Y:S01]  /*03e0*/  SEL R15, R14, RZ, P1 ;  /* 0x000000ff0e0f7207 */ /* 0x000fe20000800000 */
[----:B------:R-:W0:Y:S02]  /*03f0*/  LDS.128 R4, [R13] ;  /* 0x000000000d047984 */ /* 0x000e240000000c00 */
[----:B0-----:R-:W-:-:S04]  /*0400*/  IMAD.IADD R5, R4, 0x1, R5 ;  /* 0x0000000104057824 */ /* 0x001fc800078e0205 */
[----:B------:R-:W-:Y:S01]  /*0410*/  IMAD.IADD R6, R6, 0x1, R5 ;  /* 0x0000000106067824 */ /* 0x000fe200078e0205 */
[----:B------:R-:W-:Y:S02]  /*0420*/  SEL R12, R5, R4, !P2 ;  /* 0x00000004050c7207 */ /* 0x000fe40005000000 */
[----:B------:R-:W0:Y:S01]  /*0430*/  @!P0 LDC.64 R4, c[0x0][0x3c8] ;  /* 0x0000f200ff048b82 */ /* 0x000e220000000a00 */
[----:B------:R-:W-:Y:S01]  /*0440*/  IMAD.IADD R17, R7, 0x1, R6 ;  /* 0x0000000107117824 */ /* 0x000fe200078e0206 */
[----:B------:R-:W-:Y:S02]  /*0450*/  SEL R12, R6, R12, !P3 ;  /* 0x0000000c060c7207 */ /* 0x000fe40005800000 */
[----:B------:R-:W-:Y:S02]  /*0460*/  ISETP.GT.AND P2, PT, R10, -0x1, PT ;  /* 0xffffffff0a00780c */ /* 0x000fe40003f44270 */
[----:B------:R-:W-:Y:S02]  /*0470*/  SEL R12, R12, RZ, P4 ;  /* 0x000000ff0c0c7207 */ /* 0x000fe40002000000 */
[----:B------:R-:W-:-:S03]  /*0480*/  IADD3 R7, PT, PT, -R17, 0x80, RZ ;  /* 0x0000008011077810 */ /* 0x000fc60007ffe1ff */
[----:B------:R-:W-:-:S04]  /*0490*/  IMAD.IADD R15, R12, 0x1, R15 ;  /* 0x000000010c0f7824 */ /* 0x000fc800078e020f */
[----:B------:R-:W-:Y:S02]  /*04a0*/  IMAD.IADD R6, R0, 0x1, -R15 ;  /* 0x0000000100067824 */ /* 0x000fe400078e0a0f */
[----:B------:R-:W-:-:S04]  /*04b0*/  @P2 IMAD.IADD R6, R15, 0x1, R7 ;  /* 0x000000010f062824 */ /* 0x000fc800078e0207 */
[----:B------:R-:W-:Y:S01]  /*04c0*/  IMAD R6, R6, 0x18, R13 ;  /* 0x0000001806067824 */ /* 0x000fe200078e020d */
[----:B0-----:R0:W-:Y:S01]  /*04d0*/  @!P0 ST.E.64.STRONG.GPU desc[UR6][R4.64+0x100], R16 ;  /* 0x0001001004008985 */ /* 0x0011e2000c10fb06 */
[----:B------:R-:W-:Y:S01]  /*04e0*/  BAR.SYNC.DEFER_BLOCKING 0x0 ;  /* 0x0000000000007b1d */ /* 0x000fe20000010000 */
[----:B------:R-:W-:-:S05]  /*04f0*/  ISETP.GE.AND P0, PT, R0, R7, PT ;  /* 0x000000070000720c */ /* 0x000fca0003f06270 */
[----:B---3--:R0:W-:Y:S04]  /*0500*/  STS.64 [R6], R10 ;  /* 0x0000000a06007388 */ /* 0x0081e80000000a00 */
[----:B----4-:R0:W-:Y:S04]  /*0510*/  STS.64 [R6+0x8], R8 ;  /* 0x0000080806007388 */ /* 0x0101e80000000a00 */
[----:B-----5:R0:W-:Y:S01]  /*0520*/  STS.64 [R6+0x10], R2 ;  /* 0x0000100206007388 */ /* 0x0201e20000000a00 */
[----:B------:R-:W-:Y:S06]  /*0530*/  BAR.SYNC.DEFER_BLOCKING 0x0 ;  /* 0x0000000000007b1d */ /* 0x000fec0000010000 */
[----:B------:R-:W-:Y:S05]  /*0540*/  @P0 BRA `(.L_x_414) ;  /* 0x00000000003c0947 */ /* 0x000fea0003800000 */
[----:B------:R-:W-:Y:S01]  /*0550*/  UISETP.NE.AND UP0, UPT, UR8, URZ, UPT ;  /* 0x000000ff0800728c */ /* 0x000fe2000bf05270 */
[----:B0-----:R-:W-:Y:S01]  /*0560*/  CS2R R4, SRZ ;  /* 0x0000000000047805 */ /* 0x001fe2000001ff00 */
[----:B------:R-:W0:Y:S07]  /*0570*/  LDCU.64 UR4, c[0x0][0x3e8] ;  /* 0x00007d00ff0477ac */ /* 0x000e2e0008000a00 */
[----:B------:R-:W-:Y:S05]  /*0580*/  BRA.U UP0, `(.L_x_415) ;  /* 0x0000000100107547 */ /* 0x000fea000b800000 */
[----:B------:R-:W1:Y:S02]  /*0590*/  LDC.64 R2, c[0x0][0x3f8] ;  /* 0x0000fe00ff027b82 */ /* 0x000e640000000a00 */
[----:B-1----:R-:W2:Y:S02]  /*05a0*/  LDG.E.64 R2, desc[UR6][R2.64] ;  /* 0x0000000602027981 */ /* 0x002ea4000c1e1b00 */
[----:B--2---:R-:W-:-:S04]  /*05b0*/  IADD3 R5, P0, PT, -R2, UR10, RZ ;  /* 0x0000000a02057c10 */ /* 0x004fc8000ff1e1ff */
[----:B------:R-:W-:-:S09]  /*05c0*/  IADD3.X R4, PT, PT, ~R3, UR11, RZ, P0, !PT ;  /* 0x0000000b03047c10 */ /* 0x000fd200087fe5ff */
.L_x_415:
[----:B------:R-:W-:-:S04]  /*05d0*/  IADD3 R2, P0, PT, R0, R5, RZ ;  /* 0x0000000500027210 */ /* 0x000fc80007f1e0ff */
[----:B------:R-:W-:Y:S01]  /*05e0*/  LOP3.LUT R2, RZ, R2, RZ, 0x33, !PT ;  /* 0x00000002ff027212 */ /* 0x000fe200078e33ff */
[----:B------:R-:W-:-:S03]  /*05f0*/  IMAD.X R3, RZ, RZ, R4, P0 ;  /* 0x000000ffff037224 */ /* 0x000fc600000e0604 */
[----:B0-----:R-:W-:Y:S02]  /*0600*/  IADD3 R2, P0, PT, R2, UR4, RZ ;  /* 0x0000000402027c10 */ /* 0x001fe4000ff1e0ff */
[----:B------:R-:W-:-:S04]  /*0610*/  LOP3.LUT R3, RZ, R3, RZ, 0x33, !PT ;  /* 0x00000003ff037212 */ /* 0x000fc800078e33ff */
[----:B------:R-:W-:Y:S01]  /*0620*/  IADD3.X R3, PT, PT, R3, UR5, RZ, P0, !PT ;  /* 0x0000000503037c10 */ /* 0x000fe200087fe4ff */
[----:B------:R-:W-:Y:S06]  /*0630*/  BRA `(.L_x_416) ;  /* 0x0000000000207947 */ /* 0x000fec0003800000 */
.L_x_414:
[----:B------:R-:W-:Y:S01]  /*0640*/  UISETP.NE.AND UP0, UPT, UR8, URZ, UPT ;  /* 0x000000ff0800728c */ /* 0x000fe2000bf05270 */
[----:B------:R-:W-:Y:S01]  /*0650*/  IMAD.IADD R7, R0, 0x1, -R7 ;  /* 0x0000000100077824 */ /* 0x000fe200078e0a07 */
[----:B0-----:R-:W-:-:S07]  /*0660*/  CS2R R2, SRZ ;  /* 0x0000000000027805 */ /* 0x001fce000001ff00 */
[----:B------:R-:W-:Y:S05]  /*0670*/  BRA.U UP0, `(.L_x_417) ;  /* 0x0000000100087547 */ /* 0x000fea000b800000 */
[----:B------:R-:W0:Y:S02]  /*0680*/  LDC.64 R2, c[0x0][0x3f8] ;  /* 0x0000fe00ff027b82 */ /* 0x000e240000000a00 */
[----:B0-----:R-:W5:Y:S02]  /*0690*/  LDG.E.64 R2, desc[UR6][R2.64] ;  /* 0x0000000602027981 */ /* 0x001f64000c1e1b00 */
.L_x_417:
[----:B-----5:R-:W-:-:S04]  /*06a0*/  IADD3 R2, P0, PT, R7, R2, RZ ;  /* 0x0000000207027210 */ /* 0x020fc80007f1e0ff */
[----:B------:R-:W-:-:S09]  /*06b0*/  LEA.HI.X.SX32 R3, R7, R3, 0x1, P0 ;  /* 0x0000000307037211 */ /* 0x000fd200000f0eff */
.L_x_416:
[----:B------:R-:W-:Y:S05]  /*06c0*/  BSYNC.RECONVERGENT B0 ;  /* 0x0000000000007941 */ /* 0x000fea0003800200 */
.L_x_413:
[----:B------:R-:W-:Y:S01]  /*06d0*/  IMAD R0, R0, 0x18, R13 ;  /* 0x0000001800007824 */ /* 0x000fe200078e020d */
[----:B------:R-:W0:Y:S01]  /*06e0*/  LDCU.128 UR12, c[0x0][0x390] ;  /* 0x00007200ff0c77ac */ /* 0x000e220008000c00 */
[C---:B------:R-:W-:Y:S01]  /*06f0*/  IMAD.SHL.U32 R12, R2.reuse, 0x4, RZ ;  /* 0x00000004020c7824 */ /* 0x040fe200078e00ff */
[----:B------:R-:W-:Y:S02]  /*0700*/  SHF.L.U64.HI R13, R2, 0x2, R3 ;  /* 0x00000002020d7819 */ /* 0x000fe40000010203 */
[----:B------:R-:W1:Y:S01]  /*0710*/  LDS.64 R14, [R0] ;  /* 0x00000000000e7984 */ /* 0x000e620000000a00 */
[----:B------:R-:W2:Y:S03]  /*0720*/  LDCU.128 UR16, c[0x0][0x3a0] ;  /* 0x00007400ff1077ac */ /* 0x000ea60008000c00 */
[----:B------:R-:W3:Y:S01]  /*0730*/  LDS.64 R16, [R0+0x8] ;  /* 0x0000080000107984 */ /* 0x000ee20000000a00 */
[----:B------:R-:W4:Y:S03]  /*0740*/  LDCU.128 UR20, c[0x0][0x3b0] ;  /* 0x00007600ff1477ac */ /* 0x000f260008000c00 */
[----:B------:R-:W5:Y:S01]  /*0750*/  LDS.64 R18, [R0+0x10] ;  /* 0x0000100000127984 */ /* 0x000f620000000a00 */
[----:B0-----:R-:W-:-:S02]  /*0760*/  IADD3 R2, P0, PT, R12, UR12, RZ ;  /* 0x0000000c0c027c10 */ /* 0x001fc4000ff1e0ff */
[C---:B------:R-:W-:Y:S02]  /*0770*/  IADD3 R4, P1, PT, R12.reuse, UR14, RZ ;  /* 0x0000000e0c047c10 */ /* 0x040fe4000ff3e0ff */
[C---:B------:R-:W-:Y:S02]  /*0780*/  IADD3.X R3, PT, PT, R13.reuse, UR13, RZ, P0, !PT ;  /* 0x0000000d0d037c10 */ /* 0x040fe400087fe4ff */
[----:B------:R-:W-:Y:S02]  /*0790*/  IADD3.X R5, PT, PT, R13, UR15, RZ, P1, !PT ;  /* 0x0000000f0d057c10 */ /* 0x000fe40008ffe4ff */
[C---:B--2---:R-:W-:Y:S02]  /*07a0*/  IADD3 R6, P0, PT, R12.reuse, UR16, RZ ;  /* 0x000000100c067c10 */ /* 0x044fe4000ff1e0ff */
[C---:B------:R-:W-:Y:S02]  /*07b0*/  IADD3 R8, P1, PT, R12.reuse, UR18, RZ ;  /* 0x000000120c087c10 */ /* 0x040fe4000ff3e0ff */
[----:B----4-:R-:W-:-:S02]  /*07c0*/  IADD3 R10, P2, PT, R12, UR20, RZ ;  /* 0x000000140c0a7c10 */ /* 0x010fc4000ff5e0ff */
[----:B------:R-:W-:Y:S02]  /*07d0*/  IADD3 R12, P3, PT, R12, UR22, RZ ;  /* 0x000000160c0c7c10 */ /* 0x000fe4000ff7e0ff */
[C---:B------:R-:W-:Y:S02]  /*07e0*/  IADD3.X R7, PT, PT, R13.reuse, UR17, RZ, P0, !PT ;  /* 0x000000110d077c10 */ /* 0x040fe400087fe4ff */
[C---:B------:R-:W-:Y:S02]  /*07f0*/  IADD3.X R9, PT, PT, R13.reuse, UR19, RZ, P1, !PT ;  /* 0x000000130d097c10 */ /* 0x040fe40008ffe4ff */
[C---:B------:R-:W-:Y:S02]  /*0800*/  IADD3.X R11, PT, PT, R13.reuse, UR21, RZ, P2, !PT ;  /* 0x000000150d0b7c10 */ /* 0x040fe400097fe4ff */
[----:B------:R-:W-:Y:S01]  /*0810*/  IADD3.X R13, PT, PT, R13, UR23, RZ, P3, !PT ;  /* 0x000000170d0d7c10 */ /* 0x000fe20009ffe4ff */
[----:B-1----:R-:W-:Y:S04]  /*0820*/  STG.E desc[UR6][R2.64], R14 ;  /* 0x0000000e02007986 */ /* 0x002fe8000c101906 */
[----:B------:R-:W-:Y:S04]  /*0830*/  STG.E desc[UR6][R4.64], R15 ;  /* 0x0000000f04007986 */ /* 0x000fe8000c101906 */
[----:B---3--:R-:W-:Y:S04]  /*0840*/  STG.E desc[UR6][R6.64], R16 ;  /* 0x0000001006007986 */ /* 0x008fe8000c101906 */
[----:B------:R-:W-:Y:S04]  /*0850*/  STG.E desc[UR6][R8.64], R17 ;  /* 0x0000001108007986 */ /* 0x000fe8000c101906 */
[----:B-----5:R-:W-:Y:S04]  /*0860*/  STG.E desc[UR6][R10.64], R18 ;  /* 0x000000120a007986 */ /* 0x020fe8000c101906 */
[----:B------:R-:W-:Y:S01]  /*0870*/  STG.E desc[UR6][R12.64], R19 ;  /* 0x000000130c007986 */ /* 0x000fe2000c101906 */
[----:B------:R-:W-:Y:S05]  /*0880*/  EXIT ;  /* 0x000000000000794d */ /* 0x000fea0003800000 */
.L_x_412:
[----:B------:R-:W0:Y:S01]  /*0890*/  S2R R28, SR_TID.X ;  /* 0x00000000001c7919 */ /* 0x000e220000002100 */
[----:B------:R-:W1:Y:S01]  /*08a0*/  LDCU.U8 UR8, c[0x0][0x3e0] ;  /* 0x00007c00ff0877ac */ /* 0x000e620008000000 */
[----:B------:R-:W2:Y:S01]  /*08b0*/  LDC.64 R4, c[0x0][0x380] ;  /* 0x0000e000ff047b82 */ /* 0x000ea20000000a00 */
[----:B------:R-:W-:Y:S01]  /*08c0*/  SHF.R.S32.HI R0, RZ, 0x1f, R3 ;  /* 0x0000001fff007819 */ /* 0x000fe20000011403 */
[----:B------:R-:W3:Y:S01]  /*08d0*/  LDCU.64 UR4, c[0x0][0x3f0] ;  /* 0x00007e00ff0477ac */ /* 0x000ee20008000a00 */
[----:B-1----:R-:W-:-:S04]  /*08e0*/  UISETP.NE.AND UP0, UPT, UR8, URZ, UPT ;  /* 0x000000ff0800728c */ /* 0x002fc8000bf05270 */
[----:B---3--:R-:W-:Y:S02]  /*08f0*/  USEL UR4, UR4, URZ, !UP0 ;  /* 0x000000ff04047287 */ /* 0x008fe4000c000000 */
[----:B------:R-:W-:-:S04]  /*0900*/  USEL UR5, UR5, URZ, !UP0 ;  /* 0x000000ff05057287 */ /* 0x000fc8000c000000 */
[----:B0-----:R-:W-:-:S04]  /*0910*/  IADD3 R7, P0, P1, R3, UR4, R28 ;  /* 0x0000000403077c10 */ /* 0x001fc8000f91e01c */
[----:B------:R-:W-:Y:S01]  /*0920*/  IADD3.X R0, PT, PT, R0, UR5, RZ, P0, P1 ;  /* 0x0000000500007c10 */ /* 0x000fe200087e24ff */
[----:B--2---:R-:W-:-:S04]  /*0930*/  IMAD.WIDE.U32 R4, R7, 0x18, R4 ;  /* 0x0000001807047825 */ /* 0x004fc800078e0004 */
[----:B------:R-:W-:-:S04]  /*0940*/  IMAD R7, R0, 0x18, RZ ;  /* 0x0000001800077824 */ /* 0x000fc800078e02ff */
[----:B------:R-:W-:-:S05]  /*0950*/  IMAD.IADD R5, R5, 0x1, R7 ;  /* 0x0000000105057824 */ /* 0x000fca00078e0207 */
[----:B------:R-:W2:Y:S01]  /*0960*/  LDG.E R10, desc[UR6][R4.64] ;  /* 0x00000006040a7981 */ /* 0x000ea2000c1e1900 */
[----:B------:R-:W0:Y:S01]  /*0970*/  S2R R22, SR_LANEID ;  /* 0x0000000000167919 */ /* 0x000e220000000000 */
[----:B------:R-:W1:Y:S02]  /*0980*/  S2UR UR5, SR_CgaCtaId ;  /* 0x00000000000579c3 */ /* 0x000e640000008800 */
[----:B------:R-:W5:Y:S04]  /*0990*/  LDG.E R11, desc[UR6][R4.64+0x4] ;  /* 0x00000406040b7981 */ /* 0x000f68000c1e1900 */
[----:B------:R-:W5:Y:S04]  /*09a0*/  LDG.E R8, desc[UR6][R4.64+0x8] ;  /* 0x0000080604087981 */ /* 0x000f68000c1e1900 */
[----:B------:R-:W5:Y:S04]  /*09b0*/  LDG.E R9, desc[UR6][R4.64+0xc] ;  /* 0x00000c0604097981 */ /* 0x000f68000c1e1900 */
[----:B------:R-:W5:Y:S04]  /*09c0*/  LDG.E R6, desc[UR6][R4.64+0x10] ;  /* 0x0000100604067981 */ /* 0x000f68000c1e1900 */
[----:B------:R3:W5:Y:S01]  /*09d0*/  LDG.E R7, desc[UR6][R4.64+0x14] ;  /* 0x0000140604077981 */ /* 0x000762000c1e1900 */
[----:B------:R-:W-:-:S02]  /*09e0*/  UMOV UR4, 0x400 ;  /* 0x0000040000047882 */ /* 0x000fc40000000000 */
[----:B-1----:R-:W-:Y:S01]  /*09f0*/  ULEA UR4, UR5, UR4, 0x18 ;  /* 0x0000000405047291 */ /* 0x002fe2000f8ec0ff */
[----:B---3--:R-:W-:Y:S01]  /*0a00*/  SHF.R.U32.HI R4, RZ, 0x5, R28 ;  /* 0x00000005ff047819 */ /* 0x008fe2000001161c */
[----:B------:R-:W-:Y:S01]  /*0a10*/  BAR.SYNC.DEFER_BLOCKING 0x0 ;  /* 0x0000000000007b1d */ /* 0x000fe20000010000 */
[C---:B0-----:R-:W-:Y:S02]  /*0a20*/  ISETP.NE.AND P1, PT, R22.reuse, 0x1f, PT ;  /* 0x0000001f1600780c */ /* 0x041fe40003f25270 */
[----:B------:R-:W-:Y:S02]  /*0a30*/  ISETP.NE.AND P2, PT, R22, RZ, PT ;  /* 0x000000ff1600720c */ /* 0x000fe40003f45270 */
[----:B--2---:R-:W-:-:S04]  /*0a40*/  LOP3.LUT R0, RZ, R10, RZ, 0x33, !PT ;  /* 0x0000000aff007212 */ /* 0x004fc800078e33ff */
[----:B------:R-:W-:-:S05]  /*0a50*/  SHF.R.U32.HI R0, RZ, 0x1f, R0 ;  /* 0x0000001fff007819 */ /* 0x000fca0000011600 */
[----:B------:R-:W0:Y:S02]  /*0a60*/  SHFL.UP P0, R13, R0, 0x1, RZ ;  /* 0x04200000000d7989 */ /* 0x000e2400000000ff */
[----:B0-----:R-:W-:-:S05]  /*0a70*/  @P0 IMAD.IADD R13, R0, 0x1, R13 ;  /* 0x00000001000d0824 */ /* 0x001fca00078e020d */
[----:B------:R-:W0:Y:S02]  /*0a80*/  SHFL.UP P0, R2, R13, 0x2, RZ ;  /* 0x044000000d027989 */ /* 0x000e2400000000ff */
[----:B0-----:R-:W-:-:S05]  /*0a90*/  @P0 IMAD.IADD R2, R13, 0x1, R2 ;  /* 0x000000010d020824 */ /* 0x001fca00078e0202 */
[----:B------:R-:W0:Y:S02]  /*0aa0*/  SHFL.UP P0, R15, R2, 0x4, RZ ;  /* 0x04800000020f7989 */ /* 0x000e2400000000ff */
[----:B0-----:R-:W-:Y:S01]  /*0ab0*/  @P0 IMAD.IADD R15, R2, 0x1, R15 ;  /* 0x00000001020f0824 */ /* 0x001fe200078e020f */
[----:B------:R-:W-:-:S04]  /*0ac0*/  @!P1 LEA R2, R4, UR4, 0x2 ;  /* 0x0000000404029c11 */ /* 0x000fc8000f8e10ff */
[----:B------:R-:W0:Y:S02]  /*0ad0*/  SHFL.UP P0, R18, R15, 0x8, RZ ;  /* 0x050000000f127989 */ /* 0x000e2400000000ff */
[----:B0-----:R-:W-:-:S05]  /*0ae0*/  @P0 IMAD.IADD R18, R15, 0x1, R18 ;  /* 0x000000010f120824 */ /* 0x001fca00078e0212 */
[----:B------:R-:W0:Y:S02]  /*0af0*/  SHFL.UP P0, R5, R18, 0x10, RZ ;  /* 0x0600000012057989 */ /* 0x000e2400000000ff */
[----:B0-----:R-:W-:Y:S01]  /*0b00*/  @P0 IMAD.IADD R5, R18, 0x1, R5 ;  /* 0x0000000112050824 */ /* 0x001fe200078e0205 */
[----:B------:R-:W-:-:S03]  /*0b10*/  ISETP.NE.AND P0, PT, R4, 0x2, PT ;  /* 0x000000020400780c */ /* 0x000fc60003f05270 */
[----:B------:R-:W-:Y:S01]  /*0b20*/  IMAD.IADD R0, R5, 0x1, -R0 ;  /* 0x0000000105007824 */ /* 0x000fe200078e0a00 */
[----:B------:R-:W-:Y:S01]  /*0b30*/  @!P1 STS [R2], R5 ;  /* 0x0000000502009388 */ /* 0x000fe20000000800 */
[----:B------:R-:W-:Y:S01]  /*0b40*/  BAR.SYNC.DEFER_BLOCKING 0x0 ;  /* 0x0000000000007b1d */ /* 0x000fe20000010000 */
[----:B------:R-:W-:-:S05]  /*0b50*/  ISETP.NE.AND P1, PT, R4, 0x3, PT ;  /* 0x000000030400780c */ /* 0x000fca0003f25270 */
[----:B------:R-:W0:Y:S02]  /*0b60*/  LDS.128 R12, [UR4] ;  /* 0x00000004ff0c7984 */ /* 0x000e240008000c00 */
[----:B0-----:R-:W-:-:S04]  /*0b70*/  IMAD.IADD R13, R12, 0x1, R13 ;  /* 0x000000010c0d7824 */ /* 0x001fc800078e020d */
[----:B------:R-:W-:Y:S01]  /*0b80*/  IMAD.IADD R14, R14, 0x1, R13 ;  /* 0x000000010e0e7824 */ /* 0x000fe200078e020d */
[----:B------:R-:W-:Y:S02]  /*0b90*/  SEL R12, R13, R12, !P0 ;  /* 0x0000000c0d0c7207 */ /* 0x000fe40004000000 */
[----:B------:R-:W-:Y:S01]  /*0ba0*/  ISETP.GT.U32.AND P0, PT, R28, 0x1f, PT ;  /* 0x0000001f1c00780c */ /* 0x000fe20003f04070 */
[----:B------:R-:W-:Y:S01]  /*0bb0*/  IMAD.IADD R5, R15, 0x1, R14 ;  /* 0x000000010f057824 */ /* 0x000fe200078e020e */
[----:B------:R-:W-:Y:S02]  /*0bc0*/  SEL R13, R0, RZ, P2 ;  /* 0x000000ff000d7207 */ /* 0x000fe40001000000 */
[----:B------:R-:W-:Y:S02]  /*0bd0*/  SEL R12, R14, R12, !P1 ;  /* 0x0000000c0e0c7207 */ /* 0x000fe40004800000 */
[----:B------:R-:W-:-:S03]  /*0be0*/  ISETP.GE.U32.AND P1, PT, R28, 0x20, PT ;  /* 0x000000201c00780c */ /* 0x000fc60003f26070 */
[----:B------:R-:W-:-:S05]  /*0bf0*/  IMAD.IADD R13, R12, 0x1, R13 ;  /* 0x000000010c0d7824 */ /* 0x000fca00078e020d */
[----:B------:R-:W-:Y:S01]  /*0c00*/  SEL R21, R0, R13, !P1 ;  /* 0x0000000d00157207 */ /* 0x000fe20004800000 */
[----:B------:R-:W-:Y:S06]  /*0c10*/  @P0 BRA `(.L_x_418) ;  /* 0x00000008003c0947 */ /* 0x000fec0003800000 */
[----:B------:R-:W0:Y:S01]  /*0c20*/  LDC.64 R12, c[0x0][0x3c8] ;  /* 0x0000f200ff0c7b82 */ /* 0x000e220000000a00 */
[----:B------:R-:W-:Y:S02]  /*0c30*/  ISETP.NE.AND P0, PT, R28, RZ, PT ;  /* 0x000000ff1c00720c */ /* 0x000fe40003f05270 */
[----:B------:R-:W-:-:S05]  /*0c40*/  LOP3.LUT R15, RZ, R28, RZ, 0x33, !PT ;  /* 0x0000001cff0f7212 */ /* 0x000fca00078e33ff */
[----:B------:R-:W1:Y:S06]  /*0c50*/  LDC R0, c[0x0][0x370] ;  /* 0x0000dc00ff007b82 */ /* 0x000e6c0000000800 */
[----:B------:R-:W-:Y:S01]  /*0c60*/  @!P0 IMAD.MOV.U32 R4, RZ, RZ, 0x64 ;  /* 0x00000064ff048424 */ /* 0x000fe200078e00ff */
[----:B------:R2:W-:Y:S01]  /*0c70*/  @!P0 STS [UR4+0x2c], R5 ;  /* 0x00002c05ff008988 */ /* 0x0005e20008000804 */
[----:B0-----:R-:W-:-:S05]  /*0c80*/  IMAD.WIDE R26, R16, 0x8, R12 ;  /* 0x00000008101a7825 */ /* 0x001fca00078e020c */
[----:B------:R2:W-:Y:S01]  /*0c90*/  @!P0 ST.E.64.STRONG.GPU desc[UR6][R26.64+0x100], R4 ;  /* 0x000100041a008985 */ /* 0x0005e2000c10fb06 */
[----:B-1----:R-:W-:Y:S01]  /*0ca0*/  ISETP.GT.U32.AND P1, PT, R0, 0x1f3, PT ;  /* 0x000001f30000780c */ /* 0x002fe20003f24070 */
[----:B------:R-:W-:-:S12]  /*0cb0*/  IMAD.IADD R0, R16, 0x1, R15 ;  /* 0x0000000110007824 */ /* 0x000fd800078e020f */
[----:B--2---:R-:W-:Y:S05]  /*0cc0*/  @P1 BRA `(.L_x_419) ;  /* 0x0000000000081947 */ /* 0x004fea0003800000 */
[----:B------:R0:W-:Y:S06]  /*0cd0*/  MEMBAR.SC.CTA ;  /* 0x0000000000007992 */ /* 0x0001ec0000000000 */
[----:B0-----:R-:W-:Y:S05]  /*0ce0*/  BRA `(.L_x_420) ;  /* 0x0000000000087947 */ /* 0x001fea0003800000 */
.L_x_419:
[----:B------:R-:W-:Y:S05]  /*0cf0*/  NANOSLEEP 0x1c2 ;  /* 0x000001c20000795d */ /* 0x000fea0003800000 */
[----:B------:R-:W-:Y:S01]  /*0d00*/  NOP ;  /* 0x0000000000007918 */ /* 0x000fe20000000000 */
.L_x_420:
[----:B------:R-:W-:-:S05]  /*0d10*/  IMAD.WIDE R14, R0, 0x8, R12 ;  /* 0x00000008000e7825 */ /* 0x000fca00078e020c */
[----:B------:R-:W2:Y:S01]  /*0d20*/  LD.E.64.STRONG.GPU R12, desc[UR6][R14.64+0x100] ;  /* 0x000100060e0c7980 */ /* 0x000ea2000c10fb00 */
[----:B------:R-:W-:Y:S01]  /*0d30*/  UMOV UR5, 0xffffffff ;  /* 0xffffffff00057882 */ /* 0x000fe20000000000 */
[----:B--2---:R-:W-:Y:S02]  /*0d40*/  ISETP.NE.AND P0, PT, R12, 0x63, PT ;  /* 0x000000630c00780c */ /* 0x004fe40003f05270 */
[----:B------:R-:W-:Y:S11]  /*0d50*/  BRA.DIV UR5, `(.L_x_421) ;  /* 0x0000002a058c7947 */ /* 0x000ff6000b800000 */
[----:B------:R-:W-:-:S13]  /*0d60*/  VOTE.ANY P0, !P0 ;  /* 0x0000000000ff7806 */ /* 0x000fda0004000100 */
.L_x_483:
[----:B------:R-:W-:Y:S05]  /*0d70*/  @!P0 BRA `(.L_x_422) ;  /* 0x0000000000308947 */ /* 0x000fea0003800000 */
.L_x_426:
[----:B------:R-:W-:Y:S05]  /*0d80*/  YIELD ;  /* 0x0000000000007946 */ /* 0x000fea0003800000 */
[----:B------:R-:W-:Y:S05]  /*0d90*/  @P1 BRA `(.L_x_423) ;  /* 0x0000000000081947 */ /* 0x000fea0003800000 */
[----:B------:R0:W-:Y:S06]  /*0da0*/  MEMBAR.SC.CTA ;  /* 0x0000000000007992 */ /* 0x0001ec0000000000 */
[----:B0-----:R-:W-:Y:S05]  /*0db0*/  BRA `(.L_x_424) ;  /* 0x0000000000087947 */ /* 0x001fea0003800000 */
.L_x_423:
[----:B------:R-:W-:Y:S05]  /*0dc0*/  NANOSLEEP 0x15e ;  /* 0x0000015e0000795d */ /* 0x000fea0003800000 */
[----:B------:R-:W-:Y:S01]  /*0dd0*/  NOP ;  /* 0x0000000000007918 */ /* 0x000fe20000000000 */
.L_x_424:
[----:B------:R-:W2:Y:S01]  /*0de0*/  LD.E.64.STRONG.GPU R12, desc[UR6][R14.64+0x100] ;  /* 0x000100060e0c7980 */ /* 0x000ea2000c10fb00 */
[----:B------:R-:W-:Y:S01]  /*0df0*/  UMOV UR5, 0xffffffff ;  /* 0xffffffff00057882 */ /* 0x000fe20000000000 */
[----:B--2---:R-:W-:Y:S02]  /*0e00*/  ISETP.NE.AND P0, PT, R12, 0x63, PT ;  /* 0x000000630c00780c */ /* 0x004fe40003f05270 */
[----:B------:R-:W-:Y:S11]  /*0e10*/  BRA.DIV UR5, `(.L_x_425) ;  /* 0x0000002a057c7947 */ /* 0x000ff6000b800000 */
[----:B------:R-:W-:-:S13]  /*0e20*/  VOTE.ANY P0, !P0 ;  /* 0x0000000000ff7806 */ /* 0x000fda0004000100 */
.L_x_486:
[----:B------:R-:W-:Y:S05]  /*0e30*/  @P0 BRA `(.L_x_426) ;  /* 0xfffffffc00d00947 */ /* 0x000fea000383ffff */
.L_x_422:
[----:B------:R-:W-:Y:S01]  /*0e40*/  UMOV UR5, 0xffffffff ;  /* 0xffffffff00057882 */ /* 0x000fe20000000000 */
[----:B------:R-:W-:Y:S02]  /*0e50*/  ISETP.NE.AND P0, PT, R12, 0x65, PT ;  /* 0x000000650c00780c */ /* 0x000fe40003f05270 */
[----:B------:R-:W-:Y:S11]  /*0e60*/  BRA.DIV UR5, `(.L_x_427) ;  /* 0x0000002a05887947 */ /* 0x000ff6000b800000 */
[----:B------:R-:W0:Y:S01]  /*0e70*/  S2R R29, SR_GEMASK ;  /* 0x00000000001d7919 */ /* 0x000e220000003c00 */
[----:B------:R-:W-:Y:S01]  /*0e80*/  VOTE.ANY R23, PT, !P0 ;  /* 0x0000000000177806 */ /* 0x000fe200040e0100 */
[C---:B------:R-:W-:Y:S01]  /*0e90*/  VIADD R4, R22.reuse, 0x4 ;  /* 0x0000000416047836 */ /* 0x040fe20000000000 */
[----:B------:R-:W1:Y:S01]  /*0ea0*/  LDC.64 R16, c[0x0][0x3c8] ;  /* 0x0000f200ff107b82 */ /* 0x000e620000000a00 */
[----:B------:R-:W-:Y:S01]  /*0eb0*/  VIADD R15, R22, 0x10 ;  /* 0x00000010160f7836 */ /* 0x000fe20000000000 */
[----:B0-----:R-:W-:-:S05]  /*0ec0*/  LOP3.LUT R23, R23, 0x80000000, R29, 0xec, !PT ;  /* 0x8000000017177812 */ /* 0x001fca00078eec1d */
[----:B------:R-:W-:-:S05]  /*0ed0*/  VIADD R2, R23, 0xffffffff ;  /* 0xffffffff17027836 */ /* 0x000fca0000000000 */
[----:B------:R-:W-:-:S06]  /*0ee0*/  LOP3.LUT R19, R23, R2, RZ, 0xc, !PT ;  /* 0x0000000217137212 */ /* 0x000fcc00078e0cff */
[----:B------:R-:W0:Y:S02]  /*0ef0*/  POPC R19, R19 ;  /* 0x0000001300137309 */ /* 0x000e240000000000 */
[----:B0-----:R-:W0:Y:S01]  /*0f00*/  SHFL.DOWN PT, R25, R13, 0x1, R19 ;  /* 0x082000000d197989 */ /* 0x001e2200000e0013 */
[-C--:B------:R-:W-:Y:S02]  /*0f10*/  ISETP.GE.AND P0, PT, R22, R19.reuse, PT ;  /* 0x000000131600720c */ /* 0x080fe40003f06270 */
[----:B------:R-:W-:Y:S02]  /*0f20*/  ISETP.GT.AND P2, PT, R15, R19, PT ;  /* 0x000000130f00720c */ /* 0x000fe40003f44270 */
[----:B0-----:R-:W-:-:S05]  /*0f30*/  SEL R2, R25, RZ, !P0 ;  /* 0x000000ff19027207 */ /* 0x001fca0004000000 */
[----:B------:R-:W-:Y:S02]  /*0f40*/  IMAD.IADD R14, R2, 0x1, R13 ;  /* 0x00000001020e7824 */ /* 0x000fe400078e020d */
[----:B------:R-:W-:-:S03]  /*0f50*/  VIADD R2, R22, 0x2 ;  /* 0x0000000216027836 */ /* 0x000fc60000000000 */
[----:B------:R-:W0:Y:S02]  /*0f60*/  SHFL.DOWN PT, R25, R14, 0x2, R19 ;  /* 0x084000000e197989 */ /* 0x000e2400000e0013 */
[----:B------:R-:W-:-:S04]  /*0f70*/  ISETP.GT.AND P0, PT, R2, R19, PT ;  /* 0x000000130200720c */ /* 0x000fc80003f04270 */
[----:B0-----:R-:W-:Y:S02]  /*0f80*/  SEL R25, R25, RZ, !P0 ;  /* 0x000000ff19197207 */ /* 0x001fe40004000000 */
[----:B------:R-:W-:-:S03]  /*0f90*/  ISETP.GT.AND P0, PT, R4, R19, PT ;  /* 0x000000130400720c */ /* 0x000fc60003f04270 */
[----:B------:R-:W-:Y:S02]  /*0fa0*/  IMAD.IADD R18, R14, 0x1, R25 ;  /* 0x000000010e127824 */ /* 0x000fe400078e0219 */
[----:B------:R-:W-:-:S03]  /*0fb0*/  VIADD R14, R22, 0x8 ;  /* 0x00000008160e7836 */ /* 0x000fc60000000000 */
[----:B------:R-:W0:Y:S02]  /*0fc0*/  SHFL.DOWN PT, R25, R18, 0x4, R19 ;  /* 0x0880000012197989 */ /* 0x000e2400000e0013 */
[----:B0-----:R-:W-:Y:S02]  /*0fd0*/  SEL R25, R25, RZ, !P0 ;  /* 0x000000ff19197207 */ /* 0x001fe40004000000 */
[----:B------:R-:W-:-:S03]  /*0fe0*/  ISETP.GT.AND P0, PT, R14, R19, PT ;  /* 0x000000130e00720c */ /* 0x000fc60003f04270 */
[----:B------:R-:W-:-:S05]  /*0ff0*/  IMAD.IADD R20, R18, 0x1, R25 ;  /* 0x0000000112147824 */ /* 0x000fca00078e0219 */
[----:B------:R-:W0:Y:S02]  /*1000*/  SHFL.DOWN PT, R25, R20, 0x8, R19 ;  /* 0x0900000014197989 */ /* 0x000e2400000e0013 */
[----:B0-----:R-:W-:Y:S02]  /*1010*/  SEL R13, R25, RZ, !P0 ;  /* 0x000000ff190d7207 */ /* 0x001fe40004000000 */
[----:B------:R-:W-:-:S03]  /*1020*/  ISETP.NE.AND P0, PT, R12, 0x65, PT ;  /* 0x000000650c00780c */ /* 0x000fc60003f05270 */
[----:B------:R-:W-:-:S05]  /*1030*/  IMAD.IADD R13, R20, 0x1, R13 ;  /* 0x00000001140d7824 */ /* 0x000fca00078e020d */
[----:B------:R1:W0:Y:S05]  /*1040*/  SHFL.DOWN PT, R25, R13, 0x10, R19 ;  /* 0x0a0000000d197989 */ /* 0x00022a00000e0013 */
[----:B------:R-:W-:Y:S02]  /*1050*/  VOTE.ALL P0, P0 ;  /* 0x0000000000ff7806 */ /* 0x000fe40000000000 */
[----:B-1----:R-:W-:-:S05]  /*1060*/  IADD3 R19, P3, PT, R16, 0x100, RZ ;  /* 0x0000010010137810 */ /* 0x002fca0007f7e0ff */
[----:B------:R-:W-:Y:S01]  /*1070*/  IMAD.X R20, RZ, RZ, R17, P3 ;  /* 0x000000ffff147224 */ /* 0x000fe200018e0611 */
[----:B0-----:R-:W-:-:S05]  /*1080*/  SEL R18, R25, RZ, !P2 ;  /* 0x000000ff19127207 */ /* 0x001fca0005000000 */
[----:B------:R-:W-:-:S07]  /*1090*/  IMAD.IADD R18, R13, 0x1, R18 ;  /* 0x000000010d127824 */ /* 0x000fce00078e0212 */
.L_x_495:
[----:B------:R-:W-:Y:S05]  /*10a0*/  @!P0 BRA `(.L_x_428) ;  /* 0x0000000000d88947 */ /* 0x000fea0003800000 */
.L_x_436:
[----:B------:R-:W-:Y:S02]  /*10b0*/  IMAD.MOV.U32 R12, RZ, RZ, R19 ;  /* 0x000000ffff0c7224 */ /* 0x000fe400078e0013 */
[----:B------:R-:W-:Y:S02]  /*10c0*/  IMAD.MOV.U32 R13, RZ, RZ, R20 ;  /* 0x000000ffff0d7224 */ /* 0x000fe400078e0014 */
[----:B------:R-:W-:-:S05]  /*10d0*/  IMAD.WIDE R16, R0, 0x8, R12 ;  /* 0x0000000800107825 */ /* 0x000fca00078e020c */
[----:B------:R-:W2:Y:S01]  /*10e0*/  LD.E.64.STRONG.GPU R12, desc[UR6][R16.64+-0x100] ;  /* 0xffff0006100c7980 */ /* 0x000ea2000c10fb00 */
[----:B------:R-:W-:Y:S05]  /*10f0*/  YIELD ;  /* 0x0000000000007946 */ /* 0x000fea0003800000 */
[----:B------:R-:W-:Y:S01]  /*1100*/  UMOV UR5, 0xffffffff ;  /* 0xffffffff00057882 */ /* 0x000fe20000000000 */
[----:B--2---:R-:W-:Y:S02]  /*1110*/  ISETP.NE.AND P0, PT, R12, 0x63, PT ;  /* 0x000000630c00780c */ /* 0x004fe40003f05270 */
[----:B------:R-:W-:Y:S11]  /*1120*/  BRA.DIV UR5, `(.L_x_429) ;  /* 0x0000002a05e07947 */ /* 0x000ff6000b800000 */
[----:B------:R-:W-:-:S13]  /*1130*/  VOTE.ANY P0, !P0 ;  /* 0x0000000000ff7806 */ /* 0x000fda0004000100 */
.L_x_498:
[----:B------:R-:W-:Y:S05]  /*1140*/  @!P0 BRA `(.L_x_430) ;  /* 0x0000000000308947 */ /* 0x000fea0003800000 */
.L_x_434:
[----:B------:R-:W-:Y:S05]  /*1150*/  YIELD ;  /* 0x0000000000007946 */ /* 0x000fea0003800000 */
[----:B------:R-:W-:Y:S05]  /*1160*/  @P1 BRA `(.L_x_431) ;  /* 0x0000000000081947 */ /* 0x000fea0003800000 */
[----:B------:R0:W-:Y:S06]  /*1170*/  MEMBAR.SC.CTA ;  /* 0x0000000000007992 */ /* 0x0001ec0000000000 */
[----:B0-----:R-:W-:Y:S05]  /*1180*/  BRA `(.L_x_432) ;  /* 0x0000000000087947 */ /* 0x001fea0003800000 */
.L_x_431:
[----:B------:R-:W-:Y:S05]  /*1190*/  NANOSLEEP 0x15e ;  /* 0x0000015e0000795d */ /* 0x000fea0003800000 */
[----:B------:R-:W-:Y:S01]  /*11a0*/  NOP ;  /* 0x0000000000007918 */ /* 0x000fe20000000000 */
.L_x_432:
[----:B------:R-:W2:Y:S01]  /*11b0*/  LD.E.64.STRONG.GPU R12, desc[UR6][R16.64+-0x100] ;  /* 0xffff0006100c7980 */ /* 0x000ea2000c10fb00 */
[----:B------:R-:W-:Y:S01]  /*11c0*/  UMOV UR5, 0xffffffff ;  /* 0xffffffff00057882 */ /* 0x000fe20000000000 */
[----:B--2---:R-:W-:Y:S02]  /*11d0*/  ISETP.NE.AND P0, PT, R12, 0x63, PT ;  /* 0x000000630c00780c */ /* 0x004fe40003f05270 */
[----:B------:R-:W-:Y:S11]  /*11e0*/  BRA.DIV UR5, `(.L_x_433) ;  /* 0x0000002a05d07947 */ /* 0x000ff6000b800000 */
[----:B------:R-:W-:-:S13]  /*11f0*/  VOTE.ANY P0, !P0 ;  /* 0x0000000000ff7806 */ /* 0x000fda0004000100 */
.L_x_501:
[----:B------:R-:W-:Y:S05]  /*1200*/  @P0 BRA `(.L_x_434) ;  /* 0xfffffffc00d00947 */ /* 0x000fea000383ffff */
.L_x_430:
[----:B------:R-:W-:Y:S01]  /*1210*/  UMOV UR5, 0xffffffff ;  /* 0xffffffff00057882 */ /* 0x000fe20000000000 */
[----:B------:R-:W-:Y:S02]  /*1220*/  ISETP.NE.AND P0, PT, R12, 0x65, PT ;  /* 0x000000650c00780c */ /* 0x000fe40003f05270 */
[----:B------:R-:W-:Y:S11]  /*1230*/  BRA.DIV UR5, `(.L_x_435) ;  /* 0x0000002a05dc7947 */ /* 0x000ff6000b800000 */
[----:B------:R-:W-:Y:S01]  /*1240*/  VOTE.ANY R23, PT, !P0 ;  /* 0x0000000000177806 */ /* 0x000fe200040e0100 */
[----:B------:R-:W-:-:S03]  /*1250*/  VIADD R0, R0, 0xffffffe0 ;  /* 0xffffffe000007836 */ /* 0x000fc60000000000 */
[----:B------:R-:W-:-:S05]  /*1260*/  LOP3.LUT R23, R23, 0x80000000, R29, 0xec, !PT ;  /* 0x8000000017177812 */ /* 0x000fca00078eec1d */
[----:B------:R-:W-:-:S05]  /*1270*/  VIADD R16, R23, 0xffffffff ;  /* 0xffffffff17107836 */ /* 0x000fca0000000000 */
[----:B------:R-:W-:-:S04]  /*1280*/  LOP3.LUT R16, R23, R16, RZ, 0xc, !PT ;  /* 0x0000001017107212 */ /* 0x000fc800078e0cff */
[----:B------:R-:W0:Y:S02]  /*1290*/  POPC R17, R16 ;  /* 0x0000001000117309 */ /* 0x000e240000000000 */
[----:B0-----:R-:W0:Y:S01]  /*12a0*/  SHFL.DOWN PT, R25, R13, 0x1, R17 ;  /* 0x082000000d197989 */ /* 0x001e2200000e0011 */
[-C--:B------:R-:W-:Y:S02]  /*12b0*/  ISETP.GE.AND P0, PT, R22, R17.reuse, PT ;  /* 0x000000111600720c */ /* 0x080fe40003f06270 */
[-C--:B------:R-:W-:Y:S02]  /*12c0*/  ISETP.GT.AND P2, PT, R15, R17.reuse, PT ;  /* 0x000000110f00720c */ /* 0x080fe40003f44270 */
[----:B0-----:R-:W-:Y:S02]  /*12d0*/  SEL R24, R25, RZ, !P0 ;  /* 0x000000ff19187207 */ /* 0x001fe40004000000 */
[----:B------:R-:W-:-:S03]  /*12e0*/  ISETP.GT.AND P0, PT, R2, R17, PT ;  /* 0x000000110200720c */ /* 0x000fc60003f04270 */
[----:B------:R-:W-:-:S05]  /*12f0*/  IMAD.IADD R24, R24, 0x1, R13 ;  /* 0x0000000118187824 */ /* 0x000fca00078e020d */
[----:B------:R-:W0:Y:S02]  /*1300*/  SHFL.DOWN PT, R25, R24, 0x2, R17 ;  /* 0x0840000018197989 */ /* 0x000e2400000e0011 */
        /* <DEDUP_REMOVED lines=11> */
[----:B------:R-:W0:Y:S05]  /*13c0*/  SHFL.DOWN PT, R25, R24, 0x10, R17 ;  /* 0x0a00000018197989 */ /* 0x000e2a00000e0011 */
[----:B------:R-:W-:Y:S02]  /*13d0*/  VOTE.ALL P0, P0 ;  /* 0x0000000000ff7806 */ /* 0x000fe40000000000 */
[----:B0-----:R-:W-:-:S04]  /*13e0*/  SEL R25, R25, RZ, !P2 ;  /* 0x000000ff19197207 */ /* 0x001fc80005000000 */
[----:B------:R-:W-:-:S07]  /*13f0*/  IADD3 R18, PT, PT, R24, R25, R18 ;  /* 0x0000001918127210 */ /* 0x000fce0007ffe012 */
.L_x_510:
[----:B------:R-:W-:Y:S05]  /*1400*/  @P0 BRA `(.L_x_436) ;  /* 0xfffffffc00280947 */ /* 0x000fea000383ffff */
.L_x_428:
[----:B------:R-:W-:Y:S02]  /*1410*/  ISETP.NE.AND P1, PT, R28, RZ, PT ;  /* 0x000000ff1c00720c */ /* 0x000fe40003f25270 */
[----:B------:R-:W-:-:S11]  /*1420*/  ISETP.NE.AND P0, PT, R22, RZ, PT ;  /* 0x000000ff1600720c */ /* 0x000fd60003f05270 */
[----:B------:R-:W0:Y:S01]  /*1430*/  @!P1 S2R R13, SR_CgaCtaId ;  /* 0x00000000000d9919 */ /* 0x000e220000008800 */
[----:B------:R-:W-:Y:S01]  /*1440*/  @!P1 MOV R0, 0x400 ;  /* 0x0000040000009802 */ /* 0x000fe20000000f00 */
[----:B------:R-:W-:Y:S01]  /*1450*/  @!P1 IMAD.IADD R5, R5, 0x1, R18 ;  /* 0x0000000105059824 */ /* 0x000fe200078e0212 */
[----:B------:R-:W-:Y:S01]  /*1460*/  @!P0 MOV R2, 0x400 ;  /* 0x0000040000028802 */ /* 0x000fe20000000f00 */
[----:B------:R-:W1:Y:S01]  /*1470*/  @!P0 S2R R15, SR_CgaCtaId ;  /* 0x00000000000f8919 */ /* 0x000e620000008800 */
[----:B------:R-:W-:-:S05]  /*1480*/  @!P1 IMAD.MOV.U32 R4, RZ, RZ, 0x65 ;  /* 0x00000065ff049424 */ /* 0x000fca00078e00ff */
[----:B------:R2:W-:Y:S01]  /*1490*/  @!P1 ST.E.64.STRONG.GPU desc[UR6][R26.64+0x100], R4 ;  /* 0x000100041a009985 */ /* 0x0005e2000c10fb06 */
[----:B0-----:R-:W-:Y:S01]  /*14a0*/  @!P1 LEA R0, R13, R0, 0x18 ;  /* 0x000000000d009211 */ /* 0x001fe200078ec0ff */
[----:B------:R-:W-:Y:S02]  /*14b0*/  IMAD.MOV.U32 R13, RZ, RZ, R21 ;  /* 0x000000ffff0d7224 */ /* 0x000fe400078e0015 */
[----:B------:R-:W-:Y:S01]  /*14c0*/  @!P0 IMAD.MOV.U32 R13, RZ, RZ, R18 ;  /* 0x000000ffff0d8224 */ /* 0x000fe200078e0012 */
[----:B-1----:R-:W-:Y:S01]  /*14d0*/  @!P0 LEA R15, R15, R2, 0x18 ;  /* 0x000000020f0f8211 */ /* 0x002fe200078ec0ff */
[----:B------:R2:W-:Y:S04]  /*14e0*/  @!P1 STS [R0+0x28], R5 ;  /* 0x0000280500009388 */ /* 0x0005e80000000800 */
[----:B------:R2:W-:Y:S04]  /*14f0*/  @!P1 STS [R0+0x24], R18 ;  /* 0x0000241200009388 */ /* 0x0005e80000000800 */
[----:B------:R2:W-:Y:S02]  /*1500*/  @!P0 STS [R15+0x14], R18 ;  /* 0x000014120f008388 */ /* 0x0005e40000000800 */
.L_x_418:
[----:B------:R-:W-:Y:S05]  /*1510*/  WARPSYNC.ALL ;  /* 0x0000000000007948 */ /* 0x000fea0003800000 */
[----:B------:R-:W-:Y:S01]  /*1520*/  ISETP.GT.AND P0, PT, R10, -0x1, PT ;  /* 0xffffffff0a00780c */ /* 0x000fe20003f04270 */
[----:B--2---:R-:W0:Y:S01]  /*1530*/  S2R R0, SR_CgaCtaId ;  /* 0x0000000000007919 */ /* 0x004e220000008800 */
[----:B------:R-:W-:Y:S01]  /*1540*/  MOV R5, 0x400 ;  /* 0x0000040000057802 */ /* 0x000fe20000000f00 */
[----:B------:R-:W-:Y:S01]  /*1550*/  BSSY.RECONVERGENT B0, `(.L_x_437) ;  /* 0x0000032000007945 */ /* 0x000fe20003800200 */
[----:B------:R-:W-:Y:S01]  /*1560*/  BAR.SYNC.DEFER_BLOCKING 0x0 ;  /* 0x0000000000007b1d */ /* 0x000fe20000010000 */
[----:B------:R-:W-:-:S02]  /*1570*/  ISETP.NE.AND P1, PT, R28, RZ, PT ;  /* 0x000000ff1c00720c */ /* 0x000fc40003f25270 */
[----:B0-----:R-:W-:-:S05]  /*1580*/  LEA R5, R0, R5, 0x18 ;  /* 0x0000000500057211 */ /* 0x001fca00078ec0ff */
[----:B------:R-:W0:Y:S04]  /*1590*/  LDS R2, [R5+0x14] ;  /* 0x0000140005027984 */ /* 0x000e280000000800 */
[----:B------:R-:W1:Y:S04]  /*15a0*/  LDS R0, [R5+0x24] ;  /* 0x0000240005007984 */ /* 0x000e680000000800 */
[----:B------:R-:W2:Y:S01]  /*15b0*/  LDS R4, [R5+0x2c] ;  /* 0x00002c0005047984 */ /* 0x000ea20000000800 */
[----:B0-----:R-:W-:-:S04]  /*15c0*/  SEL R2, R2, RZ, P1 ;  /* 0x000000ff02027207 */ /* 0x001fc80000800000 */
[----:B-1----:R-:W-:Y:S02]  /*15d0*/  IADD3 R2, PT, PT, -R0, R2, R13 ;  /* 0x0000000200027210 */ /* 0x002fe40007ffe10d */
[----:B--2---:R-:W-:-:S03]  /*15e0*/  IADD3 R13, PT, PT, -R4, 0x80, RZ ;  /* 0x00000080040d7810 */ /* 0x004fc60007ffe1ff */
[C-C-:B------:R-:W-:Y:S02]  /*15f0*/  IMAD.IADD R4, R28.reuse, 0x1, -R2.reuse ;  /* 0x000000011c047824 */ /* 0x140fe400078e0a02 */
[----:B------:R-:W-:Y:S01]  /*1600*/  @P0 IMAD.IADD R4, R13, 0x1, R2 ;  /* 0x000000010d040824 */ /* 0x000fe200078e0202 */
[----:B------:R-:W-:Y:S01]  /*1610*/  BAR.SYNC.DEFER_BLOCKING 0x0 ;  /* 0x0000000000007b1d */ /* 0x000fe20000010000 */
[----:B------:R-:W-:Y:S02]  /*1620*/  ISETP.GE.AND P0, PT, R28, R13, PT ;  /* 0x0000000d1c00720c */ /* 0x000fe40003f06270 */
[----:B------:R-:W-:-:S05]  /*1630*/  IMAD R4, R4, 0x18, R5 ;  /* 0x0000001804047824 */ /* 0x000fca00078e0205 */
[----:B-----5:R0:W-:Y:S04]  /*1640*/  STS.64 [R4], R10 ;  /* 0x0000000a04007388 */ /* 0x0201e80000000a00 */
[----:B------:R0:W-:Y:S04]  /*1650*/  STS.64 [R4+0x8], R8 ;  /* 0x0000080804007388 */ /* 0x0001e80000000a00 */
[----:B------:R0:W-:Y:S01]  /*1660*/  STS.64 [R4+0x10], R6 ;  /* 0x0000100604007388 */ /* 0x0001e20000000a00 */
[----:B------:R-:W-:Y:S06]  /*1670*/  BAR.SYNC.DEFER_BLOCKING 0x0 ;  /* 0x0000000000007b1d */ /* 0x000fec0000010000 */
[----:B------:R-:W-:Y:S05]  /*1680*/  @P0 BRA `(.L_x_438) ;  /* 0x00000000004c0947 */ /* 0x000fea0003800000 */
[----:B------:R-:W1:Y:S02]  /*1690*/  LDCU.U8 UR4, c[0x0][0x3e0] ;  /* 0x00007c00ff0477ac */ /* 0x000e640008000000 */
[----:B-1----:R-:W-:Y:S01]  /*16a0*/  ISETP.NE.AND P3, PT, RZ, UR4, PT ;  /* 0x00000004ff007c0c */ /* 0x002fe2000bf65270 */
[----:B------:R-:W1:-:S12]  /*16b0*/  LDCU.64 UR4, c[0x0][0x3e8] ;  /* 0x00007d00ff0477ac */ /* 0x000e580008000a00 */
[----:B0-----:R-:W0:Y:S08]  /*16c0*/  @!P3 LDC.64 R6, c[0x0][0x3f8] ;  /* 0x0000fe00ff06bb82 */ /* 0x001e300000000a00 */
[----:B------:R-:W2:Y:S01]  /*16d0*/  @!P3 LDC.64 R8, c[0x0][0x3f0] ;  /* 0x0000fc00ff08bb82 */ /* 0x000ea20000000a00 */
[----:B0-----:R-:W2:Y:S01]  /*16e0*/  @!P3 LDG.E.64 R6, desc[UR6][R6.64] ;  /* 0x000000060606b981 */ /* 0x001ea2000c1e1b00 */
[----:B------:R-:W-:-:S02]  /*16f0*/  IMAD.MOV.U32 R4, RZ, RZ, RZ ;  /* 0x000000ffff047224 */ /* 0x000fc400078e00ff */
[----:B------:R-:W-:Y:S02]  /*1700*/  IMAD.IADD R3, R3, 0x1, -R0 ;  /* 0x0000000103037824 */ /* 0x000fe400078e0a00 */
[----:B------:R-:W-:Y:S01]  /*1710*/  IMAD.MOV.U32 R0, RZ, RZ, RZ ;  /* 0x000000ffff007224 */ /* 0x000fe200078e00ff */
[----:B--2---:R-:W-:-:S04]  /*1720*/  @!P3 IADD3 R4, P0, PT, -R6, R8, RZ ;  /* 0x000000080604b210 */ /* 0x004fc80007f1e1ff */
[----:B------:R-:W-:Y:S01]  /*1730*/  IADD3 R4, P1, P2, R4, R3, R28 ;  /* 0x0000000304047210 */ /* 0x000fe20007a3e01c */
[----:B------:R-:W-:Y:S01]  /*1740*/  @!P3 IMAD.X R0, R9, 0x1, ~R7, P0 ;  /* 0x000000010900b824 */ /* 0x000fe200000e0e07 */
[----:B------:R-:W-:Y:S02]  /*1750*/  SHF.R.S32.HI R3, RZ, 0x1f, R3 ;  /* 0x0000001fff037819 */ /* 0x000fe40000011403 */
[----:B------:R-:W-:Y:S02]  /*1760*/  LOP3.LUT R4, RZ, R4, RZ, 0x33, !PT ;  /* 0x00000004ff047212 */ /* 0x000fe400078e33ff */
[----:B------:R-:W-:Y:S02]  /*1770*/  IADD3.X R3, PT, PT, R0, R3, RZ, P1, P2 ;  /* 0x0000000300037210 */ /* 0x000fe40000fe44ff */
[----:B-1----:R-:W-:Y:S02]  /*1780*/  IADD3 R4, P0, PT, R4, UR4, RZ ;  /* 0x0000000404047c10 */ /* 0x002fe4000ff1e0ff */
[----:B------:R-:W-:-:S04]  /*1790*/  LOP3.LUT R3, RZ, R3, RZ, 0x33, !PT ;  /* 0x00000003ff037212 */ /* 0x000fc800078e33ff */
[----:B------:R-:W-:Y:S01]  /*17a0*/  IADD3.X R3, PT, PT, R3, UR5, RZ, P0, !PT ;  /* 0x0000000503037c10 */ /* 0x000fe200087fe4ff */
[----:B------:R-:W-:Y:S06]  /*17b0*/  BRA `(.L_x_439) ;  /* 0x00000000002c7947 */ /* 0x000fec0003800000 */
.L_x_438:
[----:B------:R-:W1:Y:S01]  /*17c0*/  LDCU.U8 UR4, c[0x0][0x3e0] ;  /* 0x00007c00ff0477ac */ /* 0x000e620008000000 */
[----:B------:R-:W-:Y:S01]  /*17d0*/  IMAD.IADD R13, R28, 0x1, -R13 ;  /* 0x000000011c0d7824 */ /* 0x000fe200078e0a0d */
[----:B------:R-:W-:Y:S01]  /*17e0*/  CS2R R2, SRZ ;  /* 0x0000000000027805 */ /* 0x000fe2000001ff00 */
[----:B-1----:R-:W-:-:S09]  /*17f0*/  UISETP.NE.AND UP0, UPT, UR4, URZ, UPT ;  /* 0x000000ff0400728c */ /* 0x002fd2000bf05270 */
[----:B------:R-:W-:Y:S05]  /*1800*/  BRA.U UP0, `(.L_x_440) ;  /* 0x0000000100087547 */ /* 0x000fea000b800000 */
[----:B------:R-:W1:Y:S02]  /*1810*/  LDC.64 R2, c[0x0][0x3f8] ;  /* 0x0000fe00ff027b82 */ /* 0x000e640000000a00 */
[----:B-1----:R-:W5:Y:S02]  /*1820*/  LDG.E.64 R2, desc[UR6][R2.64] ;  /* 0x0000000602027981 */ /* 0x002f64000c1e1b00 */
.L_x_440:
[--C-:B0----5:R-:W-:Y:S02]  /*1830*/  IADD3 R4, P0, P1, R2, R13, R0.reuse ;  /* 0x0000000d02047210 */ /* 0x121fe4000791e000 */
[----:B------:R-:W-:Y:S02]  /*1840*/  SHF.R.S32.HI R2, RZ, 0x1f, R0 ;  /* 0x0000001fff027819 */ /* 0x000fe40000011400 */
[----:B------:R-:W-:-:S04]  /*1850*/  SHF.R.S32.HI R13, RZ, 0x1f, R13 ;  /* 0x0000001fff0d7819 */ /* 0x000fc8000001140d */
[----:B------:R-:W-:-:S07]  /*1860*/  IADD3.X R3, PT, PT, R3, R13, R2, P0, P1 ;  /* 0x0000000d03037210 */ /* 0x000fce00007e2402 */
.L_x_439:
[----:B------:R-:W-:Y:S05]  /*1870*/  BSYNC.RECONVERGENT B0 ;  /* 0x0000000000007941 */ /* 0x000fea0003800200 */
.L_x_437:
        /* <DEDUP_REMOVED lines=10> */
[----:B------:R-:W-:Y:S02]  /*1920*/  IADD3 R4, P1, PT, R12, UR10, RZ ;  /* 0x0000000a0c047c10 */ /* 0x000fe4000ff3e0ff */
        /* <DEDUP_REMOVED lines=17> */
.L_x_411:
[----:B------:R-:W0:Y:S01]  /*1a40*/  LDCU UR4, c[0x0][0x3d4] ;  /* 0x00007a80ff0477ac */ /* 0x000e220008000800 */
[----:B------:R-:W-:Y:S01]  /*1a50*/  ISETP.NE.AND P0, PT, R16, RZ, PT ;  /* 0x000000ff1000720c */ /* 0x000fe20003f05270 */
[----:B------:R-:W-:Y:S01]  /*1a60*/  BSSY.RECONVERGENT B0, `(.L_x_441) ;  /* 0x00001b6000007945 */ /* 0x000fe20003800200 */
[----:B0-----:R-:W-:-:S11]  /*1a70*/  IADD3 R2, PT, PT, -R3, UR4, RZ ;  /* 0x0000000403027c10 */ /* 0x001fd6000fffe1ff */
[----:B------:R-:W-:Y:S05]  /*1a80*/  @P0 BRA `(.L_x_442) ;  /* 0x0000000800200947 */ /* 0x000fea0003800000 */
[----:B------:R-:W0:Y:S01]  /*1a90*/  S2R R0, SR_TID.X ;  /* 0x0000000000007919 */ /* 0x000e220000002100 */
[----:B------:R-:W-:Y:S01]  /*1aa0*/  BSSY.RECONVERGENT B1, `(.L_x_443) ;  /* 0x000001b000017945 */ /* 0x000fe20003800200 */
[----:B------:R-:W-:Y:S01]  /*1ab0*/  IMAD.MOV.U32 R14, RZ, RZ, 0x1 ;  /* 0x00000001ff0e7424 */ /* 0x000fe200078e00ff */
[----:B------:R-:W-:Y:S02]  /*1ac0*/  CS2R R12, SRZ ;  /* 0x00000000000c7805 */ /* 0x000fe4000001ff00 */
[----:B------:R-:W-:Y:S02]  /*1ad0*/  CS2R R10, SRZ ;  /* 0x00000000000a7805 */ /* 0x000fe4000001ff00 */
[----:B------:R-:W-:Y:S02]  /*1ae0*/  CS2R R8, SRZ ;  /* 0x0000000000087805 */ /* 0x000fe4000001ff00 */
[----:B0-----:R-:W-:-:S13]  /*1af0*/  ISETP.GE.AND P0, PT, R0, R2, PT ;  /* 0x000000020000720c */ /* 0x001fda0003f06270 */
[----:B------:R-:W-:Y:S05]  /*1b00*/  @P0 BRA `(.L_x_444) ;  /* 0x0000000000500947 */ /* 0x000fea0003800000 */
[----:B------:R-:W0:Y:S01]  /*1b10*/  LDCU.U8 UR8, c[0x0][0x3e0] ;  /* 0x00007c00ff0877ac */ /* 0x000e220008000000 */
[----:B------:R-:W1:Y:S01]  /*1b20*/  LDC.64 R4, c[0x0][0x380] ;  /* 0x0000e000ff047b82 */ /* 0x000e620000000a00 */
[----:B------:R-:W-:Y:S01]  /*1b30*/  IMAD.IADD R3, R3, 0x1, R0 ;  /* 0x0000000103037824 */ /* 0x000fe200078e0200 */
[----:B------:R-:W2:Y:S01]  /*1b40*/  LDCU.64 UR4, c[0x0][0x3f0] ;  /* 0x00007e00ff0477ac */ /* 0x000ea20008000a00 */
[----:B0-----:R-:W-:-:S04]  /*1b50*/  UISETP.NE.AND UP0, UPT, UR8, URZ, UPT ;  /* 0x000000ff0800728c */ /* 0x001fc8000bf05270 */
[----:B--2---:R-:W-:Y:S02]  /*1b60*/  USEL UR4, UR4, URZ, !UP0 ;  /* 0x000000ff04047287 */ /* 0x004fe4000c000000 */
[----:B------:R-:W-:-:S04]  /*1b70*/  USEL UR5, UR5, URZ, !UP0 ;  /* 0x000000ff05057287 */ /* 0x000fc8000c000000 */
[----:B------:R-:W-:-:S05]  /*1b80*/  IADD3 R3, P1, PT, R3, UR4, RZ ;  /* 0x0000000403037c10 */ /* 0x000fca000ff3e0ff */
[----:B------:R-:W-:Y:S02]  /*1b90*/  IMAD.X R6, RZ, RZ, UR5, P1 ;  /* 0x00000005ff067e24 */ /* 0x000fe400088e06ff */
[----:B-1----:R-:W-:-:S04]  /*1ba0*/  IMAD.WIDE.U32 R4, R3, 0x18, R4 ;  /* 0x0000001803047825 */ /* 0x002fc800078e0004 */
[----:B------:R-:W-:-:S04]  /*1bb0*/  IMAD R3, R6, 0x18, RZ ;  /* 0x0000001806037824 */ /* 0x000fc800078e02ff */
[----:B------:R-:W-:-:S05]  /*1bc0*/  IMAD.IADD R5, R5, 0x1, R3 ;  /* 0x0000000105057824 */ /* 0x000fca00078e0203 */
[----:B------:R-:W2:Y:S04]  /*1bd0*/  LDG.E R12, desc[UR6][R4.64] ;  /* 0x00000006040c7981 */ /* 0x000ea8000c1e1900 */
[----:B------:R0:W5:Y:S04]  /*1be0*/  LDG.E R13, desc[UR6][R4.64+0x4] ;  /* 0x00000406040d7981 */ /* 0x000168000c1e1900 */
[----:B------:R0:W5:Y:S04]  /*1bf0*/  LDG.E R10, desc[UR6][R4.64+0x8] ;  /* 0x00000806040a7981 */ /* 0x000168000c1e1900 */
[----:B------:R0:W5:Y:S04]  /*1c00*/  LDG.E R11, desc[UR6][R4.64+0xc] ;  /* 0x00000c06040b7981 */ /* 0x000168000c1e1900 */
[----:B------:R0:W5:Y:S04]  /*1c10*/  LDG.E R8, desc[UR6][R4.64+0x10] ;  /* 0x0000100604087981 */ /* 0x000168000c1e1900 */
[----:B------:R0:W5:Y:S01]  /*1c20*/  LDG.E R9, desc[UR6][R4.64+0x14] ;  /* 0x0000140604097981 */ /* 0x000162000c1e1900 */
[----:B--2---:R-:W-:-:S04]  /*1c30*/  LOP3.LUT R14, RZ, R12, RZ, 0x33, !PT ;  /* 0x0000000cff0e7212 */ /* 0x004fc800078e33ff */
[----:B0-----:R-:W-:-:S07]  /*1c40*/  SHF.R.U32.HI R14, RZ, 0x1f, R14 ;  /* 0x0000001fff0e7819 */ /* 0x001fce000001160e */
.L_x_444:
[----:B------:R-:W-:Y:S05]  /*1c50*/  BSYNC.RECONVERGENT B1 ;  /* 0x0000000000017941 */ /* 0x000fea0003800200 */
.L_x_443:
[----:B------:R-:W-:Y:S01]  /*1c60*/  BAR.SYNC.DEFER_BLOCKING 0x0 ;  /* 0x0000000000007b1d */ /* 0x000fe20000010000 */
[----:B------:R-:W-:Y:S02]  /*1c70*/  MOV R15, 0x400 ;  /* 0x00000400000f7802 */ /* 0x000fe40000000f00 */
[----:B------:R-:W-:Y:S02]  /*1c80*/  SHF.R.U32.HI R18, RZ, 0x5, R0 ;  /* 0x00000005ff127819 */ /* 0x000fe40000011600 */
[----:B------:R-:W-:Y:S01]  /*1c90*/  ISETP.GE.U32.AND P3, PT, R0, 0x20, PT ;  /* 0x000000200000780c */ /* 0x000fe20003f66070 */
[----:B------:R-:W-:Y:S01]  /*1ca0*/  BSSY.RECONVERGENT B1, `(.L_x_445) ;  /* 0x0000049000017945 */ /* 0x000fe20003800200 */
[----:B------:R-:W0:Y:S01]  /*1cb0*/  SHFL.UP P1, R3, R14, 0x1, RZ ;  /* 0x042000000e037989 */ /* 0x000e2200000200ff */
[----:B------:R-:W1:Y:S01]  /*1cc0*/  S2R R19, SR_LANEID ;  /* 0x0000000000137919 */ /* 0x000e620000000000 */
[----:B------:R-:W2:Y:S01]  /*1cd0*/  S2R R6, SR_CgaCtaId ;  /* 0x0000000000067919 */ /* 0x000ea20000008800 */
[----:B0-----:R-:W-:-:S05]  /*1ce0*/  @P1 IMAD.IADD R3, R3, 0x1, R14 ;  /* 0x0000000103031824 */ /* 0x001fca00078e020e */
[----:B------:R-:W0:Y:S01]  /*1cf0*/  SHFL.UP P1, R4, R3, 0x2, RZ ;  /* 0x0440000003047989 */ /* 0x000e2200000200ff */
[C---:B-1----:R-:W-:Y:S02]  /*1d00*/  ISETP.NE.AND P2, PT, R19.reuse, 0x1f, PT ;  /* 0x0000001f1300780c */ /* 0x042fe40003f45270 */
[----:B------:R-:W-:Y:S02]  /*1d10*/  ISETP.NE.AND P4, PT, R19, RZ, PT ;  /* 0x000000ff1300720c */ /* 0x000fe40003f85270 */
[----:B--2---:R-:W-:-:S09]  /*1d20*/  LEA R15, R6, R15, 0x18 ;  /* 0x0000000f060f7211 */ /* 0x004fd200078ec0ff */
[----:B------:R-:W-:Y:S02]  /*1d30*/  @!P2 IMAD R20, R18, 0x4, R15 ;  /* 0x000000041214a824 */ /* 0x000fe400078e020f */
        /* <DEDUP_REMOVED lines=12> */
[----:B------:R-:W0:Y:S02]  /*1e00*/  LDS.128 R4, [R15] ;  /* 0x000000000f047984 */ /* 0x000e240000000c00 */
[----:B0-----:R-:W-:-:S05]  /*1e10*/  IMAD.IADD R5, R4, 0x1, R5 ;  /* 0x0000000104057824 */ /* 0x001fca00078e0205 */
[----:B------:R-:W-:Y:S01]  /*1e20*/  SEL R4, R5, R4, !P1 ;  /* 0x0000000405047207 */ /* 0x000fe20004800000 */
[----:B------:R-:W-:Y:S01]  /*1e30*/  IMAD.IADD R5, R6, 0x1, R5 ;  /* 0x0000000106057824 */ /* 0x000fe200078e0205 */
[----:B------:R-:W-:Y:S01]  /*1e40*/  BAR.SYNC.DEFER_BLOCKING 0x0 ;  /* 0x0000000000007b1d */ /* 0x000fe20000010000 */
[----:B------:R-:W-:-:S03]  /*1e50*/  ISETP.NE.AND P1, PT, R14, RZ, PT ;  /* 0x000000ff0e00720c */ /* 0x000fc60003f25270 */
[C---:B------:R-:W-:Y:S02]  /*1e60*/  SEL R4, R5.reuse, R4, !P2 ;  /* 0x0000000405047207 */ /* 0x040fe40005000000 */
[----:B------:R-:W-:Y:S02]  /*1e70*/  IADD3 R7, PT, PT, R5, R2, R7 ;  /* 0x0000000205077210 */ /* 0x000fe40007ffe007 */
[----:B------:R-:W-:Y:S02]  /*1e80*/  SEL R5, R3, RZ, P4 ;  /* 0x000000ff03057207 */ /* 0x000fe40002000000 */
[----:B------:R-:W-:Y:S01]  /*1e90*/  SEL R4, R4, RZ, P3 ;  /* 0x000000ff04047207 */ /* 0x000fe20001800000 */
[----:B------:R-:W-:-:S04]  /*1ea0*/  VIADD R3, R7, 0xffffff80 ;  /* 0xffffff8007037836 */ /* 0x000fc80000000000 */
[----:B------:R-:W-:Y:S02]  /*1eb0*/  IMAD.IADD R5, R4, 0x1, R5 ;  /* 0x0000000104057824 */ /* 0x000fe400078e0205 */
[----:B------:R-:W-:Y:S02]  /*1ec0*/  IMAD.IADD R7, R2, 0x1, -R3 ;  /* 0x0000000102077824 */ /* 0x000fe400078e0a03 */
[C---:B------:R-:W-:Y:S02]  /*1ed0*/  IMAD.IADD R2, R0.reuse, 0x1, -R5 ;  /* 0x0000000100027824 */ /* 0x040fe400078e0a05 */
[----:B------:R-:W-:Y:S01]  /*1ee0*/  @P1 IMAD.IADD R2, R5, 0x1, R7 ;  /* 0x0000000105021824 */ /* 0x000fe200078e0207 */
[----:B------:R-:W-:-:S03]  /*1ef0*/  ISETP.GE.AND P1, PT, R0, R7, PT ;  /* 0x000000070000720c */ /* 0x000fc60003f26270 */
[----:B------:R-:W-:-:S05]  /*1f00*/  IMAD R2, R2, 0x18, R15 ;  /* 0x0000001802027824 */ /* 0x000fca00078e020f */
[----:B-----5:R0:W-:Y:S04]  /*1f10*/  STS.64 [R2], R12 ;  /* 0x0000000c02007388 */ /* 0x0201e80000000a00 */
[----:B------:R0:W-:Y:S04]  /*1f20*/  STS.64 [R2+0x8], R10 ;  /* 0x0000080a02007388 */ /* 0x0001e80000000a00 */
[----:B------:R0:W-:Y:S01]  /*1f30*/  STS.64 [R2+0x10], R8 ;  /* 0x0000100802007388 */ /* 0x0001e20000000a00 */
[----:B------:R-:W-:Y:S06]  /*1f40*/  BAR.SYNC.DEFER_BLOCKING 0x0 ;  /* 0x0000000000007b1d */ /* 0x000fec0000010000 */
[----:B------:R-:W-:Y:S05]  /*1f50*/  @P1 BRA `(.L_x_446) ;  /* 0x00000000004c1947 */ /* 0x000fea0003800000 */
[----:B------:R-:W1:Y:S01]  /*1f60*/  LDCU.U8 UR4, c[0x0][0x3e0] ;  /* 0x00007c00ff0477ac */ /* 0x000e620008000000 */
[----:B------:R-:W-:Y:S02]  /*1f70*/  IMAD.MOV.U32 R7, RZ, RZ, RZ ;  /* 0x000000ffff077224 */ /* 0x000fe400078e00ff */
[----:B0-----:R-:W-:Y:S01]  /*1f80*/  IMAD.MOV.U32 R9, RZ, RZ, RZ ;  /* 0x000000ffff097224 */ /* 0x001fe200078e00ff */
[----:B-1----:R-:W-:Y:S01]  /*1f90*/  UISETP.NE.AND UP0, UPT, UR4, URZ, UPT ;  /* 0x000000ff0400728c */ /* 0x002fe2000bf05270 */
[----:B------:R-:W0:Y:S05]  /*1fa0*/  LDCU.64 UR4, c[0x0][0x3e8] ;  /* 0x00007d00ff0477ac */ /* 0x000e2a0008000a00 */
[----:B------:R-:W-:-:S13]  /*1fb0*/  PLOP3.LUT P1, PT, PT, PT, UP0, 0x80, 0x8 ;  /* 0x000000000008781c */ /* 0x000fda0003f2f008 */
[----:B0-----:R-:W-:Y:S05]  /*1fc0*/  @P1 BRA `(.L_x_447) ;  /* 0x0000000000141947 */ /* 0x001fea0003800000 */
[----:B------:R-:W0:Y:S08]  /*1fd0*/  LDC.64 R4, c[0x0][0x3f8] ;  /* 0x0000fe00ff047b82 */ /* 0x000e300000000a00 */
[----:B------:R-:W1:Y:S01]  /*1fe0*/  LDC.64 R8, c[0x0][0x3f0] ;  /* 0x0000fc00ff087b82 */ /* 0x000e620000000a00 */
[----:B0-----:R-:W1:Y:S02]  /*1ff0*/  LDG.E.64 R4, desc[UR6][R4.64] ;  /* 0x0000000604047981 */ /* 0x001e64000c1e1b00 */
[----:B-1----:R-:W-:-:S05]  /*2000*/  IADD3 R7, P2, PT, -R4, R8, RZ ;  /* 0x0000000804077210 */ /* 0x002fca0007f5e1ff */
[----:B------:R-:W-:-:S08]  /*2010*/  IMAD.X R9, R9, 0x1, ~R5, P2 ;  /* 0x0000000109097824 */ /* 0x000fd000010e0e05 */
.L_x_447:
[----:B------:R-:W-:-:S04]  /*2020*/  IADD3 R2, P2, PT, R0, R7, RZ ;  /* 0x0000000700027210 */ /* 0x000fc80007f5e0ff */
[----:B------:R-:W-:Y:S01]  /*2030*/  LOP3.LUT R2, RZ, R2, RZ, 0x33, !PT ;  /* 0x00000002ff027212 */ /* 0x000fe200078e33ff */
[----:B------:R-:W-:-:S03]  /*2040*/  IMAD.X R9, RZ, RZ, R9, P2 ;  /* 0x000000ffff097224 */ /* 0x000fc600010e0609 */
[----:B------:R-:W-:Y:S02]  /*2050*/  IADD3 R2, P2, PT, R2, UR4, RZ ;  /* 0x0000000402027c10 */ /* 0x000fe4000ff5e0ff */
[----:B------:R-:W-:-:S04]  /*2060*/  LOP3.LUT R9, RZ, R9, RZ, 0x33, !PT ;  /* 0x00000009ff097212 */ /* 0x000fc800078e33ff */
[----:B------:R-:W-:Y:S01]  /*2070*/  IADD3.X R9, PT, PT, R9, UR5, RZ, P2, !PT ;  /* 0x0000000509097c10 */ /* 0x000fe200097fe4ff */
[----:B------:R-:W-:Y:S06]  /*2080*/  BRA `(.L_x_448) ;  /* 0x0000000000287947 */ /* 0x000fec0003800000 */
.L_x_446:
[----:B------:R-:W1:Y:S01]  /*2090*/  LDCU.U8 UR4, c[0x0][0x3e0] ;  /* 0x00007c00ff0477ac */ /* 0x000e620008000000 */
[----:B------:R-:W-:Y:S01]  /*20a0*/  IMAD.IADD R7, R0, 0x1, -R7 ;  /* 0x0000000100077824 */ /* 0x000fe200078e0a07 */
[----:B------:R-:W-:Y:S01]  /*20b0*/  CS2R R4, SRZ ;  /* 0x0000000000047805 */ /* 0x000fe2000001ff00 */
[----:B-1----:R-:W-:-:S06]  /*20c0*/  UISETP.NE.AND UP0, UPT, UR4, URZ, UPT ;  /* 0x000000ff0400728c */ /* 0x002fcc000bf05270 */
[----:B------:R-:W-:-:S13]  /*20d0*/  PLOP3.LUT P1, PT, PT, PT, UP0, 0x80, 0x8 ;  /* 0x000000000008781c */ /* 0x000fda0003f2f008 */
[----:B------:R-:W-:Y:S05]  /*20e0*/  @P1 BRA `(.L_x_449) ;  /* 0x0000000000081947 */ /* 0x000fea0003800000 */
[----:B------:R-:W1:Y:S02]  /*20f0*/  LDC.64 R4, c[0x0][0x3f8] ;  /* 0x0000fe00ff047b82 */ /* 0x000e640000000a00 */
[----:B-1----:R-:W5:Y:S02]  /*2100*/  LDG.E.64 R4, desc[UR6][R4.64] ;  /* 0x0000000604047981 */ /* 0x002f64000c1e1b00 */
.L_x_449:
[----:B0----5:R-:W-:-:S04]  /*2110*/  IADD3 R2, P2, PT, R7, R4, RZ ;  /* 0x0000000407027210 */ /* 0x021fc80007f5e0ff */
[----:B------:R-:W-:-:S09]  /*2120*/  LEA.HI.X.SX32 R9, R7, R5, 0x1, P2 ;  /* 0x0000000507097211 */ /* 0x000fd200010f0eff */
.L_x_448:
[----:B------:R-:W-:Y:S05]  /*2130*/  BSYNC.RECONVERGENT B1 ;  /* 0x0000000000017941 */ /* 0x000fea0003800200 */
.L_x_445:
[----:B------:R-:W-:Y:S05]  /*2140*/  @P0 BRA `(.L_x_450) ;  /* 0x00000014001c0947 */ /* 0x000fea0003800000 */
        /* <DEDUP_REMOVED lines=8> */
[----:B------:R4:W5:Y:S01]  /*21d0*/  LDS.64 R20, [R16+0x10] ;  /* 0x0000100010147984 */ /* 0x0009620000000a00 */
        /* <DEDUP_REMOVED lines=12> */
[----:B-1----:R0:W-:Y:S04]  /*22a0*/  STG.E desc[UR6][R8.64], R4 ;  /* 0x0000000408007986 */ /* 0x0021e8000c101906 */
[----:B------:R0:W-:Y:S04]  /*22b0*/  STG.E desc[UR6][R10.64], R5 ;  /* 0x000000050a007986 */ /* 0x0001e8000c101906 */
[----:B---3--:R0:W-:Y:S04]  /*22c0*/  STG.E desc[UR6][R12.64], R6 ;  /* 0x000000060c007986 */ /* 0x0081e8000c101906 */
[----:B------:R0:W-:Y:S04]  /*22d0*/  STG.E desc[UR6][R14.64], R7 ;  /* 0x000000070e007986 */ /* 0x0001e8000c101906 */
[----:B-----5:R0:W-:Y:S04]  /*22e0*/  STG.E desc[UR6][R16.64], R20 ;  /* 0x0000001410007986 */ /* 0x0201e8000c101906 */
[----:B------:R0:W-:Y:S01]  /*22f0*/  STG.E desc[UR6][R18.64], R21 ;  /* 0x0000001512007986 */ /* 0x0001e2000c101906 */
[----:B------:R-:W-:Y:S05]  /*2300*/  BRA `(.L_x_450) ;  /* 0x0000001000ac7947 */ /* 0x000fea0003800000 */
.L_x_442:
        /* <DEDUP_REMOVED lines=10> */
[----:B------:R-:W-:Y:S01]  /*23b0*/  SHF.R.S32.HI R0, RZ, 0x1f, R3 ;  /* 0x0000001fff007819 */ /* 0x000fe20000011403 */
[----:B------:R-:W2:Y:S01]  /*23c0*/  LDCU.64 UR4, c[0x0][0x3f0] ;  /* 0x00007e00ff0477ac */ /* 0x000ea20008000a00 */
[----:B0-----:R-:W-:-:S04]  /*23d0*/  UISETP.NE.AND UP0, UPT, UR8, URZ, UPT ;  /* 0x000000ff0800728c */ /* 0x001fc8000bf05270 */
[----:B--2---:R-:W-:Y:S02]  /*23e0*/  USEL UR4, UR4, URZ, !UP0 ;  /* 0x000000ff04047287 */ /* 0x004fe4000c000000 */
[----:B------:R-:W-:-:S04]  /*23f0*/  USEL UR5, UR5, URZ, !UP0 ;  /* 0x000000ff05057287 */ /* 0x000fc8000c000000 */
[----:B------:R-:W-:-:S04]  /*2400*/  IADD3 R7, P0, P1, R3, UR4, R17 ;  /* 0x0000000403077c10 */ /* 0x000fc8000f91e011 */
[----:B------:R-:W-:Y:S01]  /*2410*/  IADD3.X R0, PT, PT, R0, UR5, RZ, P0, P1 ;  /* 0x0000000500007c10 */ /* 0x000fe200087e24ff */
[----:B-1----:R-:W-:-:S04]  /*2420*/  IMAD.WIDE.U32 R4, R7, 0x18, R4 ;  /* 0x0000001807047825 */ /* 0x002fc800078e0004 */
[----:B------:R-:W-:Y:S02]  /*2430*/  IMAD R9, R0, 0x18, RZ ;  /* 0x0000001800097824 */ /* 0x000fe400078e02ff */
[----:B------:R-:W-:Y:S02]  /*2440*/  IMAD.MOV.U32 R8, RZ, RZ, R4 ;  /* 0x000000ffff087224 */ /* 0x000fe400078e0004 */
        /* <DEDUP_REMOVED lines=9> */
.L_x_452:
[----:B------:R-:W-:Y:S05]  /*24e0*/  BSYNC.RECONVERGENT B1 ;  /* 0x0000000000017941 */ /* 0x000fea0003800200 */
.L_x_451:
[----:B------:R-:W-:Y:S01]  /*24f0*/  BAR.SYNC.DEFER_BLOCKING 0x0 ;  /* 0x0000000000007b1d */ /* 0x000fe20000010000 */
[----:B------:R-:W-:-:S07]  /*2500*/  SHF.R.U32.HI R18, RZ, 0x5, R17 ;  /* 0x00000005ff127819 */ /* 0x000fce0000011611 */
[----:B------:R-:W0:Y:S01]  /*2510*/  S2UR UR5, SR_CgaCtaId ;  /* 0x00000000000579c3 */ /* 0x000e220000008800 */
[----:B------:R-:W-:Y:S01]  /*2520*/  UMOV UR4, 0x400 ;  /* 0x0000040000047882 */ /* 0x000fe20000000000 */
[----:B------:R-:W1:Y:S01]  /*2530*/  SHFL.UP P0, R9, R0, 0x1, RZ ;  /* 0x0420000000097989 */ /* 0x000e6200000000ff */
[----:B------:R-:W2:Y:S01]  /*2540*/  S2R R29, SR_LANEID ;  /* 0x00000000001d7919 */ /* 0x000ea20000000000 */
[----:B0-----:R-:W-:Y:S01]  /*2550*/  ULEA UR4, UR5, UR4, 0x18 ;  /* 0x0000000405047291 */ /* 0x001fe2000f8ec0ff */
[----:B-1----:R-:W-:-:S05]  /*2560*/  @P0 IMAD.IADD R9, R9, 0x1, R0 ;  /* 0x0000000109090824 */ /* 0x002fca00078e0200 */
[----:B------:R-:W0:Y:S01]  /*2570*/  SHFL.UP P0, R8, R9, 0x2, RZ ;  /* 0x0440000009087989 */ /* 0x000e2200000000ff */
[C---:B--2---:R-:W-:Y:S02]  /*2580*/  ISETP.NE.AND P1, PT, R29.reuse, 0x1f, PT ;  /* 0x0000001f1d00780c */ /* 0x044fe40003f25270 */
[----:B------:R-:W-:-:S11]  /*2590*/  ISETP.NE.AND P2, PT, R29, RZ, PT ;  /* 0x000000ff1d00720c */ /* 0x000fd60003f45270 */
[----:B------:R-:W-:Y:S01]  /*25a0*/  @!P1 LEA R20, R18, UR4, 0x2 ;  /* 0x0000000412149c11 */ /* 0x000fe2000f8e10ff */
[----:B0-----:R-:W-:-:S05]  /*25b0*/  @P0 IMAD.IADD R8, R9, 0x1, R8 ;  /* 0x0000000109080824 */ /* 0x001fca00078e0208 */
[----:B------:R-:W0:Y:S02]  /*25c0*/  SHFL.UP P0, R11, R8, 0x4, RZ ;  /* 0x04800000080b7989 */ /* 0x000e2400000000ff */
[----:B0-----:R-:W-:-:S05]  /*25d0*/  @P0 IMAD.IADD R11, R8, 0x1, R11 ;  /* 0x00000001080b0824 */ /* 0x001fca00078e020b */
[----:B------:R-:W0:Y:S02]  /*25e0*/  SHFL.UP P0, R14, R11, 0x8, RZ ;  /* 0x050000000b0e7989 */ /* 0x000e2400000000ff */
[----:B0-----:R-:W-:-:S05]  /*25f0*/  @P0 IMAD.IADD R14, R11, 0x1, R14 ;  /* 0x000000010b0e0824 */ /* 0x001fca00078e020e */
[----:B------:R-:W0:Y:S02]  /*2600*/  SHFL.UP P0, R15, R14, 0x10, RZ ;  /* 0x060000000e0f7989 */ /* 0x000e2400000000ff */
[----:B0-----:R-:W-:Y:S01]  /*2610*/  @P0 IMAD.IADD R15, R14, 0x1, R15 ;  /* 0x000000010e0f0824 */ /* 0x001fe200078e020f */
[----:B------:R-:W-:-:S04]  /*2620*/  ISETP.NE.AND P0, PT, R18, 0x2, PT ;  /* 0x000000021200780c */ /* 0x000fc80003f05270 */
[----:B------:R-:W-:Y:S01]  /*2630*/  @!P1 STS [R20], R15 ;  /* 0x0000000f14009388 */ /* 0x000fe20000000800 */
[----:B------:R-:W-:Y:S01]  /*2640*/  BAR.SYNC.DEFER_BLOCKING 0x0 ;  /* 0x0000000000007b1d */ /* 0x000fe20000010000 */
[----:B------:R-:W-:-:S05]  /*2650*/  ISETP.NE.AND P1, PT, R18, 0x3, PT ;  /* 0x000000031200780c */ /* 0x000fca0003f25270 */
[----:B------:R-:W0:Y:S02]  /*2660*/  LDS.128 R8, [UR4] ;  /* 0x00000004ff087984 */ /* 0x000e240008000c00 */
[----:B0-----:R-:W-:Y:S02]  /*2670*/  IMAD.IADD R19, R8, 0x1, R9 ;  /* 0x0000000108137824 */ /* 0x001fe400078e0209 */
[----:B------:R-:W-:Y:S02]  /*2680*/  IMAD.IADD R9, R15, 0x1, -R0 ;  /* 0x000000010f097824 */ /* 0x000fe400078e0a00 */
[----:B------:R-:W-:Y:S01]  /*2690*/  IMAD.IADD R10, R10, 0x1, R19 ;  /* 0x000000010a0a7824 */ /* 0x000fe200078e0213 */
[----:B------:R-:W-:Y:S02]  /*26a0*/  SEL R8, R19, R8, !P0 ;  /* 0x0000000813087207 */ /* 0x000fe40004000000 */
[----:B------:R-:W-:Y:S01]  /*26b0*/  ISETP.GT.U32.AND P0, PT, R17, 0x1f, PT ;  /* 0x0000001f1100780c */ /* 0x000fe20003f04070 */
[----:B------:R-:W-:Y:S01]  /*26c0*/  IMAD.IADD R15, R11, 0x1, R10 ;  /* 0x000000010b0f7824 */ /* 0x000fe200078e020a */
[----:B------:R-:W-:-:S02]  /*26d0*/  SEL R19, R9, RZ, P2 ;  /* 0x000000ff09137207 */ /* 0x000fc40001000000 */
        /* <DEDUP_REMOVED lines=8> */
[----:B------:R-:W1:Y:S01]  /*2760*/  LDC R8, c[0x0][0x370] ;  /* 0x0000dc00ff087b82 */ /* 0x000e620000000800 */
[----:B------:R-:W-:-:S05]  /*2770*/  IMAD.IADD R9, R16, 0x1, R9 ;  /* 0x0000000110097824 */ /* 0x000fca00078e0209 */
[----:B------:R-:W-:Y:S01]  /*2780*/  @!P0 IMAD.MOV.U32 R14, RZ, RZ, 0x64 ;  /* 0x00000064ff0e8424 */ /* 0x000fe200078e00ff */
[----:B------:R2:W-:Y:S01]  /*2790*/  @!P0 STS [UR4+0x2c], R15 ;  /* 0x00002c0fff008988 */ /* 0x0005e20008000804 */
[----:B0-----:R-:W-:-:S05]  /*27a0*/  IMAD.WIDE R26, R16, 0x8, R10 ;  /* 0x00000008101a7825 */ /* 0x001fca00078e020a */
[----:B------:R2:W-:Y:S01]  /*27b0*/  @!P0 ST.E.64.STRONG.GPU desc[UR6][R26.64+0x100], R14 ;  /* 0x0001000e1a008985 */ /* 0x0005e2000c10fb06 */
[----:B-1----:R-:W-:-:S13]  /*27c0*/  ISETP.GT.U32.AND P1, PT, R8, 0x1f3, PT ;  /* 0x000001f30800780c */ /* 0x002fda0003f24070 */
[----:B--2---:R-:W-:Y:S05]  /*27d0*/  @P1 BRA `(.L_x_454) ;  /* 0x0000000000081947 */ /* 0x004fea0003800000 */
[----:B------:R0:W-:Y:S06]  /*27e0*/  MEMBAR.SC.CTA ;  /* 0x0000000000007992 */ /* 0x0001ec0000000000 */
[----:B0-----:R-:W-:Y:S05]  /*27f0*/  BRA `(.L_x_455) ;  /* 0x0000000000087947 */ /* 0x001fea0003800000 */
.L_x_454:
[----:B------:R-:W-:Y:S05]  /*2800*/  NANOSLEEP 0x1c2 ;  /* 0x000001c20000795d */ /* 0x000fea0003800000 */
[----:B------:R-:W-:Y:S01]  /*2810*/  NOP ;  /* 0x0000000000007918 */ /* 0x000fe20000000000 */
.L_x_455:
[----:B------:R-:W-:-:S05]  /*2820*/  IMAD.WIDE R10, R9, 0x8, R10 ;  /* 0x00000008090a7825 */ /* 0x000fca00078e020a */
[----:B------:R-:W2:Y:S01]  /*2830*/  LD.E.64.STRONG.GPU R18, desc[UR6][R10.64+0x100] ;  /* 0x000100060a127980 */ /* 0x000ea2000c10fb00 */
[----:B------:R-:W-:Y:S01]  /*2840*/  UMOV UR5, 0xffffffff ;  /* 0xffffffff00057882 */ /* 0x000fe20000000000 */
[----:B--2---:R-:W-:Y:S02]  /*2850*/  ISETP.NE.AND P0, PT, R18, 0x63, PT ;  /* 0x000000631200780c */ /* 0x004fe40003f05270 */
[----:B------:R-:W-:Y:S11]  /*2860*/  BRA.DIV UR5, `(.L_x_456) ;  /* 0x0000001a05307947 */ /* 0x000ff6000b800000 */
[----:B------:R-:W-:-:S13]  /*2870*/  VOTE.ANY P0, !P0 ;  /* 0x0000000000ff7806 */ /* 0x000fda0004000100 */
.L_x_513:
[----:B------:R-:W-:Y:S05]  /*2880*/  @!P0 BRA `(.L_x_457) ;  /* 0x0000000000308947 */ /* 0x000fea0003800000 */
.L_x_461:
[----:B------:R-:W-:Y:S05]  /*2890*/  YIELD ;  /* 0x0000000000007946 */ /* 0x000fea0003800000 */
[----:B------:R-:W-:Y:S05]  /*28a0*/  @P1 BRA `(.L_x_458) ;  /* 0x0000000000081947 */ /* 0x000fea0003800000 */
[----:B------:R0:W-:Y:S06]  /*28b0*/  MEMBAR.SC.CTA ;  /* 0x0000000000007992 */ /* 0x0001ec0000000000 */
[----:B0-----:R-:W-:Y:S05]  /*28c0*/  BRA `(.L_x_459) ;  /* 0x0000000000087947 */ /* 0x001fea0003800000 */
.L_x_458:
[----:B------:R-:W-:Y:S05]  /*28d0*/  NANOSLEEP 0x15e ;  /* 0x0000015e0000795d */ /* 0x000fea0003800000 */
[----:B------:R-:W-:Y:S01]  /*28e0*/  NOP ;  /* 0x0000000000007918 */ /* 0x000fe20000000000 */
.L_x_459:
[----:B------:R-:W2:Y:S01]  /*28f0*/  LD.E.64.STRONG.GPU R18, desc[UR6][R10.64+0x100] ;  /* 0x000100060a127980 */ /* 0x000ea2000c10fb00 */
[----:B------:R-:W-:Y:S01]  /*2900*/  UMOV UR5, 0xffffffff ;  /* 0xffffffff00057882 */ /* 0x000fe20000000000 */
[----:B--2---:R-:W-:Y:S02]  /*2910*/  ISETP.NE.AND P0, PT, R18, 0x63, PT ;  /* 0x000000631200780c */ /* 0x004fe40003f05270 */
[----:B------:R-:W-:Y:S11]  /*2920*/  BRA.DIV UR5, `(.L_x_460) ;  /* 0x0000001a05207947 */ /* 0x000ff6000b800000 */
[----:B------:R-:W-:-:S13]  /*2930*/  VOTE.ANY P0, !P0 ;  /* 0x0000000000ff7806 */ /* 0x000fda0004000100 */
.L_x_516:
[----:B------:R-:W-:Y:S05]  /*2940*/  @P0 BRA `(.L_x_461) ;  /* 0xfffffffc00d00947 */ /* 0x000fea000383ffff */
.L_x_457:
[----:B------:R-:W-:Y:S01]  /*2950*/  UMOV UR5, 0xffffffff ;  /* 0xffffffff00057882 */ /* 0x000fe20000000000 */
[----:B------:R-:W-:Y:S02]  /*2960*/  ISETP.NE.AND P0, PT, R18, 0x65, PT ;  /* 0x000000651200780c */ /* 0x000fe40003f05270 */
[----:B------:R-:W-:Y:S11]  /*2970*/  BRA.DIV UR5, `(.L_x_462) ;  /* 0x0000001a052c7947 */ /* 0x000ff6000b800000 */
[----:B------:R-:W0:Y:S01]  /*2980*/  S2R R8, SR_GEMASK ;  /* 0x0000000000087919 */ /* 0x000e220000003c00 */
[----:B------:R-:W-:Y:S01]  /*2990*/  VOTE.ANY R23, PT, !P0 ;  /* 0x0000000000177806 */ /* 0x000fe200040e0100 */
[----:B------:R-:W-:Y:S01]  /*29a0*/  VIADD R11, R29, 0x4 ;  /* 0x000000041d0b7836 */ /* 0x000fe20000000000 */
[----:B------:R-:W1:Y:S02]  /*29b0*/  LDC.64 R16, c[0x0][0x3c8] ;  /* 0x0000f200ff107b82 */ /* 0x000e640000000a00 */
[----:B0-----:R-:W-:-:S05]  /*29c0*/  LOP3.LUT R23, R23, 0x80000000, R8, 0xec, !PT ;  /* 0x8000000017177812 */ /* 0x001fca00078eec08 */
[----:B------:R-:W-:-:S05]  /*29d0*/  VIADD R8, R23, 0xffffffff ;  /* 0xffffffff17087836 */ /* 0x000fca0000000000 */
[----:B------:R-:W-:-:S04]  /*29e0*/  LOP3.LUT R8, R23, R8, RZ, 0xc, !PT ;  /* 0x0000000817087212 */ /* 0x000fc800078e0cff */
[----:B------:R0:W2:Y:S02]  /*29f0*/  POPC R21, R8 ;  /* 0x0000000800157309 */ /* 0x0000a40000000000 */
[C---:B0-----:R-:W-:Y:S01]  /*2a00*/  VIADD R8, R29.reuse, 0x10 ;  /* 0x000000101d087836 */ /* 0x041fe20000000000 */
[----:B--2---:R-:W0:Y:S01]  /*2a10*/  SHFL.DOWN PT, R25, R19, 0x1, R21 ;  /* 0x0820000013197989 */ /* 0x004e2200000e0015 */
[----:B------:R-:W-:-:S03]  /*2a20*/  ISETP.GE.AND P0, PT, R29, R21, PT ;  /* 0x000000151d00720c */ /* 0x000fc60003f06270 */
        /* <DEDUP_REMOVED lines=24> */
.L_x_525:
[----:B------:R-:W-:Y:S05]  /*2bb0*/  @!P0 BRA `(.L_x_463) ;  /* 0x0000000000dc8947 */ /* 0x000fea0003800000 */
.L_x_471:
        /* <DEDUP_REMOVED lines=9> */
.L_x_528:
[----:B------:R-:W-:Y:S05]  /*2c50*/  @!P0 BRA `(.L_x_465) ;  /* 0x0000000000308947 */ /* 0x000fea0003800000 */
.L_x_469:
[----:B------:R-:W-:Y:S05]  /*2c60*/  YIELD ;  /* 0x0000000000007946 */ /* 0x000fea0003800000 */
[----:B------:R-:W-:Y:S05]  /*2c70*/  @P1 BRA `(.L_x_466) ;  /* 0x0000000000081947 */ /* 0x000fea0003800000 */
[----:B------:R0:W-:Y:S06]  /*2c80*/  MEMBAR.SC.CTA ;  /* 0x0000000000007992 */ /* 0x0001ec0000000000 */
[----:B0-----:R-:W-:Y:S05]  /*2c90*/  BRA `(.L_x_467) ;  /* 0x0000000000087947 */ /* 0x001fea0003800000 */
.L_x_466:
[----:B------:R-:W-:Y:S05]  /*2ca0*/  NANOSLEEP 0x15e ;  /* 0x0000015e0000795d */ /* 0x000fea0003800000 */
[----:B------:R-:W-:Y:S01]  /*2cb0*/  NOP ;  /* 0x0000000000007918 */ /* 0x000fe20000000000 */
.L_x_467:
[----:B------:R-:W2:Y:S01]  /*2cc0*/  LD.E.64.STRONG.GPU R18, desc[UR6][R16.64+-0x100] ;  /* 0xffff000610127980 */ /* 0x000ea2000c10fb00 */
[----:B------:R-:W-:Y:S01]  /*2cd0*/  UMOV UR5, 0xffffffff ;  /* 0xffffffff00057882 */ /* 0x000fe20000000000 */
[----:B--2---:R-:W-:Y:S02]  /*2ce0*/  ISETP.NE.AND P0, PT, R18, 0x63, PT ;  /* 0x000000631200780c */ /* 0x004fe40003f05270 */
[----:B------:R-:W-:Y:S11]  /*2cf0*/  BRA.DIV UR5, `(.L_x_468) ;  /* 0x0000001a05747947 */ /* 0x000ff6000b800000 */
[----:B------:R-:W-:-:S13]  /*2d00*/  VOTE.ANY P0, !P0 ;  /* 0x0000000000ff7806 */ /* 0x000fda0004000100 */
.L_x_531:
[----:B------:R-:W-:Y:S05]  /*2d10*/  @P0 BRA `(.L_x_469) ;  /* 0xfffffffc00d00947 */ /* 0x000fea000383ffff */
.L_x_465:
[----:B------:R-:W-:Y:S01]  /*2d20*/  UMOV UR5, 0xffffffff ;  /* 0xffffffff00057882 */ /* 0x000fe20000000000 */
[----:B------:R-:W-:Y:S02]  /*2d30*/  ISETP.NE.AND P0, PT, R18, 0x65, PT ;  /* 0x000000651200780c */ /* 0x000fe40003f05270 */
[----:B------:R-:W-:Y:S11]  /*2d40*/  BRA.DIV UR5, `(.L_x_470) ;  /* 0x0000001a05807947 */ /* 0x000ff6000b800000 */
[----:B------:R-:W0:Y:S01]  /*2d50*/  S2R R16, SR_GEMASK ;  /* 0x0000000000107919 */ /* 0x000e220000003c00 */
[----:B------:R-:W-:Y:S01]  /*2d60*/  VOTE.ANY R23, PT, !P0 ;  /* 0x0000000000177806 */ /* 0x000fe200040e0100 */
[----:B------:R-:W-:-:S03]  /*2d70*/  VIADD R9, R9, 0xffffffe0 ;  /* 0xffffffe009097836 */ /* 0x000fc60000000000 */
[----:B0-----:R-:W-:-:S05]  /*2d80*/  LOP3.LUT R23, R23, 0x80000000, R16, 0xec, !PT ;  /* 0x8000000017177812 */ /* 0x001fca00078eec10 */
        /* <DEDUP_REMOVED lines=25> */
.L_x_540:
[----:B------:R-:W-:Y:S05]  /*2f20*/  @P0 BRA `(.L_x_471) ;  /* 0xfffffffc00240947 */ /* 0x000fea000383ffff */
.L_x_463:
[----:B------:R-:W0:Y:S01]  /*2f30*/  S2R R8, SR_TID.X ;  /* 0x0000000000087919 */ /* 0x000e220000002100 */
[----:B------:R-:W-:Y:S01]  /*2f40*/  ISETP.NE.AND P1, PT, R29, RZ, PT ;  /* 0x000000ff1d00720c */ /* 0x000fe20003f25270 */
[----:B------:R-:W-:-:S12]  /*2f50*/  IMAD.MOV.U32 R18, RZ, RZ, R28 ;  /* 0x000000ffff127224 */ /* 0x000fd800078e001c */
[----:B------:R-:W1:Y:S01]  /*2f60*/  @!P1 S2R R11, SR_CgaCtaId ;  /* 0x00000000000b9919 */ /* 0x000e620000008800 */
[----:B------:R-:W-:Y:S01]  /*2f70*/  @!P1 MOV R10, 0x400 ;  /* 0x00000400000a9802 */ /* 0x000fe20000000f00 */
[----:B------:R-:W-:Y:S01]  /*2f80*/  @!P1 IMAD.MOV.U32 R18, RZ, RZ, R20 ;  /* 0x000000ffff129224 */ /* 0x000fe200078e0014 */
[----:B0-----:R-:W-:-:S13]  /*2f90*/  ISETP.NE.AND P0, PT, R8, RZ, PT ;  /* 0x000000ff0800720c */ /* 0x001fda0003f05270 */
[----:B------:R-:W0:Y:S01]  /*2fa0*/  @!P0 S2R R9, SR_CgaCtaId ;  /* 0x0000000000098919 */ /* 0x000e220000008800 */
[----:B------:R-:W-:Y:S01]  /*2fb0*/  @!P0 MOV R8, 0x400 ;  /* 0x0000040000088802 */ /* 0x000fe20000000f00 */
[----:B------:R-:W-:Y:S01]  /*2fc0*/  @!P0 IMAD.IADD R15, R15, 0x1, R20 ;  /* 0x000000010f0f8824 */ /* 0x000fe200078e0214 */
[----:B-1----:R-:W-:Y:S01]  /*2fd0*/  @!P1 LEA R11, R11, R10, 0x18 ;  /* 0x0000000a0b0b9211 */ /* 0x002fe200078ec0ff */
[----:B------:R-:W-:-:S05]  /*2fe0*/  @!P0 IMAD.MOV.U32 R14, RZ, RZ, 0x65 ;  /* 0x00000065ff0e8424 */ /* 0x000fca00078e00ff */
[----:B------:R1:W-:Y:S01]  /*2ff0*/  @!P0 ST.E.64.STRONG.GPU desc[UR6][R26.64+0x100], R14 ;  /* 0x0001000e1a008985 */ /* 0x0003e2000c10fb06 */
[----:B0-----:R-:W-:-:S05]  /*3000*/  @!P0 LEA R8, R9, R8, 0x18 ;  /* 0x0000000809088211 */ /* 0x001fca00078ec0ff */
[----:B------:R1:W-:Y:S04]  /*3010*/  @!P0 STS [R8+0x28], R15 ;  /* 0x0000280f08008388 */ /* 0x0003e80000000800 */
[----:B------:R1:W-:Y:S04]  /*3020*/  @!P0 STS [R8+0x24], R20 ;  /* 0x0000241408008388 */ /* 0x0003e80000000800 */
[----:B------:R1:W-:Y:S02]  /*3030*/  @!P1 STS [R11+0x14], R20 ;  /* 0x000014140b009388 */ /* 0x0003e40000000800 */
.L_x_453:
[----:B-1----:R-:W0:Y:S01]  /*3040*/  S2R R15, SR_TID.X ;  /* 0x00000000000f7919 */ /* 0x002e220000002100 */
[----:B------:R-:W-:Y:S05]  /*3050*/  WARPSYNC.ALL ;  /* 0x0000000000007948 */ /* 0x000fea0003800000 */
[----:B------:R-:W1:Y:S01]  /*3060*/  S2R R9, SR_CgaCtaId ;  /* 0x0000000000097919 */ /* 0x000e620000008800 */
[----:B------:R-:W-:Y:S01]  /*3070*/  MOV R14, 0x400 ;  /* 0x00000400000e7802 */ /* 0x000fe20000000f00 */
[----:B------:R-:W-:Y:S01]  /*3080*/  BSSY.RECONVERGENT B1, `(.L_x_472) ;  /* 0x0000035000017945 */ /* 0x000fe20003800200 */
[----:B------:R-:W-:Y:S01]  /*3090*/  BAR.SYNC.DEFER_BLOCKING 0x0 ;  /* 0x0000000000007b1d */ /* 0x000fe20000010000 */
[----:B0-----:R-:W-:-:S02]  /*30a0*/  ISETP.NE.AND P1, PT, R15, RZ, PT ;  /* 0x000000ff0f00720c */ /* 0x001fc40003f25270 */
[----:B------:R-:W-:Y:S02]  /*30b0*/  ISETP.NE.AND P0, PT, R0, RZ, PT ;  /* 0x000000ff0000720c */ /* 0x000fe40003f05270 */
[----:B------:R-:W-:Y:S02]  /*30c0*/  IADD3 R17, PT, PT, -R2, 0x80, RZ ;  /* 0x0000008002117810 */ /* 0x000fe40007ffe1ff */
[----:B-1----:R-:W-:-:S05]  /*30d0*/  LEA R14, R9, R14, 0x18 ;  /* 0x0000000e090e7211 */ /* 0x002fca00078ec0ff */
[----:B------:R-:W0:Y:S04]  /*30e0*/  LDS R16, [R14+0x14] ;  /* 0x000014000e107984 */ /* 0x000e280000000800 */
[----:B------:R-:W1:Y:S01]  /*30f0*/  LDS.128 R8, [R14+0x20] ;  /* 0x000020000e087984 */ /* 0x000e620000000c00 */
[----:B0-----:R-:W-:-:S04]  /*3100*/  SEL R16, R16, RZ, P1 ;  /* 0x000000ff10107207 */ /* 0x001fc80000800000 */
[----:B-1----:R-:W-:Y:S02]  /*3110*/  IADD3 R16, PT, PT, -R9, R16, R18 ;  /* 0x0000001009107210 */ /* 0x002fe40007ffe112 */
[----:B------:R-:W-:-:S03]  /*3120*/  IADD3 R0, PT, PT, R2, R17, -R11 ;  /* 0x0000001102007210 */ /* 0x000fc60007ffe80b */
        /* <DEDUP_REMOVED lines=11> */
[----:B-1----:R-:W-:Y:S01]  /*31e0*/  UISETP.NE.AND UP0, UPT, UR4, URZ, UPT ;  /* 0x000000ff0400728c */ /* 0x002fe2000bf05270 */
[----:B------:R-:W1:Y:S05]  /*31f0*/  LDCU.64 UR4, c[0x0][0x3e8] ;  /* 0x00007d00ff0477ac */ /* 0x000e6a0008000a00 */
[----:B------:R-:W-:-:S13]  /*3200*/  PLOP3.LUT P1, PT, PT, PT, UP0, 0x80, 0x8 ;  /* 0x000000000008781c */ /* 0x000fda0003f2f008 */
        /* <DEDUP_REMOVED lines=16> */
.L_x_473:
[----:B------:R-:W1:Y:S01]  /*3310*/  LDCU.U8 UR4, c[0x0][0x3e0] ;  /* 0x00007c00ff0477ac */ /* 0x000e620008000000 */
[----:B------:R-:W-:Y:S01]  /*3320*/  IMAD.IADD R0, R15, 0x1, -R0 ;  /* 0x000000010f007824 */ /* 0x000fe200078e0a00 */
[----:B0-----:R-:W-:Y:S01]  /*3330*/  CS2R R4, SRZ ;  /* 0x0000000000047805 */ /* 0x001fe2000001ff00 */
[----:B-1----:R-:W-:-:S06]  /*3340*/  UISETP.NE.AND UP0, UPT, UR4, URZ, UPT ;  /* 0x000000ff0400728c */ /* 0x002fcc000bf05270 */
[----:B------:R-:W-:-:S13]  /*3350*/  PLOP3.LUT P1, PT, PT, PT, UP0, 0x80, 0x8 ;  /* 0x000000000008781c */ /* 0x000fda0003f2f008 */
[----:B------:R-:W-:Y:S05]  /*3360*/  @P1 BRA `(.L_x_475) ;  /* 0x0000000000081947 */ /* 0x000fea0003800000 */
[----:B------:R-:W0:Y:S02]  /*3370*/  LDC.64 R4, c[0x0][0x3f8] ;  /* 0x0000fe00ff047b82 */ /* 0x000e240000000a00 */
[----:B0-----:R-:W5:Y:S02]  /*3380*/  LDG.E.64 R4, desc[UR6][R4.64] ;  /* 0x0000000604047981 */ /* 0x001f64000c1e1b00 */
.L_x_475:
[--C-:B-----5:R-:W-:Y:S02]  /*3390*/  IADD3 R8, P0, P2, R4, R0, R9.reuse ;  /* 0x0000000004087210 */ /* 0x120fe40007a1e009 */
[----:B------:R-:W-:Y:S02]  /*33a0*/  SHF.R.S32.HI R4, RZ, 0x1f, R9 ;  /* 0x0000001fff047819 */ /* 0x000fe40000011409 */
[----:B------:R-:W-:-:S04]  /*33b0*/  SHF.R.S32.HI R3, RZ, 0x1f, R0 ;  /* 0x0000001fff037819 */ /* 0x000fc80000011400 */
[----:B------:R-:W-:-:S07]  /*33c0*/  IADD3.X R9, PT, PT, R5, R3, R4, P0, P2 ;  /* 0x0000000305097210 */ /* 0x000fce00007e4404 */
.L_x_474:
[----:B------:R-:W-:Y:S05]  /*33d0*/  BSYNC.RECONVERGENT B1 ;  /* 0x0000000000017941 */ /* 0x000fea0003800200 */
.L_x_472:
[----:B------:R-:W-:Y:S01]  /*33e0*/  ISETP.GE.AND P0, PT, R15, R2, PT ;  /* 0x000000020f00720c */ /* 0x000fe20003f06270 */
[----:B------:R-:W-:-:S12]  /*33f0*/  IMAD.IADD R3, R10, 0x1, -R17 ;  /* 0x000000010a037824 */ /* 0x000fd800078e0a11 */
        /* <DEDUP_REMOVED lines=27> */
[----:B------:R1:W-:Y:S02]  /*35b0*/  STG.E desc[UR6][R18.64], R21 ;  /* 0x0000001512007986 */ /* 0x0003e4000c101906 */
.L_x_450:
[----:B------:R-:W-:Y:S05]  /*35c0*/  BSYNC.RECONVERGENT B0 ;  /* 0x0000000000007941 */ /* 0x000fea0003800200 */
.L_x_441:
[----:B------:R-:W2:Y:S02]  /*35d0*/  S2R R0, SR_TID.X ;  /* 0x0000000000007919 */ /* 0x000ea40000002100 */
[----:B--2---:R-:W-:-:S13]  /*35e0*/  ISETP.NE.AND P0, PT, R0, RZ, PT ;  /* 0x000000ff0000720c */ /* 0x004fda0003f05270 */
[----:B------:R-:W-:Y:S05]  /*35f0*/  @P0 EXIT ;  /* 0x000000000000094d */ /* 0x000fea0003800000 */
[----:B------:R-:W2:Y:S02]  /*3600*/  LDCU.U8 UR4, c[0x0][0x3e1] ;  /* 0x00007c20ff0477ac */ /* 0x000ea40008000000 */
[----:B--2---:R-:W-:-:S09]  /*3610*/  UISETP.NE.AND UP0, UPT, UR4, URZ, UPT ;  /* 0x000000ff0400728c */ /* 0x004fd2000bf05270 */
[----:B------:R-:W-:Y:S05]  /*3620*/  BRA.U !UP0, `(.L_x_476) ;  /* 0x00000001082c7547 */ /* 0x000fea000b800000 */
[----:B01----:R-:W0:Y:S01]  /*3630*/  LDC.64 R6, c[0x0][0x3c0] ;  /* 0x0000f000ff067b82 */ /* 0x003e220000000a00 */
[----:B------:R-:W-:Y:S01]  /*3640*/  BSSY.RECONVERGENT B0, `(.L_x_477) ;  /* 0x0000005000007945 */ /* 0x000fe20003800200 */
[----:B------:R-:W-:-:S03]  /*3650*/  CS2R R4, SRZ ;  /* 0x0000000000047805 */ /* 0x000fc6000001ff00 */
[----:B------:R-:W-:Y:S05]  /*3660*/  @P1 BRA `(.L_x_478) ;  /* 0x0000000000081947 */ /* 0x000fea0003800000 */
[----:B------:R-:W1:Y:S02]  /*3670*/  LDC.64 R4, c[0x0][0x3f8] ;  /* 0x0000fe00ff047b82 */ /* 0x000e640000000a00 */
[----:B-1----:R-:W5:Y:S02]  /*3680*/  LDG.E.64 R4, desc[UR6][R4.64] ;  /* 0x0000000604047981 */ /* 0x002f64000c1e1b00 */
.L_x_478:
[----:B------:R-:W-:Y:S05]  /*3690*/  BSYNC.RECONVERGENT B0 ;  /* 0x0000000000007941 */ /* 0x000fea0003800200 */
.L_x_477:
[----:B-----5:R-:W-:-:S04]  /*36a0*/  IADD3 R2, P0, PT, R3, R4, RZ ;  /* 0x0000000403027210 */ /* 0x020fc80007f1e0ff */
[----:B------:R-:W-:-:S05]  /*36b0*/  LEA.HI.X.SX32 R3, R3, R5, 0x1, P0 ;  /* 0x0000000503037211 */ /* 0x000fca00000f0eff */
[----:B0-----:R-:W-:Y:S01]  /*36c0*/  STG.E.64 desc[UR6][R6.64], R2 ;  /* 0x0000000206007986 */ /* 0x001fe2000c101b06 */
[----:B------:R-:W-:Y:S05]  /*36d0*/  EXIT ;  /* 0x000000000000794d */ /* 0x000fea0003800000 */
.L_x_476:
[----:B01----:R-:W0:Y:S01]  /*36e0*/  LDC.64 R6, c[0x0][0x400] ;  /* 0x00010000ff067b82 */ /* 0x003e220000000a00 */
[----:B------:R-:W-:Y:S01]  /*36f0*/  BSSY.RECONVERGENT B0, `(.L_x_479) ;  /* 0x0000005000007945 */ /* 0x000fe20003800200 */
[----:B------:R-:W-:-:S03]  /*3700*/  CS2R R4, SRZ ;  /* 0x0000000000047805 */ /* 0x000fc6000001ff00 */
[----:B------:R-:W-:Y:S05]  /*3710*/  @P1 BRA `(.L_x_480) ;  /* 0x0000000000081947 */ /* 0x000fea0003800000 */
[----:B------:R-:W1:Y:S02]  /*3720*/  LDC.64 R4, c[0x0][0x3f8] ;  /* 0x0000fe00ff047b82 */ /* 0x000e640000000a00 */
[----:B-1----:R-:W5:Y:S02]  /*3730*/  LDG.E.64 R4, desc[UR6][R4.64] ;  /* 0x0000000604047981 */ /* 0x002f64000c1e1b00 */
.L_x_480:
[----:B------:R-:W-:Y:S05]  /*3740*/  BSYNC.RECONVERGENT B0 ;  /* 0x0000000000007941 */ /* 0x000fea0003800200 */
.L_x_479:
[----:B-----5:R-:W-:-:S04]  /*3750*/  IADD3 R2, P0, PT, R3, R4, RZ ;  /* 0x0000000403027210 */ /* 0x020fc80007f1e0ff */
[----:B------:R-:W-:-:S05]  /*3760*/  LEA.HI.X.SX32 R3, R3, R5, 0x1, P0 ;  /* 0x0000000503037211 */ /* 0x000fca00000f0eff */
[----:B0-----:R-:W-:Y:S01]  /*3770*/  STG.E.64 desc[UR6][R6.64], R2 ;  /* 0x0000000206007986 */ /* 0x001fe2000c101b06 */
[----:B------:R-:W-:Y:S05]  /*3780*/  EXIT ;  /* 0x000000000000794d */ /* 0x000fea0003800000 */
.L_x_421:
[----:B------:R-:W-:Y:S01]  /*3790*/  BSSY B0, `(.L_x_481) ;  /* 0x0000006000007945 */ /* 0x000fe20003800000 */
[----:B------:R-:W-:Y:S01]  /*37a0*/  PLOP3.LUT P0, PT, P0, PT, PT, 0x8, 0x80 ;  /* 0x000000000080781c */ /* 0x000fe2000070e170 */
[----:B------:R-:W-:-:S12]  /*37b0*/  IMAD.MOV.U32 R23, RZ, RZ, -0x1 ;  /* 0xffffffffff177424 */ /* 0x000fd800078e00ff */
[----:B-----5:R-:W-:Y:S05]  /*37c0*/  WARPSYNC.COLLECTIVE R23, `(.L_x_482) ;  /* 0x0000000017087348 */ /* 0x020fea0003c00000 */
[----:B------:R-:W-:Y:S01]  /*37d0*/  VOTE.ANY P0, P0 ;  /* 0x0000000000ff7806 */ /* 0x000fe20000000100 */
[----:B-----5:R-:W-:-:S12]  /*37e0*/  ENDCOLLECTIVE ;  /* 0x000000000000791b */ /* 0x020fd80003800000 */
.L_x_482:
[----:B------:R-:W-:Y:S05]  /*37f0*/  BSYNC B0 ;  /* 0x0000000000007941 */ /* 0x000fea0003800000 */
.L_x_481:
[----:B------:R-:W-:Y:S05]  /*3800*/  BRA `(.L_x_483) ;  /* 0xffffffd400587947 */ /* 0x000fea000383ffff */
.L_x_425:
[----:B------:R-:W-:Y:S01]  /*3810*/  BSSY B0, `(.L_x_484) ;  /* 0x0000006000007945 */ /* 0x000fe20003800000 */
[----:B------:R-:W-:Y:S01]  /*3820*/  PLOP3.LUT P0, PT, P0, PT, PT, 0x8, 0x80 ;  /* 0x000000000080781c */ /* 0x000fe2000070e170 */
[----:B------:R-:W-:-:S12]  /*3830*/  IMAD.MOV.U32 R23, RZ, RZ, -0x1 ;  /* 0xffffffffff177424 */ /* 0x000fd800078e00ff */
[----:B-----5:R-:W-:Y:S05]  /*3840*/  WARPSYNC.COLLECTIVE R23, `(.L_x_485) ;  /* 0x0000000017087348 */ /* 0x020fea0003c00000 */
[----:B------:R-:W-:Y:S01]  /*3850*/  VOTE.ANY P0, P0 ;  /* 0x0000000000ff7806 */ /* 0x000fe20000000100 */
[----:B-----5:R-:W-:-:S12]  /*3860*/  ENDCOLLECTIVE ;  /* 0x000000000000791b */ /* 0x020fd80003800000 */
.L_x_485:
[----:B------:R-:W-:Y:S05]  /*3870*/  BSYNC B0 ;  /* 0x0000000000007941 */ /* 0x000fea0003800000 */
.L_x_484:
[----:B------:R-:W-:Y:S05]  /*3880*/  BRA `(.L_x_486) ;  /* 0xffffffd400687947 */ /* 0x000fea000383ffff */
.L_x_427:
[----:B------:R-:W0:Y:S01]  /*3890*/  S2R R29, SR_GEMASK ;  /* 0x00000000001d7919 */ /* 0x000e220000003c00 */
[----:B------:R-:W-:Y:S01]  /*38a0*/  BSSY B0, `(.L_x_487) ;  /* 0x0000006000007945 */ /* 0x000fe20003800000 */
[----:B------:R-:W-:Y:S01]  /*38b0*/  PLOP3.LUT P0, PT, P0, PT, PT, 0x8, 0x80 ;  /* 0x000000000080781c */ /* 0x000fe2000070e170 */
[----:B------:R-:W-:-:S12]  /*38c0*/  IMAD.MOV.U32 R23, RZ, RZ, -0x1 ;  /* 0xffffffffff177424 */ /* 0x000fd800078e00ff */
[----:B0----5:R-:W-:Y:S05]  /*38d0*/  WARPSYNC.COLLECTIVE R23, `(.L_x_488) ;  /* 0x0000000017087348 */ /* 0x021fea0003c00000 */
[----:B------:R-:W-:Y:S01]  /*38e0*/  VOTE.ANY R23, PT, P0 ;  /* 0x0000000000177806 */ /* 0x000fe200000e0100 */
[----:B0----5:R-:W-:Y:S06]  /*38f0*/  ENDCOLLECTIVE ;  /* 0x000000000000791b */ /* 0x021fec0003800000 */
.L_x_488:
[----:B------:R-:W-:Y:S05]  /*3900*/  BSYNC B0 ;  /* 0x0000000000007941 */ /* 0x000fea0003800000 */
.L_x_487:
[----:B------:R-:W-:Y:S01]  /*3910*/  LOP3.LUT R23, R23, 0x80000000, R29, 0xec, !PT ;  /* 0x8000000017177812 */ /* 0x000fe200078eec1d */
[----:B------:R-:W-:Y:S02]  /*3920*/  IMAD.MOV.U32 R24, RZ, RZ, R13 ;  /* 0x000000ffff187224 */ /* 0x000fe400078e000d */
[----:B------:R-:W-:Y:S02]  /*3930*/  IMAD.MOV.U32 R16, RZ, RZ, 0x1 ;  /* 0x00000001ff107424 */ /* 0x000fe400078e00ff */
[C---:B------:R-:W-:Y:S02]  /*3940*/  VIADD R2, R23.reuse, 0xffffffff ;  /* 0xffffffff17027836 */ /* 0x040fe40000000000 */
[C---:B------:R-:W-:Y:S02]  /*3950*/  VIADD R4, R22.reuse, 0x4 ;  /* 0x0000000416047836 */ /* 0x040fe40000000000 */
[----:B------:R-:W-:Y:S01]  /*3960*/  VIADD R15, R22, 0x10 ;  /* 0x00000010160f7836 */ /* 0x000fe20000000000 */
[----:B------:R-:W-:Y:S01]  /*3970*/  LOP3.LUT R2, R23, R2, RZ, 0xc, !PT ;  /* 0x0000000217027212 */ /* 0x000fe200078e0cff */
[----:B------:R-:W-:-:S03]  /*3980*/  IMAD.MOV.U32 R23, RZ, RZ, -0x1 ;  /* 0xffffffffff177424 */ /* 0x000fc600078e00ff */
[----:B------:R0:W1:Y:S02]  /*3990*/  POPC R19, R2 ;  /* 0x0000000200137309 */ /* 0x0000640000000000 */
[C---:B0-----:R-:W-:Y:S02]  /*39a0*/  VIADD R2, R22.reuse, 0x2 ;  /* 0x0000000216027836 */ /* 0x041fe40000000000 */
[----:B-1----:R-:W-:Y:S01]  /*39b0*/  IMAD.MOV.U32 R17, RZ, RZ, R19 ;  /* 0x000000ffff117224 */ /* 0x002fe200078e0013 */
[----:B------:R-:W-:-:S13]  /*39c0*/  ISETP.GE.AND P0, PT, R22, R19, PT ;  /* 0x000000131600720c */ /* 0x000fda0003f06270 */
[----:B------:R-:W-:Y:S05]  /*39d0*/  WARPSYNC.COLLECTIVE R23, `(.L_x_489) ;  /* 0x0000000017087348 */ /* 0x000fea0003c00000 */
[----:B------:R0:W1:Y:S02]  /*39e0*/  SHFL.DOWN P2, R25, R24, R16, R17 ;  /* 0x0800001018197389 */ /* 0x0000640000040011 */
[----:B01----:R-:W-:Y:S05]  /*39f0*/  ENDCOLLECTIVE ;  /* 0x000000000000791b */ /* 0x003fea0003800000 */
.L_x_489:
[----:B------:R-:W-:Y:S01]  /*3a00*/  IMAD.MOV.U32 R16, RZ, RZ, 0x2 ;  /* 0x00000002ff107424 */ /* 0x000fe200078e00ff */
[----:B------:R-:W-:Y:S02]  /*3a10*/  SEL R14, R25, RZ, !P0 ;  /* 0x000000ff190e7207 */ /* 0x000fe40004000000 */
[----:B------:R-:W-:-:S03]  /*3a20*/  ISETP.NE.AND P0, PT, R12, 0x65, PT ;  /* 0x000000650c00780c */ /* 0x000fc60003f05270 */
[----:B------:R-:W-:-:S04]  /*3a30*/  IMAD.IADD R14, R14, 0x1, R13 ;  /* 0x000000010e0e7824 */ /* 0x000fc800078e020d */
[----:B------:R-:W-:-:S07]  /*3a40*/  IMAD.MOV.U32 R24, RZ, RZ, R14 ;  /* 0x000000ffff187224 */ /* 0x000fce00078e000e */
[----:B------:R-:W-:Y:S05]  /*3a50*/  WARPSYNC.COLLECTIVE R23, `(.L_x_490) ;  /* 0x0000000017087348 */ /* 0x000fea0003c00000 */
[----:B------:R0:W1:Y:S02]  /*3a60*/  SHFL.DOWN P2, R25, R24, R16, R17 ;  /* 0x0800001018197389 */ /* 0x0000640000040011 */
[----:B01----:R-:W-:Y:S05]  /*3a70*/  ENDCOLLECTIVE ;  /* 0x000000000000791b */ /* 0x003fea0003800000 */
.L_x_490:
[----:B------:R-:W-:Y:S01]  /*3a80*/  IMAD.MOV.U32 R16, RZ, RZ, 0x4 ;  /* 0x00000004ff107424 */ /* 0x000fe200078e00ff */
[----:B------:R-:W-:-:S04]  /*3a90*/  ISETP.GT.AND P2, PT, R2, R19, PT ;  /* 0x000000130200720c */ /* 0x000fc80003f44270 */
[----:B------:R-:W-:-:S05]  /*3aa0*/  SEL R25, R25, RZ, !P2 ;  /* 0x000000ff19197207 */ /* 0x000fca0005000000 */
[----:B------:R-:W-:Y:S02]  /*3ab0*/  IMAD.IADD R18, R14, 0x1, R25 ;  /* 0x000000010e127824 */ /* 0x000fe400078e0219 */
[----:B------:R-:W-:Y:S02]  /*3ac0*/  VIADD R14, R22, 0x8 ;  /* 0x00000008160e7836 */ /* 0x000fe40000000000 */
[----:B------:R-:W-:-:S07]  /*3ad0*/  IMAD.MOV.U32 R24, RZ, RZ, R18 ;  /* 0x000000ffff187224 */ /* 0x000fce00078e0012 */
[----:B------:R-:W-:Y:S05]  /*3ae0*/  WARPSYNC.COLLECTIVE R23, `(.L_x_491) ;  /* 0x0000000017087348 */ /* 0x000fea0003c00000 */
[----:B------:R0:W1:Y:S02]  /*3af0*/  SHFL.DOWN P2, R25, R24, R16, R17 ;  /* 0x0800001018197389 */ /* 0x0000640000040011 */
[----:B01----:R-:W-:Y:S05]  /*3b00*/  ENDCOLLECTIVE ;  /* 0x000000000000791b */ /* 0x003fea0003800000 */
.L_x_491:
[----:B------:R-:W-:Y:S01]  /*3b10*/  IMAD.MOV.U32 R16, RZ, RZ, 0x8 ;  /* 0x00000008ff107424 */ /* 0x000fe200078e00ff */
[----:B------:R-:W-:-:S04]  /*3b20*/  ISETP.GT.AND P2, PT, R4, R19, PT ;  /* 0x000000130400720c */ /* 0x000fc80003f44270 */
[----:B------:R-:W-:-:S05]  /*3b30*/  SEL R25, R25, RZ, !P2 ;  /* 0x000000ff19197207 */ /* 0x000fca0005000000 */
[----:B------:R-:W-:-:S04]  /*3b40*/  IMAD.IADD R20, R18, 0x1, R25 ;  /* 0x0000000112147824 */ /* 0x000fc800078e0219 */
[----:B------:R-:W-:-:S07]  /*3b50*/  IMAD.MOV.U32 R24, RZ, RZ, R20 ;  /* 0x000000ffff187224 */ /* 0x000fce00078e0014 */
[----:B------:R-:W-:Y:S05]  /*3b60*/  WARPSYNC.COLLECTIVE R23, `(.L_x_492) ;  /* 0x0000000017087348 */ /* 0x000fea0003c00000 */
[----:B------:R0:W1:Y:S02]  /*3b70*/  SHFL.DOWN P2, R25, R24, R16, R17 ;  /* 0x0800001018197389 */ /* 0x0000640000040011 */
[----:B01----:R-:W-:Y:S05]  /*3b80*/  ENDCOLLECTIVE ;  /* 0x000000000000791b */ /* 0x003fea0003800000 */
.L_x_492:
        /* <DEDUP_REMOVED lines=8> */
.L_x_493:
[----:B------:R-:W-:Y:S05]  /*3c10*/  WARPSYNC.COLLECTIVE R23, `(.L_x_494) ;  /* 0x0000000017087348 */ /* 0x000fea0003c00000 */
[----:B------:R-:W-:Y:S01]  /*3c20*/  VOTE.ALL P0, P0 ;  /* 0x0000000000ff7806 */ /* 0x000fe20000000000 */
[----:B------:R-:W-:-:S12]  /*3c30*/  ENDCOLLECTIVE ;  /* 0x000000000000791b */ /* 0x000fd80003800000 */
.L_x_494:
[----:B------:R-:W-:-:S04]  /*3c40*/  ISETP.GT.AND P2, PT, R15, R19, PT ;  /* 0x000000130f00720c */ /* 0x000fc80003f44270 */
[----:B------:R-:W-:-:S05]  /*3c50*/  SEL R18, R25, RZ, !P2 ;  /* 0x000000ff19127207 */ /* 0x000fca0005000000 */
[----:B------:R-:W-:Y:S02]  /*3c60*/  IMAD.IADD R18, R13, 0x1, R18 ;  /* 0x000000010d127824 */ /* 0x000fe400078e0212 */
[----:B------:R-:W0:Y:S02]  /*3c70*/  LDC.64 R12, c[0x0][0x3c8] ;  /* 0x0000f200ff0c7b82 */ /* 0x000e240000000a00 */
[----:B0-----:R-:W-:-:S05]  /*3c80*/  IADD3 R19, P2, PT, R12, 0x100, RZ ;  /* 0x000001000c137810 */ /* 0x001fca0007f5e0ff */
[----:B------:R-:W-:Y:S01]  /*3c90*/  IMAD.X R20, RZ, RZ, R13, P2 ;  /* 0x000000ffff147224 */ /* 0x000fe200010e060d */
[----:B------:R-:W-:Y:S07]  /*3ca0*/  BRA `(.L_x_495) ;  /* 0xffffffd000fc7947 */ /* 0x000fee000383ffff */
.L_x_429:
[----:B------:R-:W-:Y:S01]  /*3cb0*/  BSSY B0, `(.L_x_496) ;  /* 0x0000006000007945 */ /* 0x000fe20003800000 */
[----:B------:R-:W-:Y:S01]  /*3cc0*/  PLOP3.LUT P0, PT, P0, PT, PT, 0x8, 0x80 ;  /* 0x000000000080781c */ /* 0x000fe2000070e170 */
[----:B------:R-:W-:-:S12]  /*3cd0*/  IMAD.MOV.U32 R23, RZ, RZ, -0x1 ;  /* 0xffffffffff177424 */ /* 0x000fd800078e00ff */
[----:B-----5:R-:W-:Y:S05]  /*3ce0*/  WARPSYNC.COLLECTIVE R23, `(.L_x_497) ;  /* 0x0000000017087348 */ /* 0x020fea0003c00000 */
[----:B------:R-:W-:Y:S01]  /*3cf0*/  VOTE.ANY P0, P0 ;  /* 0x0000000000ff7806 */ /* 0x000fe20000000100 */
[----:B-----5:R-:W-:-:S12]  /*3d00*/  ENDCOLLECTIVE ;  /* 0x000000000000791b */ /* 0x020fd80003800000 */
.L_x_497:
[----:B------:R-:W-:Y:S05]  /*3d10*/  BSYNC B0 ;  /* 0x0000000000007941 */ /* 0x000fea0003800000 */
.L_x_496:
[----:B------:R-:W-:Y:S05]  /*3d20*/  BRA `(.L_x_498) ;  /* 0xffffffd400047947 */ /* 0x000fea000383ffff */
.L_x_433:
[----:B------:R-:W-:Y:S01]  /*3d30*/  BSSY B0, `(.L_x_499) ;  /* 0x0000006000007945 */ /* 0x000fe20003800000 */
[----:B------:R-:W-:Y:S01]  /*3d40*/  PLOP3.LUT P0, PT, P0, PT, PT, 0x8, 0x80 ;  /* 0x000000000080781c */ /* 0x000fe2000070e170 */
[----:B------:R-:W-:-:S12]  /*3d50*/  IMAD.MOV.U32 R23, RZ, RZ, -0x1 ;  /* 0xffffffffff177424 */ /* 0x000fd800078e00ff */
[----:B-----5:R-:W-:Y:S05]  /*3d60*/  WARPSYNC.COLLECTIVE R23, `(.L_x_500) ;  /* 0x0000000017087348 */ /* 0x020fea0003c00000 */
[----:B------:R-:W-:Y:S01]  /*3d70*/  VOTE.ANY P0, P0 ;  /* 0x0000000000ff7806 */ /* 0x000fe20000000100 */
[----:B-----5:R-:W-:-:S12]  /*3d80*/  ENDCOLLECTIVE ;  /* 0x000000000000791b */ /* 0x020fd80003800000 */
.L_x_500:
[----:B------:R-:W-:Y:S05]  /*3d90*/  BSYNC B0 ;  /* 0x0000000000007941 */ /* 0x000fea0003800000 */
.L_x_499:
[----:B------:R-:W-:Y:S05]  /*3da0*/  BRA `(.L_x_501) ;  /* 0xffffffd400147947 */ /* 0x000fea000383ffff */
.L_x_435:
[----:B------:R-:W-:Y:S01]  /*3db0*/  BSSY B0, `(.L_x_502) ;  /* 0x0000006000007945 */ /* 0x000fe20003800000 */
[----:B------:R-:W-:Y:S01]  /*3dc0*/  PLOP3.LUT P0, PT, P0, PT, PT, 0x8, 0x80 ;  /* 0x000000000080781c */ /* 0x000fe2000070e170 */
[----:B------:R-:W-:-:S12]  /*3dd0*/  IMAD.MOV.U32 R23, RZ, RZ, -0x1 ;  /* 0xffffffffff177424 */ /* 0x000fd800078e00ff */
[----:B-----5:R-:W-:Y:S05]  /*3de0*/  WARPSYNC.COLLECTIVE R23, `(.L_x_503) ;  /* 0x0000000017087348 */ /* 0x020fea0003c00000 */
[----:B------:R-:W-:Y:S01]  /*3df0*/  VOTE.ANY R23, PT, P0 ;  /* 0x0000000000177806 */ /* 0x000fe200000e0100 */
[----:B-----5:R-:W-:Y:S06]  /*3e00*/  ENDCOLLECTIVE ;  /* 0x000000000000791b */ /* 0x020fec0003800000 */
.L_x_503:
[----:B------:R-:W-:Y:S05]  /*3e10*/  BSYNC B0 ;  /* 0x0000000000007941 */ /* 0x000fea0003800000 */
.L_x_502:
[----:B------:R-:W-:Y:S01]  /*3e20*/  LOP3.LUT R23, R23, 0x80000000, R29, 0xec, !PT ;  /* 0x8000000017177812 */ /* 0x000fe200078eec1d */
[----:B------:R-:W-:Y:S02]  /*3e30*/  IMAD.MOV.U32 R24, RZ, RZ, R13 ;  /* 0x000000ffff187224 */ /* 0x000fe400078e000d */
[----:B------:R-:W-:Y:S02]  /*3e40*/  VIADD R0, R0, 0xffffffe0 ;  /* 0xffffffe000007836 */ /* 0x000fe40000000000 */
[----:B------:R-:W-:-:S05]  /*3e50*/  VIADD R16, R23, 0xffffffff ;  /* 0xffffffff17107836 */ /* 0x000fca0000000000 */
[----:B------:R-:W-:Y:S01]  /*3e60*/  LOP3.LUT R16, R23, R16, RZ, 0xc, !PT ;  /* 0x0000001017107212 */ /* 0x000fe200078e0cff */
[----:B------:R-:W-:-:S03]  /*3e70*/  IMAD.MOV.U32 R23, RZ, RZ, -0x1 ;  /* 0xffffffffff177424 */ /* 0x000fc600078e00ff */
[----:B------:R0:W1:Y:S02]  /*3e80*/  POPC R17, R16 ;  /* 0x0000001000117309 */ /* 0x0000640000000000 */
[----:B0-----:R-:W-:Y:S01]  /*3e90*/  IMAD.MOV.U32 R16, RZ, RZ, 0x1 ;  /* 0x00000001ff107424 */ /* 0x001fe200078e00ff */
[----:B-1----:R-:W-:-:S13]  /*3ea0*/  ISETP.GE.AND P0, PT, R22, R17, PT ;  /* 0x000000111600720c */ /* 0x002fda0003f06270 */
[----:B------:R-:W-:Y:S05]  /*3eb0*/  WARPSYNC.COLLECTIVE R23, `(.L_x_504) ;  /* 0x0000000017087348 */ /* 0x000fea0003c00000 */
[----:B------:R0:W1:Y:S02]  /*3ec0*/  SHFL.DOWN P2, R25, R24, R16, R17 ;  /* 0x0800001018197389 */ /* 0x0000640000040011 */
[----:B01----:R-:W-:Y:S05]  /*3ed0*/  ENDCOLLECTIVE ;  /* 0x000000000000791b */ /* 0x003fea0003800000 */
.L_x_504:
[----:B------:R-:W-:Y:S01]  /*3ee0*/  IMAD.MOV.U32 R16, RZ, RZ, 0x2 ;  /* 0x00000002ff107424 */ /* 0x000fe200078e00ff */
[----:B------:R-:W-:Y:S02]  /*3ef0*/  SEL R25, R25, RZ, !P0 ;  /* 0x000000ff19197207 */ /* 0x000fe40004000000 */
[----:B------:R-:W-:-:S03]  /*3f00*/  ISETP.GT.AND P0, PT, R2, R17, PT ;  /* 0x000000110200720c */ /* 0x000fc60003f04270 */
[----:B------:R-:W-:-:S10]  /*3f10*/  IMAD.IADD R24, R25, 0x1, R13 ;  /* 0x0000000119187824 */ /* 0x000fd400078e020d */
[----:B------:R-:W-:Y:S05]  /*3f20*/  WARPSYNC.COLLECTIVE R23, `(.L_x_505) ;  /* 0x0000000017087348 */ /* 0x000fea0003c00000 */
[----:B------:R0:W1:Y:S02]  /*3f30*/  SHFL.DOWN P2, R25, R24, R16, R17 ;  /* 0x0800001018197389 */ /* 0x0000640000040011 */
[----:B01----:R-:W-:Y:S05]  /*3f40*/  ENDCOLLECTIVE ;  /* 0x000000000000791b */ /* 0x003fea0003800000 */
.L_x_505:
[----:B------:R-:W-:Y:S01]  /*3f50*/  IMAD.MOV.U32 R16, RZ, RZ, 0x4 ;  /* 0x00000004ff107424 */ /* 0x000fe200078e00ff */
[----:B------:R-:W-:Y:S02]  /*3f60*/  SEL R13, R25, RZ, !P0 ;  /* 0x000000ff190d7207 */ /* 0x000fe40004000000 */
[----:B------:R-:W-:-:S03]  /*3f70*/  ISETP.GT.AND P0, PT, R4, R17, PT ;  /* 0x000000110400720c */ /* 0x000fc60003f04270 */
[----:B------:R-:W-:-:S04]  /*3f80*/  IMAD.IADD R13, R24, 0x1, R13 ;  /* 0x00000001180d7824 */ /* 0x000fc800078e020d */
[----:B------:R-:W-:-:S07]  /*3f90*/  IMAD.MOV.U32 R24, RZ, RZ, R13 ;  /* 0x000000ffff187224 */ /* 0x000fce00078e000d */
[----:B------:R-:W-:Y:S05]  /*3fa0*/  WARPSYNC.COLLECTIVE R23, `(.L_x_506) ;  /* 0x0000000017087348 */ /* 0x000fea0003c00000 */
[----:B------:R0:W1:Y:S02]  /*3fb0*/  SHFL.DOWN P2, R25, R24, R16, R17 ;  /* 0x0800001018197389 */ /* 0x0000640000040011 */
[----:B01----:R-:W-:Y:S05]  /*3fc0*/  ENDCOLLECTIVE ;  /* 0x000000000000791b */ /* 0x003fea0003800000 */
.L_x_506:
        /* <DEDUP_REMOVED lines=8> */
.L_x_507:
[----:B------:R-:W-:Y:S01]  /*4050*/  IMAD.MOV.U32 R16, RZ, RZ, 0x10 ;  /* 0x00000010ff107424 */ /* 0x000fe200078e00ff */
[----:B------:R-:W-:Y:S02]  /*4060*/  SEL R25, R25, RZ, !P0 ;  /* 0x000000ff19197207 */ /* 0x000fe40004000000 */
[----:B------:R-:W-:-:S03]  /*4070*/  ISETP.GT.AND P0, PT, R15, R17, PT ;  /* 0x000000110f00720c */ /* 0x000fc60003f04270 */
[----:B------:R-:W-:-:S10]  /*4080*/  IMAD.IADD R24, R13, 0x1, R25 ;  /* 0x000000010d187824 */ /* 0x000fd400078e0219 */
[----:B------:R-:W-:Y:S05]  /*4090*/  WARPSYNC.COLLECTIVE R23, `(.L_x_508) ;  /* 0x0000000017087348 */ /* 0x000fea0003c00000 */
[----:B------:R0:W1:Y:S02]  /*40a0*/  SHFL.DOWN P2, R25, R24, R16, R17 ;  /* 0x0800001018197389 */ /* 0x0000640000040011 */
[----:B01----:R-:W-:Y:S05]  /*40b0*/  ENDCOLLECTIVE ;  /* 0x000000000000791b */ /* 0x003fea0003800000 */
.L_x_508:
[----:B------:R-:W-:Y:S02]  /*40c0*/  SEL R25, R25, RZ, !P0 ;  /* 0x000000ff19197207 */ /* 0x000fe40004000000 */
[----:B------:R-:W-:Y:S02]  /*40d0*/  ISETP.NE.AND P0, PT, R12, 0x65, PT ;  /* 0x000000650c00780c */ /* 0x000fe40003f05270 */
[----:B------:R-:W-:-:S11]  /*40e0*/  IADD3 R18, PT, PT, R24, R25, R18 ;  /* 0x0000001918127210 */ /* 0x000fd60007ffe012 */
[----:B------:R-:W-:Y:S05]  /*40f0*/  WARPSYNC.COLLECTIVE R23, `(.L_x_509) ;  /* 0x0000000017087348 */ /* 0x000fea0003c00000 */
[----:B------:R-:W-:Y:S01]  /*4100*/  VOTE.ALL P0, P0 ;  /* 0x0000000000ff7806 */ /* 0x000fe20000000000 */
[----:B------:R-:W-:-:S12]  /*4110*/  ENDCOLLECTIVE ;  /* 0x000000000000791b */ /* 0x000fd80003800000 */
.L_x_509:
[----:B------:R-:W-:Y:S05]  /*4120*/  BRA `(.L_x_510) ;  /* 0xffffffd000b47947 */ /* 0x000fea000383ffff */
.L_x_456:
[----:B------:R-:W-:Y:S01]  /*4130*/  BSSY B1, `(.L_x_511) ;  /* 0x0000006000017945 */ /* 0x000fe20003800000 */
[----:B------:R-:W-:Y:S01]  /*4140*/  PLOP3.LUT P0, PT, P0, PT, PT, 0x8, 0x80 ;  /* 0x000000000080781c */ /* 0x000fe2000070e170 */
[----:B------:R-:W-:-:S12]  /*4150*/  IMAD.MOV.U32 R23, RZ, RZ, -0x1 ;  /* 0xffffffffff177424 */ /* 0x000fd800078e00ff */
[----:B-----5:R-:W-:Y:S05]  /*4160*/  WARPSYNC.COLLECTIVE R23, `(.L_x_512) ;  /* 0x0000000017087348 */ /* 0x020fea0003c00000 */
[----:B------:R-:W-:Y:S01]  /*4170*/  VOTE.ANY P0, P0 ;  /* 0x0000000000ff7806 */ /* 0x000fe20000000100 */
[----:B-----5:R-:W-:-:S12]  /*4180*/  ENDCOLLECTIVE ;  /* 0x000000000000791b */ /* 0x020fd80003800000 */
.L_x_512:
[----:B------:R-:W-:Y:S05]  /*4190*/  BSYNC B1 ;  /* 0x0000000000017941 */ /* 0x000fea0003800000 */
.L_x_511:
[----:B------:R-:W-:Y:S05]  /*41a0*/  BRA `(.L_x_513) ;  /* 0xffffffe400b47947 */ /* 0x000fea000383ffff */
.L_x_460:
[----:B------:R-:W-:Y:S01]  /*41b0*/  BSSY B1, `(.L_x_514) ;  /* 0x0000006000017945 */ /* 0x000fe20003800000 */
[----:B------:R-:W-:Y:S01]  /*41c0*/  PLOP3.LUT P0, PT, P0, PT, PT, 0x8, 0x80 ;  /* 0x000000000080781c */ /* 0x000fe2000070e170 */
[----:B------:R-:W-:-:S12]  /*41d0*/  IMAD.MOV.U32 R23, RZ, RZ, -0x1 ;  /* 0xffffffffff177424 */ /* 0x000fd800078e00ff */
[----:B-----5:R-:W-:Y:S05]  /*41e0*/  WARPSYNC.COLLECTIVE R23, `(.L_x_515) ;  /* 0x0000000017087348 */ /* 0x020fea0003c00000 */
[----:B------:R-:W-:Y:S01]  /*41f0*/  VOTE.ANY P0, P0 ;  /* 0x0000000000ff7806 */ /* 0x000fe20000000100 */
[----:B-----5:R-:W-:-:S12]  /*4200*/  ENDCOLLECTIVE ;  /* 0x000000000000791b */ /* 0x020fd80003800000 */
.L_x_515:
[----:B------:R-:W-:Y:S05]  /*4210*/  BSYNC B1 ;  /* 0x0000000000017941 */ /* 0x000fea0003800000 */
.L_x_514:
[----:B------:R-:W-:Y:S05]  /*4220*/  BRA `(.L_x_516) ;  /* 0xffffffe400c47947 */ /* 0x000fea000383ffff */
.L_x_462:
[----:B------:R-:W0:Y:S01]  /*4230*/  S2R R8, SR_GEMASK ;  /* 0x0000000000087919 */ /* 0x000e220000003c00 */
[----:B------:R-:W-:Y:S01]  /*4240*/  BSSY B1, `(.L_x_517) ;  /* 0x0000006000017945 */ /* 0x000fe20003800000 */
[----:B------:R-:W-:Y:S01]  /*4250*/  PLOP3.LUT P0, PT, P0, PT, PT, 0x8, 0x80 ;  /* 0x000000000080781c */ /* 0x000fe2000070e170 */
[----:B------:R-:W-:-:S12]  /*4260*/  IMAD.MOV.U32 R23, RZ, RZ, -0x1 ;  /* 0xffffffffff177424 */ /* 0x000fd800078e00ff */
[----:B0----5:R-:W-:Y:S05]  /*4270*/  WARPSYNC.COLLECTIVE R23, `(.L_x_518) ;  /* 0x0000000017087348 */ /* 0x021fea0003c00000 */
[----:B------:R-:W-:Y:S01]  /*4280*/  VOTE.ANY R23, PT, P0 ;  /* 0x0000000000177806 */ /* 0x000fe200000e0100 */
[----:B0----5:R-:W-:Y:S06]  /*4290*/  ENDCOLLECTIVE ;  /* 0x000000000000791b */ /* 0x021fec0003800000 */
.L_x_518:
[----:B------:R-:W-:Y:S05]  /*42a0*/  BSYNC B1 ;  /* 0x0000000000017941 */ /* 0x000fea0003800000 */
.L_x_517:
[----:B------:R-:W-:Y:S01]  /*42b0*/  LOP3.LUT R23, R23, 0x80000000, R8, 0xec, !PT ;  /* 0x8000000017177812 */ /* 0x000fe200078eec08 */
[----:B------:R-:W-:Y:S01]  /*42c0*/  IMAD.MOV.U32 R24, RZ, RZ, R19 ;  /* 0x000000ffff187224 */ /* 0x000fe200078e0013 */
[----:B------:R-:W-:Y:S01]  /*42d0*/  ISETP.NE.AND P0, PT, R18, 0x65, PT ;  /* 0x000000651200780c */ /* 0x000fe20003f05270 */
[----:B------:R-:W-:Y:S02]  /*42e0*/  IMAD.MOV.U32 R16, RZ, RZ, 0x1 ;  /* 0x00000001ff107424 */ /* 0x000fe400078e00ff */
[----:B------:R-:W-:Y:S02]  /*42f0*/  VIADD R8, R23, 0xffffffff ;  /* 0xffffffff17087836 */ /* 0x000fe40000000000 */
[C---:B------:R-:W-:Y:S02]  /*4300*/  VIADD R10, R29.reuse, 0x2 ;  /* 0x000000021d0a7836 */ /* 0x040fe40000000000 */
[----:B------:R-:W-:Y:S01]  /*4310*/  VIADD R11, R29, 0x4 ;  /* 0x000000041d0b7836 */ /* 0x000fe20000000000 */
[----:B------:R-:W-:Y:S01]  /*4320*/  LOP3.LUT R8, R23, R8, RZ, 0xc, !PT ;  /* 0x0000000817087212 */ /* 0x000fe200078e0cff */
[----:B------:R-:W-:-:S03]  /*4330*/  IMAD.MOV.U32 R23, RZ, RZ, -0x1 ;  /* 0xffffffffff177424 */ /* 0x000fc600078e00ff */
[----:B------:R0:W1:Y:S02]  /*4340*/  POPC R21, R8 ;  /* 0x0000000800157309 */ /* 0x0000640000000000 */
[----:B0-----:R-:W-:Y:S02]  /*4350*/  VIADD R8, R29, 0x10 ;  /* 0x000000101d087836 */ /* 0x001fe40000000000 */
[----:B-1----:R-:W-:-:S07]  /*4360*/  IMAD.MOV.U32 R17, RZ, RZ, R21 ;  /* 0x000000ffff117224 */ /* 0x002fce00078e0015 */
[----:B------:R-:W-:Y:S05]  /*4370*/  WARPSYNC.COLLECTIVE R23, `(.L_x_519) ;  /* 0x0000000017087348 */ /* 0x000fea0003c00000 */
[----:B------:R0:W1:Y:S02]  /*4380*/  SHFL.DOWN P2, R25, R24, R16, R17 ;  /* 0x0800001018197389 */ /* 0x0000640000040011 */
[----:B01----:R-:W-:Y:S05]  /*4390*/  ENDCOLLECTIVE ;  /* 0x000000000000791b */ /* 0x003fea0003800000 */
.L_x_519:
[----:B------:R-:W-:Y:S01]  /*43a0*/  IMAD.MOV.U32 R16, RZ, RZ, 0x2 ;  /* 0x00000002ff107424 */ /* 0x000fe200078e00ff */
[----:B------:R-:W-:-:S04]  /*43b0*/  ISETP.GE.AND P2, PT, R29, R21, PT ;  /* 0x000000151d00720c */ /* 0x000fc80003f46270 */
[----:B------:R-:W-:-:S05]  /*43c0*/  SEL R14, R25, RZ, !P2 ;  /* 0x000000ff190e7207 */ /* 0x000fca0005000000 */
[----:B------:R-:W-:-:S04]  /*43d0*/  IMAD.IADD R14, R14, 0x1, R19 ;  /* 0x000000010e0e7824 */ /* 0x000fc800078e0213 */
[----:B------:R-:W-:-:S07]  /*43e0*/  IMAD.MOV.U32 R24, RZ, RZ, R14 ;  /* 0x000000ffff187224 */ /* 0x000fce00078e000e */
[----:B------:R-:W-:Y:S05]  /*43f0*/  WARPSYNC.COLLECTIVE R23, `(.L_x_520) ;  /* 0x0000000017087348 */ /* 0x000fea0003c00000 */
[----:B------:R0:W1:Y:S02]  /*4400*/  SHFL.DOWN P2, R25, R24, R16, R17 ;  /* 0x0800001018197389 */ /* 0x0000640000040011 */
[----:B01----:R-:W-:Y:S05]  /*4410*/  ENDCOLLECTIVE ;  /* 0x000000000000791b */ /* 0x003fea0003800000 */
.L_x_520:
        /* <DEDUP_REMOVED lines=9> */
.L_x_521:
        /* <DEDUP_REMOVED lines=8> */
.L_x_522:
        /* <DEDUP_REMOVED lines=8> */
.L_x_523:
[----:B------:R-:W-:Y:S05]  /*45b0*/  WARPSYNC.COLLECTIVE R23, `(.L_x_524) ;  /* 0x0000000017087348 */ /* 0x000fea0003c00000 */
[----:B------:R-:W-:Y:S01]  /*45c0*/  VOTE.ALL P0, P0 ;  /* 0x0000000000ff7806 */ /* 0x000fe20000000000 */
[----:B------:R-:W-:-:S12]  /*45d0*/  ENDCOLLECTIVE ;  /* 0x000000000000791b */ /* 0x000fd80003800000 */
.L_x_524:
[----:B------:R-:W0:Y:S01]  /*45e0*/  LDC.64 R16, c[0x0][0x3c8] ;  /* 0x0000f200ff107b82 */ /* 0x000e220000000a00 */
[----:B------:R-:W-:-:S04]  /*45f0*/  ISETP.GT.AND P2, PT, R8, R21, PT ;  /* 0x000000150800720c */ /* 0x000fc80003f44270 */
[----:B------:R-:W-:-:S05]  /*4600*/  SEL R25, R25, RZ, !P2 ;  /* 0x000000ff19197207 */ /* 0x000fca0005000000 */
[----:B------:R-:W-:Y:S01]  /*4610*/  IMAD.IADD R20, R20, 0x1, R25 ;  /* 0x0000000114147824 */ /* 0x000fe200078e0219 */
[----:B0-----:R-:W-:-:S05]  /*4620*/  IADD3 R21, P2, PT, R16, 0x100, RZ ;  /* 0x0000010010157810 */ /* 0x001fca0007f5e0ff */
[----:B------:R-:W-:Y:S01]  /*4630*/  IMAD.X R22, RZ, RZ, R17, P2 ;  /* 0x000000ffff167224 */ /* 0x000fe200010e0611 */
[----:B------:R-:W-:Y:S07]  /*4640*/  BRA `(.L_x_525) ;  /* 0xffffffe400587947 */ /* 0x000fee000383ffff */
.L_x_464:
[----:B------:R-:W-:Y:S01]  /*4650*/  BSSY B1, `(.L_x_526) ;  /* 0x0000006000017945 */ /* 0x000fe20003800000 */
[----:B------:R-:W-:Y:S01]  /*4660*/  PLOP3.LUT P0, PT, P0, PT, PT, 0x8, 0x80 ;  /* 0x000000000080781c */ /* 0x000fe2000070e170 */
[----:B------:R-:W-:-:S12]  /*4670*/  IMAD.MOV.U32 R23, RZ, RZ, -0x1 ;  /* 0xffffffffff177424 */ /* 0x000fd800078e00ff */
[----:B-----5:R-:W-:Y:S05]  /*4680*/  WARPSYNC.COLLECTIVE R23, `(.L_x_527) ;  /* 0x0000000017087348 */ /* 0x020fea0003c00000 */
[----:B------:R-:W-:Y:S01]  /*4690*/  VOTE.ANY P0, P0 ;  /* 0x0000000000ff7806 */ /* 0x000fe20000000100 */
[----:B-----5:R-:W-:-:S12]  /*46a0*/  ENDCOLLECTIVE ;  /* 0x000000000000791b */ /* 0x020fd80003800000 */
.L_x_527:
[----:B------:R-:W-:Y:S05]  /*46b0*/  BSYNC B1 ;  /* 0x0000000000017941 */ /* 0x000fea0003800000 */
.L_x_526:
[----:B------:R-:W-:Y:S05]  /*46c0*/  BRA `(.L_x_528) ;  /* 0xffffffe400607947 */ /* 0x000fea000383ffff */
.L_x_468:
[----:B------:R-:W-:Y:S01]  /*46d0*/  BSSY B1, `(.L_x_529) ;  /* 0x0000006000017945 */ /* 0x000fe20003800000 */
[----:B------:R-:W-:Y:S01]  /*46e0*/  PLOP3.LUT P0, PT, P0, PT, PT, 0x8, 0x80 ;  /* 0x000000000080781c */ /* 0x000fe2000070e170 */
[----:B------:R-:W-:-:S12]  /*46f0*/  IMAD.MOV.U32 R23, RZ, RZ, -0x1 ;  /* 0xffffffffff177424 */ /* 0x000fd800078e00ff */
[----:B-----5:R-:W-:Y:S05]  /*4700*/  WARPSYNC.COLLECTIVE R23, `(.L_x_530) ;  /* 0x0000000017087348 */ /* 0x020fea0003c00000 */
[----:B------:R-:W-:Y:S01]  /*4710*/  VOTE.ANY P0, P0 ;  /* 0x0000000000ff7806 */ /* 0x000fe20000000100 */
[----:B-----5:R-:W-:-:S12]  /*4720*/  ENDCOLLECTIVE ;  /* 0x000000000000791b */ /* 0x020fd80003800000 */
.L_x_530:
[----:B------:R-:W-:Y:S05]  /*4730*/  BSYNC B1 ;  /* 0x0000000000017941 */ /* 0x000fea0003800000 */
.L_x_529:
[----:B------:R-:W-:Y:S05]  /*4740*/  BRA `(.L_x_531) ;  /* 0xffffffe400707947 */ /* 0x000fea000383ffff */
.L_x_470:
[----:B------:R-:W-:Y:S01]  /*4750*/  BSSY B1, `(.L_x_532) ;  /* 0x0000006000017945 */ /* 0x000fe20003800000 */
[----:B------:R-:W-:Y:S01]  /*4760*/  PLOP3.LUT P0, PT, P0, PT, PT, 0x8, 0x80 ;  /* 0x000000000080781c */ /* 0x000fe2000070e170 */
[----:B------:R-:W-:-:S12]  /*4770*/  IMAD.MOV.U32 R23, RZ, RZ, -0x1 ;  /* 0xffffffffff177424 */ /* 0x000fd800078e00ff */
[----:B-----5:R-:W-:Y:S05]  /*4780*/  WARPSYNC.COLLECTIVE R23, `(.L_x_533) ;  /* 0x0000000017087348 */ /* 0x020fea0003c00000 */
[----:B------:R-:W-:Y:S01]  /*4790*/  VOTE.ANY R23, PT, P0 ;  /* 0x0000000000177806 */ /* 0x000fe200000e0100 */
[----:B-----5:R-:W-:Y:S06]  /*47a0*/  ENDCOLLECTIVE ;  /* 0x000000000000791b */ /* 0x020fec0003800000 */
.L_x_533:
[----:B------:R-:W-:Y:S05]  /*47b0*/  BSYNC B1 ;  /* 0x0000000000017941 */ /* 0x000fea0003800000 */
.L_x_532:
[----:B------:R-:W0:Y:S01]  /*47c0*/  S2R R16, SR_GEMASK ;  /* 0x0000000000107919 */ /* 0x000e220000003c00 */
[----:B------:R-:W-:Y:S02]  /*47d0*/  IMAD.MOV.U32 R24, RZ, RZ, R19 ;  /* 0x000000ffff187224 */ /* 0x000fe400078e0013 */
[----:B------:R-:W-:Y:S01]  /*47e0*/  VIADD R9, R9, 0xffffffe0 ;  /* 0xffffffe009097836 */ /* 0x000fe20000000000 */
[----:B0-----:R-:W-:-:S05]  /*47f0*/  LOP3.LUT R23, R23, 0x80000000, R16, 0xec, !PT ;  /* 0x8000000017177812 */ /* 0x001fca00078eec10 */
        /* <DEDUP_REMOVED lines=9> */
.L_x_534:
        /* <DEDUP_REMOVED lines=8> */
.L_x_535:
        /* <DEDUP_REMOVED lines=8> */
.L_x_536:
        /* <DEDUP_REMOVED lines=8> */
.L_x_537:
        /* <DEDUP_REMOVED lines=8> */
.L_x_538:
[----:B------:R-:W-:Y:S02]  /*4a90*/  SEL R25, R25, RZ, !P0 ;  /* 0x000000ff19197207 */ /* 0x000fe40004000000 */
[----:B------:R-:W-:Y:S02]  /*4aa0*/  ISETP.NE.AND P0, PT, R18, 0x65, PT ;  /* 0x000000651200780c */ /* 0x000fe40003f05270 */
[----:B------:R-:W-:-:S11]  /*4ab0*/  IADD3 R20, PT, PT, R19, R25, R20 ;  /* 0x0000001913147210 */ /* 0x000fd60007ffe014 */
[----:B------:R-:W-:Y:S05]  /*4ac0*/  WARPSYNC.COLLECTIVE R23, `(.L_x_539) ;  /* 0x0000000017087348 */ /* 0x000fea0003c00000 */
[----:B------:R-:W-:Y:S01]  /*4ad0*/  VOTE.ALL P0, P0 ;  /* 0x0000000000ff7806 */ /* 0x000fe20000000000 */
[----:B------:R-:W-:-:S12]  /*4ae0*/  ENDCOLLECTIVE ;  /* 0x000000000000791b */ /* 0x000fd80003800000 */
.L_x_539:
[----:B------:R-:W-:Y:S05]  /*4af0*/  BRA `(.L_x_540) ;  /* 0xffffffe400087947 */ /* 0x000fea000383ffff */
.L_x_541:
        /* <DEDUP_REMOVED lines=16> */
.L_x_1600:


//--------------------- .text._ZN3cub18CUB_300001_SM_10006detail6select23DeviceSelectSweepKernelINS2_10policy_hubIN4cuda3std3__45tupleIJiiifiiEEENS0_8NullTypeEiLb0ELNS0_10SelectImplE2EE10Policy1000EPS9_PSA_N6thrust24THRUST_300001_SM_1000_NS12zip_iteratorINS8_IJNSH_10device_ptrIiEESK_SK_NSJ_IfEESK_SK_EEEEEPiNS0_13ScanTileStateIiLb1EEE6IsLiveSA_iNS2_19streaming_context_tIiLb0EEELSB_2EEEvT0_T1_T2_T3_T4_T5_T6_T7_iT8_NS1_7vsmem_tE --------------------------
	.section	.text._ZN3cub18CUB_300001_SM_10006detail6select23DeviceSelectSweepKernelINS2_10policy_hubIN4cuda3std3__45tupleIJiiifiiEEENS0_8NullTypeEiLb0ELNS0_10SelectImplE2EE10Policy1000EPS9_PSA_N6thrust24THRUST_300001_SM_1000_NS12zip_iteratorINS8_IJNSH_10device_ptrIiEESK_SK_NSJ_IfEESK_SK_EEEEEPiNS0_13ScanTileStateIiLb1EEE6IsLiveSA_iNS2_19streaming_context_tIiLb0EEELSB_2EEEvT0_T1_T2_T3_T4_T5_T6_T7_iT8_NS1_7vsmem_tE,"ax",@progbits
	.align	128
        .global         _ZN3cub18CUB_300001_SM_10006detail6select23DeviceSelectSweepKernelINS2_10policy_hubIN4cuda3std3__45tupleIJiiifiiEEENS0_8NullTypeEiLb0ELNS0_10SelectImplE2EE10Policy1000EPS9_PSA_N6thrust24THRUST_300001_SM_1000_NS12zip_iteratorINS8_IJNSH_10device_ptrIiEESK_SK_NSJ_IfEESK_SK_EEEEEPiNS0_13ScanTileStateIiLb1EEE6IsLiveSA_iNS2_19streaming_context_tIiLb0EEELSB_2EEEvT0_T1_T2_T3_T4_T5_T6_T7_iT8_NS1_7vsmem_tE
        .type           _ZN3cub18CUB_300001_SM_10006detail6select23DeviceSelectSweepKernelINS2_10policy_hubIN4cuda3std3__45tupleIJiiifiiEEENS0_8NullTypeEiLb0ELNS0_10SelectImplE2EE10Policy1000EPS9_PSA_N6thrust24THRUST_300001_SM_1000_NS12zip_iteratorINS8_IJNSH_10device_ptrIiEESK_SK_NSJ_IfEESK_SK_EEEEEPiNS0_13ScanTileStateIiLb1EEE6IsLiveSA_iNS2_19streaming_context_tIiLb0EEELSB_2EEEvT0_T1_T2_T3_T4_T5_T6_T7_iT8_NS1_7vsmem_tE,@function
        .size           _ZN3cub18CUB_300001_SM_10006detail6select23DeviceSelectSweepKernelINS2_10policy_hubIN4cuda3std3__45tupleIJiiifiiEEENS0_8NullTypeEiLb0ELNS0_10SelectImplE2EE10Policy1000EPS9_PSA_N6thrust24THRUST_300001_SM_1000_NS12zip_iteratorINS8_IJNSH_10device_ptrIiEESK_SK_NSJ_IfEESK_SK_EEEEEPiNS0_13ScanTileStateIiLb1EEE6IsLiveSA_iNS2_19streaming_context_tIiLb0EEELSB_2EEEvT0_T1_T2_T3_T4_T5_T6_T7_iT8_NS1_7vsmem_tE,(.L_x_1601 - _ZN3cub18CUB_300001_SM_10006detail6select23DeviceSelectSweepKernelINS2_10policy_hubIN4cuda3std3__45tupleIJiiifiiEEENS0_8NullTypeEiLb0ELNS0_10SelectImplE2EE10Policy1000EPS9_PSA_N6thrust24THRUST_300001_SM_1000_NS12zip_iteratorINS8_IJNSH_10device_ptrIiEESK_SK_NSJ_IfEESK_SK_EEEEEPiNS0_13ScanTileStateIiLb1EEE6IsLiveSA_iNS2_19streaming_context_tIiLb0EEELSB_2EEEvT0_T1_T2_T3_T4_T5_T6_T7_iT8_NS1_7vsmem_tE)
        .other          _ZN3cub18CUB_300001_SM_10006detail6select23DeviceSelectSweepKernelINS2_10policy_hubIN4cuda3std3__45tupleIJiiifiiEEENS0_8NullTypeEiLb0ELNS0_10SelectImplE2EE10Policy1000EPS9_PSA_N6thrust24THRUST_300001_SM_1000_NS12zip_iteratorINS8_IJNSH_10device_ptrIiEESK_SK_NSJ_IfEESK_SK_EEEEEPiNS0_13ScanTileStateIiLb1EEE6IsLiveSA_iNS2_19streaming_context_tIiLb0EEELSB_2EEEvT0_T1_T2_T3_T4_T5_T6_T7_iT8_NS1_7vsmem_tE,@"STO_CUDA_ENTRY STV_DEFAULT"
_ZN3cub18CUB_300001_SM_10006detail6select23DeviceSelectSweepKernelINS2_10policy_hubIN4cuda3std3__45tupleIJiiifiiEEENS0_8NullTypeEiLb0ELNS0_10SelectImplE2EE10Policy1000EPS9_PSA_N6thrust24THRUST_300001_SM_1000_NS12zip_iteratorINS8_IJNSH_10device_ptrIiEESK_SK_NSJ_IfEESK_SK_EEEEEPiNS0_13ScanTileStateIiLb1EEE6IsLiveSA_iNS2_19streaming_context_tIiLb0EEELSB_2EEEvT0_T1_T2_T3_T4_T5_T6_T7_iT8_NS1_7vsmem_tE:
.text._ZN3cub18CUB_300001_SM_10006detail6select23DeviceSelectSweepKernelINS2_10policy_hubIN4cuda3std3__45tupleIJiiifiiEEENS0_8NullTypeEiLb0ELNS0_10SelectImplE2EE10Policy1000EPS9_PSA_N6thrust24THRUST_300001_SM_1000_NS12zip_iteratorINS8_IJNSH_10device_ptrIiEESK_SK_NSJ_IfEESK_SK_EEEEEPiNS0_13ScanTileStateIiLb1EEE6IsLiveSA_iNS2_19streaming_context_tIiLb0EEELSB_2EEEvT0_T1_T2_T3_T4_T5_T6_T7_iT8_NS1_7vsmem_tE:
        /* <DEDUP_REMOVED lines=14> */
[----:B------:R-:W1:Y:S01]  /*00e0*/  LDC.64 R4, c[0x0][0x380] ;  /* 0x0000e000ff047b82 */ /* 0x000e620000000a00 */
[----:B------:R-:W2:Y:S01]  /*00f0*/  S2R R18, SR_LANEID ;  /* 0x0000000000127919 */ /* 0x000ea20000000000 */
[----:B------:R-:W-:Y:S01]  /*0100*/  MOV R2, 0x400 ;  /* 0x0000040000027802 */ /* 0x000fe20000000f00 */
[----:B------:R-:W3:Y:S05]  /*0110*/  LDCU UR4, c[0x0][0x3d4] ;  /* 0x00007a80ff0477ac */ /* 0x000eea0008000800 */
[----:B------:R-:W4:Y:S08]  /*0120*/  LDC.64 R20, c[0x0][0x390] ;  /* 0x0000e400ff147b82 */ /* 0x000f300000000a00 */
[----:B------:R-:W5:Y:S01]  /*0130*/  LDC.64 R22, c[0x0][0x398] ;  /* 0x0000e600ff167b82 */ /* 0x000f620000000a00 */
[----:B0-----:R-:W-:-:S04]  /*0140*/  IMAD.IADD R7, R24, 0x1, R3 ;  /* 0x0000000118077824 */ /* 0x001fc800078e0203 */
[----:B-1----:R-:W-:-:S05]  /*0150*/  IMAD.WIDE.U32 R4, R7, 0x18, R4 ;  /* 0x0000001807047825 */ /* 0x002fca00078e0004 */
[----:B------:R-:W3:Y:S04]  /*0160*/  LDG.E R14, desc[UR6][R4.64] ;  /* 0x00000006040e7981 */ /* 0x000ee8000c1e1900 */
[----:B------:R-:W4:Y:S04]  /*0170*/  LDG.E R15, desc[UR6][R4.64+0x4] ;  /* 0x00000406040f7981 */ /* 0x000f28000c1e1900 */
[----:B------:R-:W5:Y:S04]  /*0180*/  LDG.E R12, desc[UR6][R4.64+0x8] ;  /* 0x00000806040c7981 */ /* 0x000f68000c1e1900 */
[----:B------:R-:W5:Y:S04]  /*0190*/  LDG.E R13, desc[UR6][R4.64+0xc] ;  /* 0x00000c06040d7981 */ /* 0x000f68000c1e1900 */
[----:B------:R-:W5:Y:S04]  /*01a0*/  LDG.E R10, desc[UR6][R4.64+0x10] ;  /* 0x00001006040a7981 */ /* 0x000f68000c1e1900 */
[----:B------:R0:W5:Y:S01]  /*01b0*/  LDG.E R11, desc[UR6][R4.64+0x14] ;  /* 0x00001406040b7981 */ /* 0x000162000c1e1900 */
[----:B------:R-:W-:Y:S01]  /*01c0*/  BAR.SYNC.DEFER_BLOCKING 0x0 ;  /* 0x0000000000007b1d */ /* 0x000fe20000010000 */
[----:B--2---:R-:W-:-:S02]  /*01d0*/  ISETP.NE.AND P1, PT, R18, 0x1f, PT ;  /* 0x0000001f1200780c */ /* 0x004fc40003f25270 */
[----:B------:R-:W-:Y:S02]  /*01e0*/  SHF.R.U32.HI R9, RZ, 0x5, R3 ;  /* 0x00000005ff097819 */ /* 0x000fe40000011603 */
[----:B------:R-:W-:Y:S02]  /*01f0*/  ISETP.NE.AND P2, PT, R18, RZ, PT ;  /* 0x000000ff1200720c */ /* 0x000fe40003f45270 */
[----:B------:R-:W-:Y:S01]  /*0200*/  ISETP.NE.AND P3, PT, R9, 0x3, PT ;  /* 0x000000030900780c */ /* 0x000fe20003f65270 */
[----:B0-----:R-:W0:Y:S02]  /*0210*/  S2R R5, SR_CgaCtaId ;  /* 0x0000000000057919 */ /* 0x001e240000008800 */
[----:B0-----:R-:W-:-:S05]  /*0220*/  LEA R2, R5, R2, 0x18 ;  /* 0x0000000205027211 */ /* 0x001fca00078ec0ff */
[----:B------:R-:W-:Y:S01]  /*0230*/  @!P1 IMAD R16, R9, 0x4, R2 ;  /* 0x0000000409109824 */ /* 0x000fe200078e0202 */
[----:B---3--:R-:W-:-:S04]  /*0240*/  LOP3.LUT R0, RZ, R14, RZ, 0x33, !PT ;  /* 0x0000000eff007212 */ /* 0x008fc800078e33ff */
        /* <DEDUP_REMOVED lines=13> */
[----:B------:R0:W-:Y:S01]  /*0320*/  @!P1 STS [R16], R19 ;  /* 0x0000001310009388 */ /* 0x0001e20000000800 */
[----:B------:R-:W-:Y:S01]  /*0330*/  BAR.SYNC.DEFER_BLOCKING 0x0 ;  /* 0x0000000000007b1d */ /* 0x000fe20000010000 */
[----:B------:R-:W-:-:S07]  /*0340*/  ISETP.NE.AND P1, PT, R9, 0x2, PT ;  /* 0x000000020900780c */ /* 0x000fce0003f25270 */
[----:B------:R-:W-:Y:S01]  /*0350*/  @!P0 IMAD.MOV.U32 R18, RZ, RZ, 0x65 ;  /* 0x00000065ff128424 */ /* 0x000fe200078e00ff */
[----:B0-----:R-:W0:Y:S01]  /*0360*/  @!P0 LDC.64 R16, c[0x0][0x3c8] ;  /* 0x0000f200ff108b82 */ /* 0x001e220000000a00 */
[----:B------:R-:W1:Y:S02]  /*0370*/  LDS.128 R4, [R2] ;  /* 0x0000000002047984 */ /* 0x000e640000000c00 */
[----:B-1----:R-:W-:-:S04]  /*0380*/  IMAD.IADD R5, R4, 0x1, R5 ;  /* 0x0000000104057824 */ /* 0x002fc800078e0205 */
[----:B------:R-:W-:Y:S01]  /*0390*/  IMAD.IADD R6, R6, 0x1, R5 ;  /* 0x0000000106067824 */ /* 0x000fe200078e0205 */
[----:B------:R-:W-:Y:S02]  /*03a0*/  SEL R4, R5, R4, !P1 ;  /* 0x0000000405047207 */ /* 0x000fe40004800000 */
[----:B------:R-:W-:Y:S01]  /*03b0*/  ISETP.GE.U32.AND P1, PT, R3, 0x20, PT ;  /* 0x000000200300780c */ /* 0x000fe20003f26070 */
[----:B------:R-:W-:Y:S01]  /*03c0*/  IMAD.IADD R19, R7, 0x1, R6 ;  /* 0x0000000107137824 */ /* 0x000fe200078e0206 */
[----:B------:R-:W-:Y:S02]  /*03d0*/  SEL R4, R6, R4, !P3 ;  /* 0x0000000406047207 */ /* 0x000fe40005800000 */
[----:B------:R-:W-:Y:S02]  /*03e0*/  ISETP.GT.AND P3, PT, R14, -0x1, PT ;  /* 0xffffffff0e00780c */ /* 0x000fe40003f64270 */
[----:B0-----:R0:W-:Y:S01]  /*03f0*/  @!P0 ST.E.64.STRONG.GPU desc[UR6][R16.64+0x100], R18 ;  /* 0x0001001210008985 */ /* 0x0011e2000c10fb06 */
[----:B------:R-:W-:-:S02]  /*0400*/  SEL R5, R0, RZ, P2 ;  /* 0x000000ff00057207 */ /* 0x000fc40001000000 */
[----:B------:R-:W-:Y:S02]  /*0410*/  SEL R4, R4, RZ, P1 ;  /* 0x000000ff04047207 */ /* 0x000fe40000800000 */
[----:B------:R-:W-:-:S03]  /*0420*/  IADD3 R0, PT, PT, -R19, 0x80, RZ ;  /* 0x0000008013007810 */ /* 0x000fc60007ffe1ff */
[----:B------:R-:W-:Y:S01]  /*0430*/  IMAD.IADD R4, R4, 0x1, R5 ;  /* 0x0000000104047824 */ /* 0x000fe200078e0205 */
[----:B------:R-:W-:Y:S01]  /*0440*/  BAR.SYNC.DEFER_BLOCKING 0x0 ;  /* 0x0000000000007b1d */ /* 0x000fe20000010000 */
[C---:B------:R-:W-:Y:S02]  /*0450*/  ISETP.GE.AND P0, PT, R3.reuse, R0, PT ;  /* 0x000000000300720c */ /* 0x040fe40003f06270 */
[----:B------:R-:W-:Y:S02]  /*0460*/  IMAD.IADD R5, R3, 0x1, -R4 ;  /* 0x0000000103057824 */ /* 0x000fe400078e0a04 */
[----:B------:R-:W-:-:S03]  /*0470*/  @P3 IMAD.IADD R5, R4, 0x1, R0 ;  /* 0x0000000104053824 */ /* 0x000fc600078e0200 */
[----:B0-----:R-:W0:Y:S01]  /*0480*/  LDC.64 R18, c[0x0][0x3a0] ;  /* 0x0000e800ff127b82 */ /* 0x001e220000000a00 */
[----:B------:R-:W-:Y:S02]  /*0490*/  IMAD.IADD R17, R3, 0x1, -R0 ;  /* 0x0000000103117824 */ /* 0x000fe400078e0a00 */
[--C-:B------:R-:W-:Y:S02]  /*04a0*/  IMAD R24, R5, 0x18, R2.reuse ;  /* 0x0000001805187824 */ /* 0x100fe400078e0202 */
[----:B------:R-:W-:Y:S01]  /*04b0*/  IMAD R2, R3, 0x18, R2 ;  /* 0x0000001803027824 */ /* 0x000fe200078e0202 */
[----:B------:R-:W-:-:S05]  /*04c0*/  LOP3.LUT R3, RZ, R3, RZ, 0x33, !PT ;  /* 0x00000003ff037212 */ /* 0x000fca00078e33ff */
[----:B------:R-:W-:Y:S01]  /*04d0*/  @!P0 VIADD R17, R3, UR4 ;  /* 0x0000000403118c36 */ /* 0x000fe20008000000 */
[----:B----4-:R1:W-:Y:S04]  /*04e0*/  STS.64 [R24], R14 ;  /* 0x0000000e18007388 */ /* 0x0103e80000000a00 */
[----:B-----5:R2:W-:Y:S01]  /*04f0*/  STS.64 [R24+0x8], R12 ;  /* 0x0000080c18007388 */ /* 0x0205e20000000a00 */
[----:B0-----:R-:W-:-:S03]  /*0500*/  IMAD.WIDE R18, R17, 0x4, R18 ;  /* 0x0000000411127825 */ /* 0x001fc600078e0212 */
[----:B------:R0:W-:Y:S01]  /*0510*/  STS.64 [R24+0x10], R10 ;  /* 0x0000100a18007388 */ /* 0x0001e20000000a00 */
[----:B------:R-:W-:Y:S08]  /*0520*/  BAR.SYNC.DEFER_BLOCKING 0x0 ;  /* 0x0000000000007b1d */ /* 0x000ff00000010000 */
[----:B-1----:R-:W1:Y:S08]  /*0530*/  LDC.64 R14, c[0x0][0x3a8] ;  /* 0x0000ea00ff0e7b82 */ /* 0x002e700000000a00 */
[----:B--2---:R-:W2:Y:S08]  /*0540*/  LDC.64 R12, c[0x0][0x3b0] ;  /* 0x0000ec00ff0c7b82 */ /* 0x004eb00000000a00 */
[----:B0-----:R-:W0:Y:S01]  /*0550*/  LDC.64 R10, c[0x0][0x3b8] ;  /* 0x0000ee00ff0a7b82 */ /* 0x001e220000000a00 */
[----:B------:R-:W3:Y:S04]  /*0560*/  LDS.64 R8, [R2] ;  /* 0x0000000002087984 */ /* 0x000ee80000000a00 */
[----:B------:R-:W4:Y:S01]  /*0570*/  LDS.64 R6, [R2+0x8] ;  /* 0x0000080002067984 */ /* 0x000f220000000a00 */
[----:B-1----:R-:W-:-:S03]  /*0580*/  IMAD.WIDE R14, R17, 0x4, R14 ;  /* 0x00000004110e7825 */ /* 0x002fc600078e020e */
[----:B------:R1:W5:Y:S01]  /*0590*/  LDS.64 R4, [R2+0x10] ;  /* 0x0000100002047984 */ /* 0x0003620000000a00 */
[----:B--2---:R-:W-:-:S04]  /*05a0*/  IMAD.WIDE R12, R17, 0x4, R12 ;  /* 0x00000004110c7825 */ /* 0x004fc800078e020c */
[----:B-1----:R-:W-:-:S04]  /*05b0*/  IMAD.WIDE R2, R17, 0x4, R20 ;  /* 0x0000000411027825 */ /* 0x002fc800078e0214 */
[----:B------:R-:W-:-:S04]  /*05c0*/  IMAD.WIDE R20, R17, 0x4, R22 ;  /* 0x0000000411147825 */ /* 0x000fc800078e0216 */
[----:B0-----:R-:W-:Y:S01]  /*05d0*/  IMAD.WIDE R10, R17, 0x4, R10 ;  /* 0x00000004110a7825 */ /* 0x001fe200078e020a */
[----:B---3--:R-:W-:Y:S04]  /*05e0*/  STG.E desc[UR6][R2.64], R8 ;  /* 0x0000000802007986 */ /* 0x008fe8000c101906 */
[----:B------:R-:W-:Y:S04]  /*05f0*/  STG.E desc[UR6][R20.64], R9 ;  /* 0x0000000914007986 */ /* 0x000fe8000c101906 */
[----:B----4-:R-:W-:Y:S04]  /*0600*/  STG.E desc[UR6][R18.64], R6 ;  /* 0x0000000612007986 */ /* 0x010fe8000c101906 */
[----:B------:R-:W-:Y:S04]  /*0610*/  STG.E desc[UR6][R14.64], R7 ;  /* 0x000000070e007986 */ /* 0x000fe8000c101906 */
[----:B-----5:R-:W-:Y:S04]  /*0620*/  STG.E desc[UR6][R12.64], R4 ;  /* 0x000000040c007986 */ /* 0x020fe8000c101906 */
[----:B------:R-:W-:Y:S01]  /*0630*/  STG.E desc[UR6][R10.64], R5 ;  /* 0x000000050a007986 */ /* 0x000fe2000c101906 */
[----:B------:R-:W-:Y:S05]  /*0640*/  EXIT ;  /* 0x000000000000794d */ /* 0x000fea0003800000 */
.L_x_543:
[----:B------:R-:W0:Y:S01]  /*0650*/  S2R R15, SR_TID.X ;  /* 0x00000000000f7919 */ /* 0x000e220000002100 */
[----:B------:R-:W1:Y:S01]  /*0660*/  LDC.64 R2, c[0x0][0x380] ;  /* 0x0000e000ff027b82 */ /* 0x000e620000000a00 */
[----:B0-----:R-:W-:-:S04]  /*0670*/  IADD3 R5, P0, PT, R24, R15, RZ ;  /* 0x0000000f18057210 */ /* 0x001fc80007f1e0ff */
[----:B------:R-:W-:Y:S01]  /*0680*/  LEA.HI.X.SX32 R0, R24, RZ, 0x1, P0 ;  /* 0x000000ff18007211 */ /* 0x000fe200000f0eff */
[----:B-1----:R-:W-:-:S04]  /*0690*/  IMAD.WIDE.U32 R2, R5, 0x18, R2 ;  /* 0x0000001805027825 */ /* 0x002fc800078e0002 */
        /* <DEDUP_REMOVED lines=12> */
[----:B------:R-:W-:Y:S01]  /*0760*/  BAR.SYNC.DEFER_BLOCKING 0x0 ;  /* 0x0000000000007b1d */ /* 0x000fe20000010000 */
[----:B---3--:R-:W-:Y:S02]  /*0770*/  SHF.R.U32.HI R2, RZ, 0x5, R15 ;  /* 0x00000005ff027819 */ /* 0x008fe4000001160f */
        /* <DEDUP_REMOVED lines=19> */
[----:B------:R-:W-:Y:S02]  /*08b0*/  ISETP.NE.AND P1, PT, R2, 0x3, PT ;  /* 0x000000030200780c */ /* 0x000fe40003f25270 */
[----:B------:R-:W-:-:S03]  /*08c0*/  SEL R5, R0, RZ, P2 ;  /* 0x000000ff00057207 */ /* 0x000fc60001000000 */
[----:B------:R-:W0:Y:S02]  /*08d0*/  LDS.128 R16, [UR4] ;  /* 0x00000004ff107984 */ /* 0x000e240008000c00 */
[----:B0-----:R-:W-:-:S04]  /*08e0*/  IMAD.IADD R17, R16, 0x1, R17 ;  /* 0x0000000110117824 */ /* 0x001fc800078e0211 */
[----:B------:R-:W-:Y:S01]  /*08f0*/  IMAD.IADD R18, R18, 0x1, R17 ;  /* 0x0000000112127824 */ /* 0x000fe200078e0211 */
[----:B------:R-:W-:Y:S02]  /*0900*/  SEL R16, R17, R16, !P0 ;  /* 0x0000001011107207 */ /* 0x000fe40004000000 */
[----:B------:R-:W-:Y:S01]  /*0910*/  ISETP.GT.U32.AND P0, PT, R15, 0x1f, PT ;  /* 0x0000001f0f00780c */ /* 0x000fe20003f04070 */
[----:B------:R-:W-:Y:S01]  /*0920*/  IMAD.IADD R3, R19, 0x1, R18 ;  /* 0x0000000113037824 */ /* 0x000fe200078e0212 */
[----:B------:R-:W-:Y:S02]  /*0930*/  SEL R16, R18, R16, !P1 ;  /* 0x0000001012107207 */ /* 0x000fe40004800000 */
[----:B------:R-:W-:-:S03]  /*0940*/  ISETP.GE.U32.AND P1, PT, R15, 0x20, PT ;  /* 0x000000200f00780c */ /* 0x000fc60003f26070 */
[----:B------:R-:W-:-:S05]  /*0950*/  IMAD.IADD R5, R16, 0x1, R5 ;  /* 0x0000000110057824 */ /* 0x000fca00078e0205 */
[----:B------:R-:W-:Y:S01]  /*0960*/  SEL R25, R0, R5, !P1 ;  /* 0x0000000500197207 */ /* 0x000fe20004800000 */
[----:B------:R-:W-:Y:S06]  /*0970*/  @P0 BRA `(.L_x_544) ;  /* 0x0000000800440947 */ /* 0x000fec0003800000 */
[----:B------:R-:W0:Y:S01]  /*0980*/  LDC R0, c[0x0][0x370] ;  /* 0x0000dc00ff007b82 */ /* 0x000e220000000800 */
[----:B------:R-:W-:Y:S02]  /*0990*/  ISETP.NE.AND P0, PT, R15, RZ, PT ;  /* 0x000000ff0f00720c */ /* 0x000fe40003f05270 */
[----:B------:R-:W-:-:S05]  /*09a0*/  LOP3.LUT R11, RZ, R15, RZ, 0x33, !PT ;  /* 0x0000000fff0b7212 */ /* 0x000fca00078e33ff */
[----:B------:R-:W1:Y:S06]  /*09b0*/  LDC.64 R4, c[0x0][0x3c8] ;  /* 0x0000f200ff047b82 */ /* 0x000e6c0000000a00 */
[----:B------:R-:W-:Y:S01]  /*09c0*/  @!P0 IMAD.MOV.U32 R2, RZ, RZ, 0x64 ;  /* 0x00000064ff028424 */ /* 0x000fe200078e00ff */
[----:B------:R-:W-:Y:S01]  /*09d0*/  @!P0 STS [UR4+0x2c], R3 ;  /* 0x00002c03ff008988 */ /* 0x000fe20008000804 */
[----:B0-----:R-:W-:Y:S01]  /*09e0*/  ISETP.GT.U32.AND P1, PT, R0, 0x1f3, PT ;  /* 0x000001f30000780c */ /* 0x001fe20003f24070 */
[----:B-1----:R-:W-:-:S05]  /*09f0*/  IMAD.WIDE R26, R10, 0x8, R4 ;  /* 0x000000080a1a7825 */ /* 0x002fca00078e0204 */
[----:B------:R0:W-:Y:S02]  /*0a00*/  @!P0 ST.E.64.STRONG.GPU desc[UR6][R26.64+0x100], R2 ;  /* 0x000100021a008985 */ /* 0x0001e4000c10fb06 */
[----:B0-----:R-:W-:-:S05]  /*0a10*/  IMAD.IADD R2, R10, 0x1, R11 ;  /* 0x000000010a027824 */ /* 0x001fca00078e020b */
[----:B------:R-:W-:Y:S05]  /*0a20*/  @P1 BRA `(.L_x_545) ;  /* 0x0000000000081947 */ /* 0x000fea0003800000 */
[----:B------:R0:W-:Y:S06]  /*0a30*/  MEMBAR.SC.CTA ;  /* 0x0000000000007992 */ /* 0x0001ec0000000000 */
[----:B0-----:R-:W-:Y:S05]  /*0a40*/  BRA `(.L_x_546) ;  /* 0x0000000000087947 */ /* 0x001fea0003800000 */
.L_x_545:
[----:B------:R-:W-:Y:S05]  /*0a50*/  NANOSLEEP 0x1c2 ;  /* 0x000001c20000795d */ /* 0x000fea0003800000 */
[----:B------:R-:W-:Y:S01]  /*0a60*/  NOP ;  /* 0x0000000000007918 */ /* 0x000fe20000000000 */
.L_x_546:
[----:B------:R-:W-:-:S05]  /*0a70*/  IMAD.WIDE R4, R2, 0x8, R4 ;  /* 0x0000000802047825 */ /* 0x000fca00078e0204 */
[----:B------:R-:W2:Y:S01]  /*0a80*/  LD.E.64.STRONG.GPU R14, desc[UR6][R4.64+0x100] ;  /* 0x00010006040e7980 */ /* 0x000ea2000c10fb00 */
[----:B------:R-:W-:Y:S01]  /*0a90*/  UMOV UR5, 0xffffffff ;  /* 0xffffffff00057882 */ /* 0x000fe20000000000 */
[----:B--2---:R-:W-:Y:S02]  /*0aa0*/  ISETP.NE.AND P0, PT, R14, 0x63, PT ;  /* 0x000000630e00780c */ /* 0x004fe40003f05270 */
[----:B------:R-:W-:Y:S11]  /*0ab0*/  BRA.DIV UR5, `(.L_x_547) ;  /* 0x0000002205647947 */ /* 0x000ff6000b800000 */
[----:B------:R-:W-:-:S13]  /*0ac0*/  VOTE.ANY P0, !P0 ;  /* 0x0000000000ff7806 */ /* 0x000fda0004000100 */
.L_x_589:
[----:B------:R-:W-:Y:S05]  /*0ad0*/  @!P0 BRA `(.L_x_548) ;  /* 0x0000000000308947 */ /* 0x000fea0003800000 */
.L_x_552:
[----:B------:R-:W-:Y:S05]  /*0ae0*/  YIELD ;  /* 0x0000000000007946 */ /* 0x000fea0003800000 */
[----:B------:R-:W-:Y:S05]  /*0af0*/  @P1 BRA `(.L_x_549) ;  /* 0x0000000000081947 */ /* 0x000fea0003800000 */
[----:B------:R0:W-:Y:S06]  /*0b00*/  MEMBAR.SC.CTA ;  /* 0x0000000000007992 */ /* 0x0001ec0000000000 */
[----:B0-----:R-:W-:Y:S05]  /*0b10*/  BRA `(.L_x_550) ;  /* 0x0000000000087947 */ /* 0x001fea0003800000 */
.L_x_549:
[----:B------:R-:W-:Y:S05]  /*0b20*/  NANOSLEEP 0x15e ;  /* 0x0000015e0000795d */ /* 0x000fea0003800000 */
[----:B------:R-:W-:Y:S01]  /*0b30*/  NOP ;  /* 0x0000000000007918 */ /* 0x000fe20000000000 */
.L_x_550:
[----:B------:R-:W2:Y:S01]  /*0b40*/  LD.E.64.STRONG.GPU R14, desc[UR6][R4.64+0x100] ;  /* 0x00010006040e7980 */ /* 0x000ea2000c10fb00 */
[----:B------:R-:W-:Y:S01]  /*0b50*/  UMOV UR5, 0xffffffff ;  /* 0xffffffff00057882 */ /* 0x000fe20000000000 */
[----:B--2---:R-:W-:Y:S02]  /*0b60*/  ISETP.NE.AND P0, PT, R14, 0x63, PT ;  /* 0x000000630e00780c */ /* 0x004fe40003f05270 */
[----:B------:R-:W-:Y:S11]  /*0b70*/  BRA.DIV UR5, `(.L_x_551) ;  /* 0x0000002205547947 */ /* 0x000ff6000b800000 */
[----:B------:R-:W-:-:S13]  /*0b80*/  VOTE.ANY P0, !P0 ;  /* 0x0000000000ff7806 */ /* 0x000fda0004000100 */
.L_x_592:
[----:B------:R-:W-:Y:S05]  /*0b90*/  @P0 BRA `(.L_x_552) ;  /* 0xfffffffc00d00947 */ /* 0x000fea000383ffff */
.L_x_548:
[----:B------:R-:W-:Y:S01]  /*0ba0*/  UMOV UR5, 0xffffffff ;  /* 0xffffffff00057882 */ /* 0x000fe20000000000 */
[----:B------:R-:W-:Y:S02]  /*0bb0*/  ISETP.NE.AND P0, PT, R14, 0x65, PT ;  /* 0x000000650e00780c */ /* 0x000fe40003f05270 */
[----:B------:R-:W-:Y:S11]  /*0bc0*/  BRA.DIV UR5, `(.L_x_553) ;  /* 0x0000002205607947 */ /* 0x000ff6000b800000 */
[----:B------:R-:W0:Y:S01]  /*0bd0*/  S2R R29, SR_GEMASK ;  /* 0x00000000001d7919 */ /* 0x000e220000003c00 */
[----:B------:R-:W-:Y:S01]  /*0be0*/  VOTE.ANY R22, PT, !P0 ;  /* 0x0000000000167806 */ /* 0x000fe200040e0100 */
[----:B------:R-:W1:Y:S02]  /*0bf0*/  LDC.64 R20, c[0x0][0x3c8] ;  /* 0x0000f200ff147b82 */ /* 0x000e640000000a00 */
[----:B-1----:R-:W-:-:S05]  /*0c00*/  IADD3 R20, P2, PT, R20, 0x100, RZ ;  /* 0x0000010014147810 */ /* 0x002fca0007f5e0ff */
[----:B------:R-:W-:Y:S01]  /*0c10*/  IMAD.X R21, RZ, RZ, R21, P2 ;  /* 0x000000ffff157224 */ /* 0x000fe200010e0615 */
[----:B0-----:R-:W-:-:S05]  /*0c20*/  LOP3.LUT R22, R22, 0x80000000, R29, 0xec, !PT ;  /* 0x8000000016167812 */ /* 0x001fca00078eec1d */
[----:B------:R-:W-:-:S05]  /*0c30*/  VIADD R5, R22, 0xffffffff ;  /* 0xffffffff16057836 */ /* 0x000fca0000000000 */
[----:B------:R-:W-:-:S04]  /*0c40*/  LOP3.LUT R5, R22, R5, RZ, 0xc, !PT ;  /* 0x0000000516057212 */ /* 0x000fc800078e0cff */
[----:B------:R0:W1:Y:S02]  /*0c50*/  POPC R11, R5 ;  /* 0x00000005000b7309 */ /* 0x0000640000000000 */
[C---:B0-----:R-:W-:Y:S01]  /*0c60*/  VIADD R5, R28.reuse, 0x4 ;  /* 0x000000041c057836 */ /* 0x041fe20000000000 */
[----:B-1----:R-:W0:Y:S01]  /*0c70*/  SHFL.DOWN PT, R23, R15, 0x1, R11 ;  /* 0x082000000f177989 */ /* 0x002e2200000e000b */
[----:B------:R-:W-:-:S04]  /*0c80*/  ISETP.GE.AND P0, PT, R28, R11, PT ;  /* 0x0000000b1c00720c */ /* 0x000fc80003f06270 */
        /* <DEDUP_REMOVED lines=12> */
[----:B------:R-:W-:Y:S02]  /*0d50*/  IMAD.IADD R15, R17, 0x1, R10 ;  /* 0x00000001110f7824 */ /* 0x000fe400078e020a */
[----:B------:R-:W-:-:S03]  /*0d60*/  VIADD R17, R28, 0x10 ;  /* 0x000000101c117836 */ /* 0x000fc60000000000 */
[----:B------:R-:W0:Y:S02]  /*0d70*/  SHFL.DOWN PT, R23, R15, 0x8, R11 ;  /* 0x090000000f177989 */ /* 0x000e2400000e000b */
[----:B------:R-:W-:Y:S02]  /*0d80*/  ISETP.GT.AND P1, PT, R17, R11, PT ;  /* 0x0000000b1100720c */ /* 0x000fe40003f24270 */
[----:B0-----:R-:W-:Y:S02]  /*0d90*/  SEL R18, R23, RZ, !P0 ;  /* 0x000000ff17127207 */ /* 0x001fe40004000000 */
[----:B------:R-:W-:-:S03]  /*0da0*/  ISETP.NE.AND P0, PT, R14, 0x65, PT ;  /* 0x000000650e00780c */ /* 0x000fc60003f05270 */
[----:B------:R-:W-:-:S05]  /*0db0*/  IMAD.IADD R18, R15, 0x1, R18 ;  /* 0x000000010f127824 */ /* 0x000fca00078e0212 */
[----:B------:R-:W0:Y:S05]  /*0dc0*/  SHFL.DOWN PT, R23, R18, 0x10, R11 ;  /* 0x0a00000012177989 */ /* 0x000e2a00000e000b */
[----:B------:R-:W-:Y:S02]  /*0dd0*/  VOTE.ALL P0, P0 ;  /* 0x0000000000ff7806 */ /* 0x000fe40000000000 */
[----:B0-----:R-:W-:-:S05]  /*0de0*/  SEL R23, R23, RZ, !P1 ;  /* 0x000000ff17177207 */ /* 0x001fca0004800000 */
[----:B------:R-:W-:-:S07]  /*0df0*/  IMAD.IADD R18, R18, 0x1, R23 ;  /* 0x0000000112127824 */ /* 0x000fce00078e0217 */
.L_x_601:
[----:B------:R-:W-:Y:S05]  /*0e00*/  @!P0 BRA `(.L_x_554) ;  /* 0x0000000000dc8947 */ /* 0x000fea0003800000 */
.L_x_562:
        /* <DEDUP_REMOVED lines=9> */
.L_x_604:
[----:B------:R-:W-:Y:S05]  /*0ea0*/  @!P0 BRA `(.L_x_556) ;  /* 0x0000000000348947 */ /* 0x000fea0003800000 */
[----:B------:R-:W-:-:S13]  /*0eb0*/  ISETP.GT.U32.AND P1, PT, R0, 0x1f3, PT ;  /* 0x000001f30000780c */ /* 0x000fda0003f24070 */
.L_x_560:
[----:B------:R-:W-:Y:S05]  /*0ec0*/  YIELD ;  /* 0x0000000000007946 */ /* 0x000fea0003800000 */
[----:B------:R-:W-:Y:S05]  /*0ed0*/  @P1 BRA `(.L_x_557) ;  /* 0x0000000000081947 */ /* 0x000fea0003800000 */
[----:B------:R0:W-:Y:S06]  /*0ee0*/  MEMBAR.SC.CTA ;  /* 0x0000000000007992 */ /* 0x0001ec0000000000 */
[----:B0-----:R-:W-:Y:S05]  /*0ef0*/  BRA `(.L_x_558) ;  /* 0x0000000000087947 */ /* 0x001fea0003800000 */
.L_x_557:
[----:B------:R-:W-:Y:S05]  /*0f00*/  NANOSLEEP 0x15e ;  /* 0x0000015e0000795d */ /* 0x000fea0003800000 */
[----:B------:R-:W-:Y:S01]  /*0f10*/  NOP ;  /* 0x0000000000007918 */ /* 0x000fe20000000000 */
.L_x_558:
[----:B------:R-:W2:Y:S01]  /*0f20*/  LD.E.64.STRONG.GPU R14, desc[UR6][R10.64+-0x100] ;  /* 0xffff00060a0e7980 */ /* 0x000ea2000c10fb00 */
[----:B------:R-:W-:Y:S01]  /*0f30*/  UMOV UR5, 0xffffffff ;  /* 0xffffffff00057882 */ /* 0x000fe20000000000 */
[----:B--2---:R-:W-:Y:S02]  /*0f40*/  ISETP.NE.AND P0, PT, R14, 0x63, PT ;  /* 0x000000630e00780c */ /* 0x004fe40003f05270 */
[----:B------:R-:W-:Y:S11]  /*0f50*/  BRA.DIV UR5, `(.L_x_559) ;  /* 0x0000002205a07947 */ /* 0x000ff6000b800000 */
[----:B------:R-:W-:-:S13]  /*0f60*/  VOTE.ANY P0, !P0 ;  /* 0x0000000000ff7806 */ /* 0x000fda0004000100 */
.L_x_607:
[----:B------:R-:W-:Y:S05]  /*0f70*/  @P0 BRA `(.L_x_560) ;  /* 0xfffffffc00d00947 */ /* 0x000fea000383ffff */
.L_x_556:
[----:B------:R-:W-:Y:S01]  /*0f80*/  UMOV UR5, 0xffffffff ;  /* 0xffffffff00057882 */ /* 0x000fe20000000000 */
[----:B------:R-:W-:Y:S02]  /*0f90*/  ISETP.NE.AND P0, PT, R14, 0x65, PT ;  /* 0x000000650e00780c */ /* 0x000fe40003f05270 */
[----:B------:R-:W-:Y:S11]  /*0fa0*/  BRA.DIV UR5, `(.L_x_561) ;  /* 0x0000002205ac7947 */ /* 0x000ff6000b800000 */
[----:B------:R-:W-:Y:S01]  /*0fb0*/  VOTE.ANY R22, PT, !P0 ;  /* 0x0000000000167806 */ /* 0x000fe200040e0100 */
[----:B------:R-:W-:-:S03]  /*0fc0*/  VIADD R2, R2, 0xffffffe0 ;  /* 0xffffffe002027836 */ /* 0x000fc60000000000 */
[----:B------:R-:W-:-:S05]  /*0fd0*/  LOP3.LUT R22, R22, 0x80000000, R29, 0xec, !PT ;  /* 0x8000000016167812 */ /* 0x000fca00078eec1d */
[----:B------:R-:W-:-:S05]  /*0fe0*/  VIADD R11, R22, 0xffffffff ;  /* 0xffffffff160b7836 */ /* 0x000fca0000000000 */
[----:B------:R-:W-:-:S06]  /*0ff0*/  LOP3.LUT R11, R22, R11, RZ, 0xc, !PT ;  /* 0x0000000b160b7212 */ /* 0x000fcc00078e0cff */
        /* <DEDUP_REMOVED lines=23> */
.L_x_616:
[----:B------:R-:W-:Y:S05]  /*1170*/  @P0 BRA `(.L_x_562) ;  /* 0xfffffffc00240947 */ /* 0x000fea000383ffff */
.L_x_554:
[----:B------:R-:W0:Y:S01]  /*1180*/  S2R R10, SR_TID.X ;  /* 0x00000000000a7919 */ /* 0x000e220000002100 */
[----:B------:R-:W-:-:S13]  /*1190*/  ISETP.NE.AND P0, PT, R28, RZ, PT ;  /* 0x000000ff1c00720c */ /* 0x000fda0003f05270 */
[----:B------:R-:W1:Y:S01]  /*11a0*/  @!P0 S2R R11, SR_CgaCtaId ;  /* 0x00000000000b8919 */ /* 0x000e620000008800 */
[----:B------:R-:W-:Y:S02]  /*11b0*/  @!P0 MOV R4, 0x400 ;  /* 0x0000040000048802 */ /* 0x000fe40000000f00 */
[----:B0-----:R-:W-:-:S13]  /*11c0*/  ISETP.NE.AND P1, PT, R10, RZ, PT ;  /* 0x000000ff0a00720c */ /* 0x001fda0003f25270 */
[----:B------:R-:W0:Y:S01]  /*11d0*/  @!P1 S2R R5, SR_CgaCtaId ;  /* 0x0000000000059919 */ /* 0x000e220000008800 */
[----:B------:R-:W-:Y:S01]  /*11e0*/  @!P1 MOV R0, 0x400 ;  /* 0x0000040000009802 */ /* 0x000fe20000000f00 */
[----:B------:R-:W-:Y:S01]  /*11f0*/  @!P1 IMAD.IADD R3, R3, 0x1, R18 ;  /* 0x0000000103039824 */ /* 0x000fe200078e0212 */
[----:B-1----:R-:W-:Y:S01]  /*1200*/  @!P0 LEA R11, R11, R4, 0x18 ;  /* 0x000000040b0b8211 */ /* 0x002fe200078ec0ff */
[----:B------:R-:W-:-:S05]  /*1210*/  @!P1 IMAD.MOV.U32 R2, RZ, RZ, 0x65 ;  /* 0x00000065ff029424 */ /* 0x000fca00078e00ff */
[----:B------:R1:W-:Y:S01]  /*1220*/  @!P1 ST.E.64.STRONG.GPU desc[UR6][R26.64+0x100], R2 ;  /* 0x000100021a009985 */ /* 0x0003e2000c10fb06 */
[----:B0-----:R-:W-:Y:S01]  /*1230*/  @!P1 LEA R0, R5, R0, 0x18 ;  /* 0x0000000005009211 */ /* 0x001fe200078ec0ff */
[----:B------:R-:W-:Y:S02]  /*1240*/  IMAD.MOV.U32 R5, RZ, RZ, R25 ;  /* 0x000000ffff057224 */ /* 0x000fe400078e0019 */
[----:B------:R-:W-:Y:S02]  /*1250*/  @!P0 IMAD.MOV.U32 R5, RZ, RZ, R18 ;  /* 0x000000ffff058224 */ /* 0x000fe400078e0012 */
[----:B------:R1:W-:Y:S04]  /*1260*/  @!P1 STS [R0+0x28], R3 ;  /* 0x0000280300009388 */ /* 0x0003e80000000800 */
[----:B------:R1:W-:Y:S04]  /*1270*/  @!P1 STS [R0+0x24], R18 ;  /* 0x0000241200009388 */ /* 0x0003e80000000800 */
[----:B------:R1:W-:Y:S02]  /*1280*/  @!P0 STS [R11+0x14], R18 ;  /* 0x000014120b008388 */ /* 0x0003e40000000800 */
.L_x_544:
[----:B-1----:R-:W0:Y:S01]  /*1290*/  S2R R3, SR_CgaCtaId ;  /* 0x0000000000037919 */ /* 0x002e220000008800 */
[----:B------:R-:W-:Y:S05]  /*12a0*/  WARPSYNC.ALL ;  /* 0x0000000000007948 */ /* 0x000fea0003800000 */
[----:B------:R-:W-:Y:S01]  /*12b0*/  BAR.SYNC.DEFER_BLOCKING 0x0 ;  /* 0x0000000000007b1d */ /* 0x000fe20000010000 */
[----:B------:R-:W-:Y:S02]  /*12c0*/  MOV R0, 0x400 ;  /* 0x0000040000007802 */ /* 0x000fe40000000f00 */
[----:B------:R-:W-:-:S03]  /*12d0*/  ISETP.GT.AND P0, PT, R12, -0x1, PT ;  /* 0xffffffff0c00780c */ /* 0x000fc60003f04270 */
[----:B------:R-:W1:Y:S02]  /*12e0*/  LDCU UR5, c[0x0][0x3d4] ;  /* 0x00007a80ff0577ac */ /* 0x000e640008000800 */
[----:B------:R-:W2:Y:S01]  /*12f0*/  LDC.64 R20, c[0x0][0x390] ;  /* 0x0000e400ff147b82 */ /* 0x000ea20000000a00 */
[----:B------:R-:W3:Y:S07]  /*1300*/  S2R R25, SR_TID.X ;  /* 0x0000000000197919 */ /* 0x000eee0000002100 */
[----:B------:R-:W4:Y:S01]  /*1310*/  LDC.64 R22, c[0x0][0x398] ;  /* 0x0000e600ff167b82 */ /* 0x000f220000000a00 */
[----:B0-----:R-:W-:-:S05]  /*1320*/  LEA R3, R3, R0, 0x18 ;  /* 0x0000000003037211 */ /* 0x001fca00078ec0ff */
[----:B------:R-:W0:Y:S04]  /*1330*/  LDS R2, [R3+0x14] ;  /* 0x0000140003027984 */ /* 0x000e280000000800 */
[----:B------:R-:W1:Y:S04]  /*1340*/  LDS R0, [R3+0x24] ;  /* 0x0000240003007984 */ /* 0x000e680000000800 */
[----:B------:R-:W2:Y:S01]  /*1350*/  LDS R19, [R3+0x2c] ;  /* 0x00002c0003137984 */ /* 0x000ea20000000800 */
[----:B------:R-:W-:Y:S01]  /*1360*/  BAR.SYNC.DEFER_BLOCKING 0x0 ;  /* 0x0000000000007b1d */ /* 0x000fe20000010000 */
[C---:B---3--:R-:W-:Y:S01]  /*1370*/  ISETP.NE.AND P1, PT, R25.reuse, RZ, PT ;  /* 0x000000ff1900720c */ /* 0x048fe20003f25270 */
[----:B------:R-:W-:-:S02]  /*1380*/  IMAD R18, R25, 0x18, R3 ;  /* 0x0000001819127824 */ /* 0x000fc400078e0203 */
[----:B------:R-:W-:-:S05]  /*1390*/  IMAD.IADD R17, R24, 0x1, R25 ;  /* 0x0000000118117824 */ /* 0x000fca00078e0219 */
[----:B------:R-:W-:Y:S02]  /*13a0*/  LOP3.LUT R17, RZ, R17, RZ, 0x33, !PT ;  /* 0x00000011ff117212 */ /* 0x000fe400078e33ff */
[----:B0-----:R-:W-:-:S04]  /*13b0*/  SEL R2, R2, RZ, P1 ;  /* 0x000000ff02027207 */ /* 0x001fc80000800000 */
[C---:B-1----:R-:W-:Y:S02]  /*13c0*/  IADD3 R5, PT, PT, -R0.reuse, R2, R5 ;  /* 0x0000000200057210 */ /* 0x042fe40007ffe105 */
[C---:B------:R-:W-:Y:S02]  /*13d0*/  IADD3 R17, PT, PT, R0.reuse, UR5, R17 ;  /* 0x0000000500117c10 */ /* 0x040fe4000fffe011 */
[----:B--2---:R-:W-:Y:S01]  /*13e0*/  IADD3 R14, PT, PT, -R19, 0x80, RZ ;  /* 0x00000080130e7810 */ /* 0x004fe20007ffe1ff */
[----:B------:R-:W-:Y:S01]  /*13f0*/  IMAD.IADD R2, R25, 0x1, -R5 ;  /* 0x0000000119027824 */ /* 0x000fe200078e0a05 */
[----:B------:R-:W-:-:S03]  /*1400*/  IADD3 R0, PT, PT, R0, R19, R25 ;  /* 0x0000001300007210 */ /* 0x000fc60007ffe019 */
[----:B------:R-:W-:Y:S01]  /*1410*/  @P0 IMAD.IADD R2, R14, 0x1, R5 ;  /* 0x000000010e020824 */ /* 0x000fe200078e0205 */
[----:B------:R-:W-:Y:S02]  /*1420*/  ISETP.GE.AND P0, PT, R25, R14, PT ;  /* 0x0000000e1900720c */ /* 0x000fe40003f06270 */
[----:B------:R-:W0:Y:S01]  /*1430*/  LDC.64 R14, c[0x0][0x3a0] ;  /* 0x0000e800ff0e7b82 */ /* 0x000e220000000a00 */
[----:B------:R-:W-:-:S05]  /*1440*/  IMAD R16, R2, 0x18, R3 ;  /* 0x0000001802107824 */ /* 0x000fca00078e0203 */
[----:B-----5:R1:W-:Y:S04]  /*1450*/  STS.64 [R16], R12 ;  /* 0x0000000c10007388 */ /* 0x0203e80000000a00 */
[----:B------:R2:W-:Y:S01]  /*1460*/  STS.64 [R16+0x8], R8 ;  /* 0x0000080810007388 */ /* 0x0005e20000000a00 */
[----:B------:R-:W-:-:S03]  /*1470*/  @P0 VIADD R17, R0, 0xffffff80 ;  /* 0xffffff8000110836 */ /* 0x000fc60000000000 */
[----:B------:R3:W-:Y:S01]  /*1480*/  STS.64 [R16+0x10], R6 ;  /* 0x0000100610007388 */ /* 0x0007e20000000a00 */
[C---:B------:R-:W-:Y:S01]  /*1490*/  IMAD.WIDE R20, R17.reuse, 0x4, R20 ;  /* 0x0000000411147825 */ /* 0x040fe200078e0214 */
[----:B------:R-:W-:Y:S03]  /*14a0*/  BAR.SYNC.DEFER_BLOCKING 0x0 ;  /* 0x0000000000007b1d */ /* 0x000fe60000010000 */
[----:B----4-:R-:W-:-:S05]  /*14b0*/  IMAD.WIDE R22, R17, 0x4, R22 ;  /* 0x0000000411167825 */ /* 0x010fca00078e0216 */
[----:B-1----:R-:W1:Y:S01]  /*14c0*/  LDC.64 R12, c[0x0][0x3a8] ;  /* 0x0000ea00ff0c7b82 */ /* 0x002e620000000a00 */
[----:B0-----:R-:W-:-:S07]  /*14d0*/  IMAD.WIDE R14, R17, 0x4, R14 ;  /* 0x00000004110e7825 */ /* 0x001fce00078e020e */
[----:B--2---:R-:W0:Y:S08]  /*14e0*/  LDC.64 R8, c[0x0][0x3b0] ;  /* 0x0000ec00ff087b82 */ /* 0x004e300000000a00 */
[----:B---3--:R-:W2:Y:S01]  /*14f0*/  LDC.64 R6, c[0x0][0x3b8] ;  /* 0x0000ee00ff067b82 */ /* 0x008ea20000000a00 */
[----:B------:R-:W3:Y:S04]  /*1500*/  LDS.64 R10, [R18] ;  /* 0x00000000120a7984 */ /* 0x000ee80000000a00 */
[----:B------:R-:W4:Y:S01]  /*1510*/  LDS.64 R4, [R18+0x8] ;  /* 0x0000080012047984 */ /* 0x000f220000000a00 */
[----:B-1----:R-:W-:-:S03]  /*1520*/  IMAD.WIDE R12, R17, 0x4, R12 ;  /* 0x00000004110c7825 */ /* 0x002fc600078e020c */
[----:B------:R-:W1:Y:S01]  /*1530*/  LDS.64 R2, [R18+0x10] ;  /* 0x0000100012027984 */ /* 0x000e620000000a00 */
[----:B0-----:R-:W-:-:S04]  /*1540*/  IMAD.WIDE R8, R17, 0x4, R8 ;  /* 0x0000000411087825 */ /* 0x001fc800078e0208 */
[----:B--2---:R-:W-:Y:S01]  /*1550*/  IMAD.WIDE R6, R17, 0x4, R6 ;  /* 0x0000000411067825 */ /* 0x004fe200078e0206 */
[----:B---3--:R-:W-:Y:S04]  /*1560*/  STG.E desc[UR6][R20.64], R10 ;  /* 0x0000000a14007986 */ /* 0x008fe8000c101906 */
[----:B------:R-:W-:Y:S04]  /*1570*/  STG.E desc[UR6][R22.64], R11 ;  /* 0x0000000b16007986 */ /* 0x000fe8000c101906 */
[----:B----4-:R-:W-:Y:S04]  /*1580*/  STG.E desc[UR6][R14.64], R4 ;  /* 0x000000040e007986 */ /* 0x010fe8000c101906 */
[----:B------:R-:W-:Y:S04]  /*1590*/  STG.E desc[UR6][R12.64], R5 ;  /* 0x000000050c007986 */ /* 0x000fe8000c101906 */
[----:B-1----:R-:W-:Y:S04]  /*15a0*/  STG.E desc[UR6][R8.64], R2 ;  /* 0x0000000208007986 */ /* 0x002fe8000c101906 */
[----:B------:R-:W-:Y:S01]  /*15b0*/  STG.E desc[UR6][R6.64], R3 ;  /* 0x0000000306007986 */ /* 0x000fe2000c101906 */
[----:B------:R-:W-:Y:S05]  /*15c0*/  EXIT ;  /* 0x000000000000794d */ /* 0x000fea0003800000 */
.L_x_542:
[----:B------:R-:W0:Y:S01]  /*15d0*/  LDCU UR4, c[0x0][0x3d4] ;  /* 0x00007a80ff0477ac */ /* 0x000e220008000800 */
[----:B------:R-:W-:Y:S02]  /*15e0*/  ISETP.NE.AND P0, PT, R10, RZ, PT ;  /* 0x000000ff0a00720c */ /* 0x000fe40003f05270 */
[----:B0-----:R-:W-:-:S11]  /*15f0*/  IADD3 R0, PT, PT, -R24, UR4, RZ ;  /* 0x0000000418007c10 */ /* 0x001fd6000fffe1ff */
[----:B------:R-:W-:Y:S05]  /*1600*/  @P0 BRA `(.L_x_563) ;  /* 0x0000000400740947 */ /* 0x000fea0003800000 */
[----:B------:R-:W0:Y:S01]  /*1610*/  S2R R15, SR_TID.X ;  /* 0x00000000000f7919 */ /* 0x000e220000002100 */
[----:B------:R-:W-:Y:S02]  /*1620*/  CS2R R8, SRZ ;  /* 0x0000000000087805 */ /* 0x000fe4000001ff00 */
[----:B0-----:R-:W-:-:S13]  /*1630*/  ISETP.GE.AND P0, PT, R15, R0, PT ;  /* 0x000000000f00720c */ /* 0x001fda0003f06270 */
[----:B------:R-:W0:Y:S01]  /*1640*/  @!P0 LDC.64 R2, c[0x0][0x380] ;  /* 0x0000e000ff028b82 */ /* 0x000e220000000a00 */
[----:B------:R-:W-:-:S04]  /*1650*/  @!P0 IMAD.IADD R5, R24, 0x1, R15 ;  /* 0x0000000118058824 */ /* 0x000fc800078e020f */
[----:B0-----:R-:W-:-:S05]  /*1660*/  @!P0 IMAD.WIDE.U32 R4, R5, 0x18, R2 ;  /* 0x0000001805048825 */ /* 0x001fca00078e0002 */
[----:B------:R-:W2:Y:S01]  /*1670*/  @!P0 LDG.E R8, desc[UR6][R4.64] ;  /* 0x0000000604088981 */ /* 0x000ea2000c1e1900 */
[----:B------:R-:W-:Y:S02]  /*1680*/  CS2R R12, SRZ ;  /* 0x00000000000c7805 */ /* 0x000fe4000001ff00 */
[----:B------:R-:W-:Y:S01]  /*1690*/  CS2R R10, SRZ ;  /* 0x00000000000a7805 */ /* 0x000fe2000001ff00 */
[----:B------:R-:W3:Y:S04]  /*16a0*/  @!P0 LDG.E R9, desc[UR6][R4.64+0x4] ;  /* 0x0000040604098981 */ /* 0x000ee8000c1e1900 */
[----:B------:R-:W4:Y:S04]  /*16b0*/  @!P0 LDG.E R12, desc[UR6][R4.64+0x8] ;  /* 0x00000806040c8981 */ /* 0x000f28000c1e1900 */
[----:B------:R-:W4:Y:S04]  /*16c0*/  @!P0 LDG.E R13, desc[UR6][R4.64+0xc] ;  /* 0x00000c06040d8981 */ /* 0x000f28000c1e1900 */
[----:B------:R-:W5:Y:S04]  /*16d0*/  @!P0 LDG.E R10, desc[UR6][R4.64+0x10] ;  /* 0x00001006040a8981 */ /* 0x000f68000c1e1900 */
[----:B------:R0:W5:Y:S01]  /*16e0*/  @!P0 LDG.E R11, desc[UR6][R4.64+0x14] ;  /* 0x00001406040b8981 */ /* 0x000162000c1e1900 */
[----:B------:R-:W-:Y:S01]  /*16f0*/  IMAD.MOV.U32 R3, RZ, RZ, 0x1 ;  /* 0x00000001ff037424 */ /* 0x000fe200078e00ff */
[----:B------:R-:W-:Y:S01]  /*1700*/  SHF.R.U32.HI R19, RZ, 0x5, R15 ;  /* 0x00000005ff137819 */ /* 0x000fe2000001160f */
[----:B------:R-:W1:Y:S01]  /*1710*/  S2R R16, SR_LANEID ;  /* 0x0000000000107919 */ /* 0x000e620000000000 */
[----:B------:R-:W-:Y:S02]  /*1720*/  BAR.SYNC.DEFER_BLOCKING 0x0 ;  /* 0x0000000000007b1d */ /* 0x000fe40000010000 */
[----:B------:R-:W-:-:S02]  /*1730*/  ISETP.NE.AND P3, PT, R19, 0x3, PT ;  /* 0x000000031300780c */ /* 0x000fc40003f65270 */
[----:B0-----:R-:W-:Y:S02]  /*1740*/  MOV R4, 0x400 ;  /* 0x0000040000047802 */ /* 0x001fe40000000f00 */
[----:B------:R-:W0:Y:S01]  /*1750*/  S2R R5, SR_CgaCtaId ;  /* 0x0000000000057919 */ /* 0x000e220000008800 */
[----:B-1----:R-:W-:Y:S02]  /*1760*/  ISETP.NE.AND P2, PT, R16, 0x1f, PT ;  /* 0x0000001f1000780c */ /* 0x002fe40003f45270 */
[----:B--2---:R-:W-:-:S04]  /*1770*/  @!P0 LOP3.LUT R2, RZ, R8, RZ, 0x33, !PT ;  /* 0x00000008ff028212 */ /* 0x004fc800078e33ff */
[----:B------:R-:W-:-:S05]  /*1780*/  @!P0 SHF.R.U32.HI R3, RZ, 0x1f, R2 ;  /* 0x0000001fff038819 */ /* 0x000fca0000011602 */
[----:B------:R-:W1:Y:S02]  /*1790*/  SHFL.UP P1, R2, R3, 0x1, RZ ;  /* 0x0420000003027989 */ /* 0x000e6400000200ff */
[----:B-1----:R-:W-:-:S05]  /*17a0*/  @P1 IMAD.IADD R2, R2, 0x1, R3 ;  /* 0x0000000102021824 */ /* 0x002fca00078e0203 */
[----:B------:R-:W1:Y:S02]  /*17b0*/  SHFL.UP P1, R7, R2, 0x2, RZ ;  /* 0x0440000002077989 */ /* 0x000e6400000200ff */
[----:B-1----:R-:W-:Y:S01]  /*17c0*/  @P1 IMAD.IADD R7, R2, 0x1, R7 ;  /* 0x0000000102071824 */ /* 0x002fe200078e0207 */
[----:B0-----:R-:W-:-:S04]  /*17d0*/  LEA R2, R5, R4, 0x18 ;  /* 0x0000000405027211 */ /* 0x001fc800078ec0ff */
[----:B------:R-:W0:Y:S01]  /*17e0*/  SHFL.UP P1, R6, R7, 0x4, RZ ;  /* 0x0480000007067989 */ /* 0x000e2200000200ff */
[----:B------:R-:W-:Y:S02]  /*17f0*/  @!P2 IMAD R21, R19, 0x4, R2 ;  /* 0x000000041315a824 */ /* 0x000fe400078e0202 */
        /* <DEDUP_REMOVED lines=8> */
[----:B------:R-:W-:-:S05]  /*1880*/  ISETP.NE.AND P2, PT, R16, RZ, PT ;  /* 0x000000ff1000720c */ /* 0x000fca0003f45270 */
[----:B------:R-:W0:Y:S02]  /*1890*/  LDS.128 R4, [R2] ;  /* 0x0000000002047984 */ /* 0x000e240000000c00 */
[----:B0-----:R-:W-:-:S05]  /*18a0*/  IMAD.IADD R5, R4, 0x1, R5 ;  /* 0x0000000104057824 */ /* 0x001fca00078e0205 */
[----:B------:R-:W-:Y:S01]  /*18b0*/  SEL R4, R5, R4, !P1 ;  /* 0x0000000405047207 */ /* 0x000fe20004800000 */
[----:B------:R-:W-:Y:S01]  /*18c0*/  IMAD.IADD R5, R6, 0x1, R5 ;  /* 0x0000000106057824 */ /* 0x000fe200078e0205 */
[----:B------:R-:W-:Y:S01]  /*18d0*/  BAR.SYNC.DEFER_BLOCKING 0x0 ;  /* 0x0000000000007b1d */ /* 0x000fe20000010000 */
[----:B------:R-:W-:Y:S01]  /*18e0*/  IMAD.IADD R6, R14, 0x1, -R3 ;  /* 0x000000010e067824 */ /* 0x000fe200078e0a03 */
[----:B------:R-:W-:Y:S02]  /*18f0*/  ISETP.GE.U32.AND P1, PT, R15, 0x20, PT ;  /* 0x000000200f00780c */ /* 0x000fe40003f26070 */
[----:B------:R-:W-:Y:S02]  /*1900*/  SEL R4, R5, R4, !P3 ;  /* 0x0000000405047207 */ /* 0x000fe40005800000 */
[----:B------:R-:W-:Y:S02]  /*1910*/  ISETP.NE.AND P3, PT, R3, RZ, PT ;  /* 0x000000ff0300720c */ /* 0x000fe40003f65270 */
[----:B------:R-:W-:-:S02]  /*1920*/  IADD3 R7, PT, PT, R5, R0, R7 ;  /* 0x0000000005077210 */ /* 0x000fc40007ffe007 */
[----:B------:R-:W-:Y:S02]  /*1930*/  SEL R5, R6, RZ, P2 ;  /* 0x000000ff06057207 */ /* 0x000fe40001000000 */
[----:B------:R-:W-:Y:S01]  /*1940*/  SEL R4, R4, RZ, P1 ;  /* 0x000000ff04047207 */ /* 0x000fe20000800000 */
[----:B------:R-:W-:-:S04]  /*1950*/  VIADD R3, R7, 0xffffff80 ;  /* 0xffffff8007037836 */ /* 0x000fc80000000000 */
[----:B------:R-:W-:Y:S02]  /*1960*/  IMAD.IADD R4, R4, 0x1, R5 ;  /* 0x0000000104047824 */ /* 0x000fe400078e0205 */
[----:B------:R-:W-:Y:S02]  /*1970*/  IMAD.IADD R0, R0, 0x1, -R3 ;  /* 0x0000000100007824 */ /* 0x000fe400078e0a03 */
[----:B------:R-:W-:Y:S02]  /*1980*/  IMAD.IADD R5, R15, 0x1, -R4 ;  /* 0x000000010f057824 */ /* 0x000fe400078e0a04 */
[----:B------:R-:W-:-:S04]  /*1990*/  @P3 IMAD.IADD R5, R4, 0x1, R0 ;  /* 0x0000000104053824 */ /* 0x000fc800078e0200 */
[----:B------:R-:W-:-:S05]  /*19a0*/  IMAD R5, R5, 0x18, R2 ;  /* 0x0000001805057824 */ /* 0x000fca00078e0202 */
[----:B---3--:R0:W-:Y:S04]  /*19b0*/  STS.64 [R5], R8 ;  /* 0x0000000805007388 */ /* 0x0081e80000000a00 */
[----:B----4-:R0:W-:Y:S04]  /*19c0*/  STS.64 [R5+0x8], R12 ;  /* 0x0000080c05007388 */ /* 0x0101e80000000a00 */
[----:B-----5:R0:W-:Y:S01]  /*19d0*/  STS.64 [R5+0x10], R10 ;  /* 0x0000100a05007388 */ /* 0x0201e20000000a00 */
[----:B------:R-:W-:Y:S06]  /*19e0*/  BAR.SYNC.DEFER_BLOCKING 0x0 ;  /* 0x0000000000007b1d */ /* 0x000fec0000010000 */
[----:B------:R-:W-:Y:S05]  /*19f0*/  @P0 BRA.U `(.L_x_564) ;  /* 0x00000011007c0947 */ /* 0x000fea0003800000 */
[C---:B------:R-:W-:Y:S01]  /*1a00*/  ISETP.GE.AND P1, PT, R15.reuse, R0, PT ;  /* 0x000000000f00720c */ /* 0x040fe20003f26270 */
[----:B------:R-:W-:Y:S01]  /*1a10*/  IMAD.IADD R0, R15, 0x1, -R0 ;  /* 0x000000010f007824 */ /* 0x000fe200078e0a00 */
[----:B------:R-:W-:Y:S01]  /*1a20*/  LOP3.LUT R4, RZ, R15, RZ, 0x33, !PT ;  /* 0x0000000fff047212 */ /* 0x000fe200078e33ff */
[----:B------:R-:W-:Y:S10]  /*1a30*/  BSSY.RECONVERGENT B0, `(.L_x_565) ;  /* 0x0000019000007945 */ /* 0x000ff40003800200 */
[----:B------:R-:W-:Y:S01]  /*1a40*/  @!P1 VIADD R0, R4, UR4 ;  /* 0x0000000404009c36 */ /* 0x000fe20008000000 */
[----:B------:R-:W-:Y:S06]  /*1a50*/  @P0 BRA `(.L_x_566) ;  /* 0x0000000000580947 */ /* 0x000fec0003800000 */
[----:B------:R-:W-:Y:S01]  /*1a60*/  IMAD R2, R15, 0x18, R2 ;  /* 0x000000180f027824 */ /* 0x000fe200078e0202 */
[----:B------:R-:W1:Y:S04]  /*1a70*/  LDC.64 R16, c[0x0][0x398] ;  /* 0x0000e600ff107b82 */ /* 0x000e680000000a00 */
[----:B0-----:R-:W0:Y:S04]  /*1a80*/  LDS.64 R8, [R2] ;  /* 0x0000000002087984 */ /* 0x001e280000000a00 */
[----:B------:R-:W2:Y:S01]  /*1a90*/  LDS.64 R6, [R2+0x8] ;  /* 0x0000080002067984 */ /* 0x000ea20000000a00 */
[----:B------:R-:W3:Y:S03]  /*1aa0*/  LDC.64 R14, c[0x0][0x390] ;  /* 0x0000e400ff0e7b82 */ /* 0x000ee60000000a00 */
[----:B------:R-:W4:Y:S05]  /*1ab0*/  LDS.64 R4, [R2+0x10] ;  /* 0x0000100002047984 */ /* 0x000f2a0000000a00 */
[----:B------:R-:W5:Y:S01]  /*1ac0*/  LDC.64 R18, c[0x0][0x3a0] ;  /* 0x0000e800ff127b82 */ /* 0x000f620000000a00 */
[----:B-1----:R-:W-:-:S07]  /*1ad0*/  IMAD.WIDE R16, R0, 0x4, R16 ;  /* 0x0000000400107825 */ /* 0x002fce00078e0210 */
[----:B------:R-:W1:Y:S08]  /*1ae0*/  LDC.64 R20, c[0x0][0x3a8] ;  /* 0x0000ea00ff147b82 */ /* 0x000e700000000a00 */
[----:B------:R-:W4:Y:S01]  /*1af0*/  LDC.64 R12, c[0x0][0x3b0] ;  /* 0x0000ec00ff0c7b82 */ /* 0x000f220000000a00 */
[----:B---3--:R-:W-:-:S07]  /*1b00*/  IMAD.WIDE R14, R0, 0x4, R14 ;  /* 0x00000004000e7825 */ /* 0x008fce00078e020e */
[----:B------:R-:W3:Y:S01]  /*1b10*/  LDC.64 R10, c[0x0][0x3b8] ;  /* 0x0000ee00ff0a7b82 */ /* 0x000ee20000000a00 */
[C---:B-----5:R-:W-:Y:S01]  /*1b20*/  IMAD.WIDE R18, R0.reuse, 0x4, R18 ;  /* 0x0000000400127825 */ /* 0x060fe200078e0212 */
[----:B0-----:R0:W-:Y:S04]  /*1b30*/  STG.E desc[UR6][R14.64], R8 ;  /* 0x000000080e007986 */ /* 0x0011e8000c101906 */
[----:B------:R0:W-:Y:S01]  /*1b40*/  STG.E desc[UR6][R16.64], R9 ;  /* 0x0000000910007986 */ /* 0x0001e2000c101906 */
[----:B-1----:R-:W-:-:S03]  /*1b50*/  IMAD.WIDE R20, R0, 0x4, R20 ;  /* 0x0000000400147825 */ /* 0x002fc600078e0214 */
[----:B--2---:R0:W-:Y:S04]  /*1b60*/  STG.E desc[UR6][R18.64], R6 ;  /* 0x0000000612007986 */ /* 0x0041e8000c101906 */
[----:B------:R0:W-:Y:S01]  /*1b70*/  STG.E desc[UR6][R20.64], R7 ;  /* 0x0000000714007986 */ /* 0x0001e2000c101906 */
[----:B----4-:R-:W-:-:S05]  /*1b80*/  IMAD.WIDE R12, R0, 0x4, R12 ;  /* 0x00000004000c7825 */ /* 0x010fca00078e020c */
[----:B------:R0:W-:Y:S01]  /*1b90*/  STG.E desc[UR6][R12.64], R4 ;  /* 0x000000040c007986 */ /* 0x0001e2000c101906 */
[----:B---3--:R-:W-:-:S05]  /*1ba0*/  IMAD.WIDE R10, R0, 0x4, R10 ;  /* 0x00000004000a7825 */ /* 0x008fca00078e020a */
[----:B------:R0:W-:Y:S02]  /*1bb0*/  STG.E desc[UR6][R10.64], R5 ;  /* 0x000000050a007986 */ /* 0x0001e4000c101906 */
.L_x_566:
[----:B------:R-:W-:Y:S05]  /*1bc0*/  BSYNC.RECONVERGENT B0 ;  /* 0x0000000000007941 */ /* 0x000fea0003800200 */
.L_x_565:
[----:B------:R-:W-:Y:S05]  /*1bd0*/  BRA `(.L_x_564) ;  /* 0x0000001000047947 */ /* 0x000fea0003800000 */
.L_x_563:
[----:B------:R-:W0:Y:S01]  /*1be0*/  S2R R3, SR_TID.X ;  /* 0x0000000000037919 */ /* 0x000e220000002100 */
[----:B------:R-:W-:Y:S02]  /*1bf0*/  CS2R R16, SRZ ;  /* 0x0000000000107805 */ /* 0x000fe4000001ff00 */
[----:B0-----:R-:W-:-:S13]  /*1c00*/  ISETP.GE.AND P0, PT, R3, R0, PT ;  /* 0x000000000300720c */ /* 0x001fda0003f06270 */
[----:B------:R-:W0:Y:S01]  /*1c10*/  @!P0 LDC.64 R4, c[0x0][0x380] ;  /* 0x0000e000ff048b82 */ /* 0x000e220000000a00 */
[----:B------:R-:W-:-:S04]  /*1c20*/  @!P0 IADD3 R7, P1, PT, R24, R3, RZ ;  /* 0x0000000318078210 */ /* 0x000fc80007f3e0ff */
[----:B------:R-:W-:Y:S01]  /*1c30*/  @!P0 LEA.HI.X.SX32 R2, R24, RZ, 0x1, P1 ;  /* 0x000000ff18028211 */ /* 0x000fe200008f0eff */
[----:B0-----:R-:W-:-:S04]  /*1c40*/  @!P0 IMAD.WIDE.U32 R4, R7, 0x18, R4 ;  /* 0x0000001807048825 */ /* 0x001fc800078e0004 */
[----:B------:R-:W-:-:S04]  /*1c50*/  @!P0 IMAD R7, R2, 0x18, RZ ;  /* 0x0000001802078824 */ /* 0x000fc800078e02ff */
[----:B------:R-:W-:-:S05]  /*1c60*/  @!P0 IMAD.IADD R5, R5, 0x1, R7 ;  /* 0x0000000105058824 */ /* 0x000fca00078e0207 */
[----:B------:R-:W2:Y:S01]  /*1c70*/  @!P0 LDG.E R16, desc[UR6][R4.64] ;  /* 0x0000000604108981 */ /* 0x000ea2000c1e1900 */
[----:B------:R-:W-:Y:S02]  /*1c80*/  CS2R R14, SRZ ;  /* 0x00000000000e7805 */ /* 0x000fe4000001ff00 */
[----:B------:R-:W-:Y:S01]  /*1c90*/  CS2R R12, SRZ ;  /* 0x00000000000c7805 */ /* 0x000fe2000001ff00 */
[----:B------:R-:W-:Y:S01]  /*1ca0*/  IMAD.MOV.U32 R2, RZ, RZ, 0x1 ;  /* 0x00000001ff027424 */ /* 0x000fe200078e00ff */
[----:B------:R-:W5:Y:S04]  /*1cb0*/  @!P0 LDG.E R17, desc[UR6][R4.64+0x4] ;  /* 0x0000040604118981 */ /* 0x000f68000c1e1900 */
[----:B------:R-:W5:Y:S04]  /*1cc0*/  @!P0 LDG.E R14, desc[UR6][R4.64+0x8] ;  /* 0x00000806040e8981 */ /* 0x000f68000c1e1900 */
[----:B------:R-:W5:Y:S04]  /*1cd0*/  @!P0 LDG.E R15, desc[UR6][R4.64+0xc] ;  /* 0x00000c06040f8981 */ /* 0x000f68000c1e1900 */
[----:B------:R-:W5:Y:S04]  /*1ce0*/  @!P0 LDG.E R12, desc[UR6][R4.64+0x10] ;  /* 0x00001006040c8981 */ /* 0x000f68000c1e1900 */
[----:B------:R0:W5:Y:S01]  /*1cf0*/  @!P0 LDG.E R13, desc[UR6][R4.64+0x14] ;  /* 0x00001406040d8981 */ /* 0x000162000c1e1900 */
[----:B------:R-:W1:Y:S01]  /*1d00*/  S2UR UR5, SR_CgaCtaId ;  /* 0x00000000000579c3 */ /* 0x000e620000008800 */
[----:B------:R-:W-:Y:S01]  /*1d10*/  UMOV UR4, 0x400 ;  /* 0x0000040000047882 */ /* 0x000fe20000000000 */
[----:B------:R-:W-:Y:S01]  /*1d20*/  SHF.R.U32.HI R18, RZ, 0x5, R3 ;  /* 0x00000005ff127819 */ /* 0x000fe20000011603 */
[----:B------:R-:W3:Y:S01]  /*1d30*/  S2R R28, SR_LANEID ;  /* 0x00000000001c7919 */ /* 0x000ee20000000000 */
[----:B-1----:R-:W-:-:S04]  /*1d40*/  ULEA UR4, UR5, UR4, 0x18 ;  /* 0x0000000405047291 */ /* 0x002fc8000f8ec0ff */
[----:B------:R-:W-:Y:S01]  /*1d50*/  BAR.SYNC.DEFER_BLOCKING 0x0 ;  /* 0x0000000000007b1d */ /* 0x000fe20000010000 */
[C---:B---3--:R-:W-:Y:S02]  /*1d60*/  ISETP.NE.AND P1, PT, R28.reuse, 0x1f, PT ;  /* 0x0000001f1c00780c */ /* 0x048fe40003f25270 */
[----:B------:R-:W-:-:S11]  /*1d70*/  ISETP.NE.AND P2, PT, R28, RZ, PT ;  /* 0x000000ff1c00720c */ /* 0x000fd60003f45270 */
[----:B------:R-:W-:Y:S02]  /*1d80*/  @!P1 LEA R20, R18, UR4, 0x2 ;  /* 0x0000000412149c11 */ /* 0x000fe4000f8e10ff */
[----:B--2---:R-:W-:-:S04]  /*1d90*/  @!P0 LOP3.LUT R6, RZ, R16, RZ, 0x33, !PT ;  /* 0x00000010ff068212 */ /* 0x004fc800078e33ff */
[----:B------:R-:W-:-:S05]  /*1da0*/  @!P0 SHF.R.U32.HI R2, RZ, 0x1f, R6 ;  /* 0x0000001fff028819 */ /* 0x000fca0000011606 */
[----:B------:R-:W1:Y:S02]  /*1db0*/  SHFL.UP P0, R7, R2, 0x1, RZ ;  /* 0x0420000002077989 */ /* 0x000e6400000000ff */
[----:B-1----:R-:W-:-:S05]  /*1dc0*/  @P0 IMAD.IADD R7, R7, 0x1, R2 ;  /* 0x0000000107070824 */ /* 0x002fca00078e0202 */
[----:B------:R-:W1:Y:S02]  /*1dd0*/  SHFL.UP P0, R6, R7, 0x2, RZ ;  /* 0x0440000007067989 */ /* 0x000e6400000000ff */
[----:B-1----:R-:W-:-:S05]  /*1de0*/  @P0 IMAD.IADD R6, R7, 0x1, R6 ;  /* 0x0000000107060824 */ /* 0x002fca00078e0206 */
[----:B------:R-:W1:Y:S02]  /*1df0*/  SHFL.UP P0, R9, R6, 0x4, RZ ;  /* 0x0480000006097989 */ /* 0x000e6400000000ff */
[----:B-1----:R-:W-:-:S05]  /*1e00*/  @P0 IMAD.IADD R9, R6, 0x1, R9 ;  /* 0x0000000106090824 */ /* 0x002fca00078e0209 */
[----:B------:R-:W1:Y:S02]  /*1e10*/  SHFL.UP P0, R8, R9, 0x8, RZ ;  /* 0x0500000009087989 */ /* 0x000e6400000000ff */
[----:B-1----:R-:W-:-:S05]  /*1e20*/  @P0 IMAD.IADD R8, R9, 0x1, R8 ;  /* 0x0000000109080824 */ /* 0x002fca00078e0208 */
[----:B------:R-:W1:Y:S02]  /*1e30*/  SHFL.UP P0, R11, R8, 0x10, RZ ;  /* 0x06000000080b7989 */ /* 0x000e6400000000ff */
[----:B-1----:R-:W-:Y:S01]  /*1e40*/  @P0 IMAD.IADD R11, R8, 0x1, R11 ;  /* 0x00000001080b0824 */ /* 0x002fe200078e020b */
[----:B------:R-:W-:-:S03]  /*1e50*/  ISETP.NE.AND P0, PT, R18, 0x2, PT ;  /* 0x000000021200780c */ /* 0x000fc60003f05270 */
[----:B------:R-:W-:Y:S01]  /*1e60*/  IMAD.IADD R25, R11, 0x1, -R2 ;  /* 0x000000010b197824 */ /* 0x000fe200078e0a02 */
[----:B------:R-:W-:Y:S01]  /*1e70*/  @!P1 STS [R20], R11 ;  /* 0x0000000b14009388 */ /* 0x000fe20000000800 */
[----:B------:R-:W-:Y:S01]  /*1e80*/  BAR.SYNC.DEFER_BLOCKING 0x0 ;  /* 0x0000000000007b1d */ /* 0x000fe20000010000 */
[----:B------:R-:W-:Y:S02]  /*1e90*/  ISETP.NE.AND P1, PT, R18, 0x3, PT ;  /* 0x000000031200780c */ /* 0x000fe40003f25270 */
[----:B------:R-:W-:-:S03]  /*1ea0*/  SEL R9, R25, RZ, P2 ;  /* 0x000000ff19097207 */ /* 0x000fc60001000000 */
[----:B0-----:R-:W0:Y:S02]  /*1eb0*/  LDS.128 R4, [UR4] ;  /* 0x00000004ff047984 */ /* 0x001e240008000c00 */
[----:B0-----:R-:W-:-:S05]  /*1ec0*/  IMAD.IADD R5, R4, 0x1, R5 ;  /* 0x0000000104057824 */ /* 0x001fca00078e0205 */
[----:B------:R-:W-:Y:S01]  /*1ed0*/  SEL R4, R5, R4, !P0 ;  /* 0x0000000405047207 */ /* 0x000fe20004000000 */
[----:B------:R-:W-:Y:S01]  /*1ee0*/  IMAD.IADD R5, R6, 0x1, R5 ;  /* 0x0000000106057824 */ /* 0x000fe200078e0205 */
[----:B------:R-:W-:-:S04]  /*1ef0*/  ISETP.GT.U32.AND P0, PT, R3, 0x1f, PT ;  /* 0x0000001f0300780c */ /* 0x000fc80003f04070 */
[----:B------:R-:W-:Y:S01]  /*1f00*/  SEL R4, R5, R4, !P1 ;  /* 0x0000000405047207 */ /* 0x000fe20004800000 */
[----:B------:R-:W-:Y:S01]  /*1f10*/  IMAD.IADD R5, R7, 0x1, R5 ;  /* 0x0000000107057824 */ /* 0x000fe200078e0205 */
        /* <DEDUP_REMOVED lines=17> */
.L_x_568:
[----:B------:R-:W-:Y:S05]  /*2030*/  NANOSLEEP 0x1c2 ;  /* 0x000001c20000795d */ /* 0x000fea0003800000 */
[----:B------:R-:W-:Y:S01]  /*2040*/  NOP ;  /* 0x0000000000007918 */ /* 0x000fe20000000000 */
.L_x_569:
[----:B------:R-:W-:-:S05]  /*2050*/  IMAD.WIDE R6, R3, 0x8, R6 ;  /* 0x0000000803067825 */ /* 0x000fca00078e0206 */
[----:B------:R-:W2:Y:S01]  /*2060*/  LD.E.64.STRONG.GPU R8, desc[UR6][R6.64+0x100] ;  /* 0x0001000606087980 */ /* 0x000ea2000c10fb00 */
[----:B------:R-:W-:Y:S01]  /*2070*/  UMOV UR5, 0xffffffff ;  /* 0xffffffff00057882 */ /* 0x000fe20000000000 */
[----:B--2---:R-:W-:Y:S02]  /*2080*/  ISETP.NE.AND P0, PT, R8, 0x63, PT ;  /* 0x000000630800780c */ /* 0x004fe40003f05270 */
[----:B------:R-:W-:Y:S11]  /*2090*/  BRA.DIV UR5, `(.L_x_570) ;  /* 0x0000001605587947 */ /* 0x000ff6000b800000 */
[----:B------:R-:W-:-:S13]  /*20a0*/  VOTE.ANY P0, !P0 ;  /* 0x0000000000ff7806 */ /* 0x000fda0004000100 */
.L_x_619:
[----:B------:R-:W-:Y:S05]  /*20b0*/  @!P0 BRA `(.L_x_571) ;  /* 0x0000000000308947 */ /* 0x000fea0003800000 */
.L_x_575:
[----:B------:R-:W-:Y:S05]  /*20c0*/  YIELD ;  /* 0x0000000000007946 */ /* 0x000fea0003800000 */
[----:B------:R-:W-:Y:S05]  /*20d0*/  @P1 BRA `(.L_x_572) ;  /* 0x0000000000081947 */ /* 0x000fea0003800000 */
[----:B------:R0:W-:Y:S06]  /*20e0*/  MEMBAR.SC.CTA ;  /* 0x0000000000007992 */ /* 0x0001ec0000000000 */
[----:B0-----:R-:W-:Y:S05]  /*20f0*/  BRA `(.L_x_573) ;  /* 0x0000000000087947 */ /* 0x001fea0003800000 */
.L_x_572:
[----:B------:R-:W-:Y:S05]  /*2100*/  NANOSLEEP 0x15e ;  /* 0x0000015e0000795d */ /* 0x000fea0003800000 */
[----:B------:R-:W-:Y:S01]  /*2110*/  NOP ;  /* 0x0000000000007918 */ /* 0x000fe20000000000 */
.L_x_573:
[----:B------:R-:W2:Y:S01]  /*2120*/  LD.E.64.STRONG.GPU R8, desc[UR6][R6.64+0x100] ;  /* 0x0001000606087980 */ /* 0x000ea2000c10fb00 */
[----:B------:R-:W-:Y:S01]  /*2130*/  UMOV UR5, 0xffffffff ;  /* 0xffffffff00057882 */ /* 0x000fe20000000000 */
[----:B--2---:R-:W-:Y:S02]  /*2140*/  ISETP.NE.AND P0, PT, R8, 0x63, PT ;  /* 0x000000630800780c */ /* 0x004fe40003f05270 */
[----:B------:R-:W-:Y:S11]  /*2150*/  BRA.DIV UR5, `(.L_x_574) ;  /* 0x0000001605487947 */ /* 0x000ff6000b800000 */
[----:B------:R-:W-:-:S13]  /*2160*/  VOTE.ANY P0, !P0 ;  /* 0x0000000000ff7806 */ /* 0x000fda0004000100 */
.L_x_622:
[----:B------:R-:W-:Y:S05]  /*2170*/  @P0 BRA `(.L_x_575) ;  /* 0xfffffffc00d00947 */ /* 0x000fea000383ffff */
.L_x_571:
[----:B------:R-:W-:Y:S01]  /*2180*/  UMOV UR5, 0xffffffff ;  /* 0xffffffff00057882 */ /* 0x000fe20000000000 */
[----:B------:R-:W-:Y:S02]  /*2190*/  ISETP.NE.AND P0, PT, R8, 0x65, PT ;  /* 0x000000650800780c */ /* 0x000fe40003f05270 */
[----:B------:R-:W-:Y:S11]  /*21a0*/  BRA.DIV UR5, `(.L_x_576) ;  /* 0x0000001605547947 */ /* 0x000ff6000b800000 */
[----:B------:R-:W0:Y:S01]  /*21b0*/  S2R R29, SR_GEMASK ;  /* 0x00000000001d7919 */ /* 0x000e220000003c00 */
[----:B------:R-:W-:Y:S01]  /*21c0*/  VOTE.ANY R22, PT, !P0 ;  /* 0x0000000000167806 */ /* 0x000fe200040e0100 */
[----:B------:R-:W-:Y:S01]  /*21d0*/  VIADD R6, R28, 0x4 ;  /* 0x000000041c067836 */ /* 0x000fe20000000000 */
[----:B------:R-:W1:Y:S02]  /*21e0*/  LDC.64 R20, c[0x0][0x3c8] ;  /* 0x0000f200ff147b82 */ /* 0x000e640000000a00 */
[----:B-1----:R-:W-:Y:S02]  /*21f0*/  IADD3 R20, P3, PT, R20, 0x100, RZ ;  /* 0x0000010014147810 */ /* 0x002fe40007f7e0ff */
[----:B0-----:R-:W-:-:S03]  /*2200*/  LOP3.LUT R22, R22, 0x80000000, R29, 0xec, !PT ;  /* 0x8000000016167812 */ /* 0x001fc600078eec1d */
[----:B------:R-:W-:Y:S02]  /*2210*/  IMAD.X R21, RZ, RZ, R21, P3 ;  /* 0x000000ffff157224 */ /* 0x000fe400018e0615 */
        /* <DEDUP_REMOVED lines=20> */
[----:B------:R-:W-:Y:S01]  /*2360*/  ISETP.NE.AND P0, PT, R8, 0x65, PT ;  /* 0x000000650800780c */ /* 0x000fe20003f05270 */
[----:B------:R-:W-:Y:S02]  /*2370*/  VIADD R8, R28, 0x10 ;  /* 0x000000101c087836 */ /* 0x000fe40000000000 */
[----:B------:R-:W-:-:S03]  /*2380*/  IMAD.IADD R9, R18, 0x1, R9 ;  /* 0x0000000112097824 */ /* 0x000fc600078e0209 */
[----:B------:R-:W-:Y:S02]  /*2390*/  ISETP.GT.AND P2, PT, R8, R11, PT ;  /* 0x0000000b0800720c */ /* 0x000fe40003f44270 */
[----:B------:R-:W0:Y:S05]  /*23a0*/  SHFL.DOWN PT, R23, R9, 0x10, R11 ;  /* 0x0a00000009177989 */ /* 0x000e2a00000e000b */
[----:B------:R-:W-:Y:S02]  /*23b0*/  VOTE.ALL P0, P0 ;  /* 0x0000000000ff7806 */ /* 0x000fe40000000000 */
[----:B0-----:R-:W-:-:S05]  /*23c0*/  SEL R10, R23, RZ, !P2 ;  /* 0x000000ff170a7207 */ /* 0x001fca0005000000 */
[----:B------:R-:W-:-:S07]  /*23d0*/  IMAD.IADD R9, R9, 0x1, R10 ;  /* 0x0000000109097824 */ /* 0x000fce00078e020a */
.L_x_631:
[----:B------:R-:W-:Y:S05]  /*23e0*/  @!P0 BRA `(.L_x_577) ;  /* 0x0000000000d88947 */ /* 0x000fea0003800000 */
.L_x_585:
        /* <DEDUP_REMOVED lines=9> */
.L_x_634:
[----:B------:R-:W-:Y:S05]  /*2480*/  @!P0 BRA `(.L_x_579) ;  /* 0x0000000000308947 */ /* 0x000fea0003800000 */
.L_x_583:
[----:B------:R-:W-:Y:S05]  /*2490*/  YIELD ;  /* 0x0000000000007946 */ /* 0x000fea0003800000 */
[----:B------:R-:W-:Y:S05]  /*24a0*/  @P1 BRA `(.L_x_580) ;  /* 0x0000000000081947 */ /* 0x000fea0003800000 */
[----:B------:R0:W-:Y:S06]  /*24b0*/  MEMBAR.SC.CTA ;  /* 0x0000000000007992 */ /* 0x0001ec0000000000 */
[----:B0-----:R-:W-:Y:S05]  /*24c0*/  BRA `(.L_x_581) ;  /* 0x0000000000087947 */ /* 0x001fea0003800000 */
.L_x_580:
[----:B------:R-:W-:Y:S05]  /*24d0*/  NANOSLEEP 0x15e ;  /* 0x0000015e0000795d */ /* 0x000fea0003800000 */
[----:B------:R-:W-:Y:S01]  /*24e0*/  NOP ;  /* 0x0000000000007918 */ /* 0x000fe20000000000 */
.L_x_581:
[----:B------:R-:W2:Y:S01]  /*24f0*/  LD.E.64.STRONG.GPU R18, desc[UR6][R10.64+-0x100] ;  /* 0xffff00060a127980 */ /* 0x000ea2000c10fb00 */
[----:B------:R-:W-:Y:S01]  /*2500*/  UMOV UR5, 0xffffffff ;  /* 0xffffffff00057882 */ /* 0x000fe20000000000 */
[----:B--2---:R-:W-:Y:S02]  /*2510*/  ISETP.NE.AND P0, PT, R18, 0x63, PT ;  /* 0x000000631200780c */ /* 0x004fe40003f05270 */
[----:B------:R-:W-:Y:S11]  /*2520*/  BRA.DIV UR5, `(.L_x_582) ;  /* 0x0000001605947947 */ /* 0x000ff6000b800000 */
[----:B------:R-:W-:-:S13]  /*2530*/  VOTE.ANY P0, !P0 ;  /* 0x0000000000ff7806 */ /* 0x000fda0004000100 */
.L_x_637:
[----:B------:R-:W-:Y:S05]  /*2540*/  @P0 BRA `(.L_x_583) ;  /* 0xfffffffc00d00947 */ /* 0x000fea000383ffff */
.L_x_579:
        /* <DEDUP_REMOVED lines=31> */
.L_x_646:
[----:B------:R-:W-:Y:S05]  /*2740*/  @P0 BRA `(.L_x_585) ;  /* 0xfffffffc00280947 */ /* 0x000fea000383ffff */
.L_x_577:
        /* <DEDUP_REMOVED lines=9> */
[----:B------:R-:W-:Y:S02]  /*27e0*/  @!P0 IMAD.MOV.U32 R4, RZ, RZ, 0x65 ;  /* 0x00000065ff048424 */ /* 0x000fe400078e00ff */
[----:B------:R-:W-:Y:S02]  /*27f0*/  IMAD.MOV.U32 R8, RZ, RZ, R25 ;  /* 0x000000ffff087224 */ /* 0x000fe400078e0019 */
[----:B------:R-:W-:Y:S01]  /*2800*/  @!P1 IMAD.MOV.U32 R8, RZ, RZ, R9 ;  /* 0x000000ffff089224 */ /* 0x000fe200078e0009 */
[----:B------:R1:W-:Y:S01]  /*2810*/  @!P0 ST.E.64.STRONG.GPU desc[UR6][R26.64+0x100], R4 ;  /* 0x000100041a008985 */ /* 0x0003e2000c10fb06 */
[----:B0-----:R-:W-:-:S05]  /*2820*/  @!P0 LEA R6, R6, R3, 0x18 ;  /* 0x0000000306068211 */ /* 0x001fca00078ec0ff */
[----:B------:R1:W-:Y:S04]  /*2830*/  @!P0 STS [R6+0x28], R5 ;  /* 0x0000280506008388 */ /* 0x0003e80000000800 */
[----:B------:R1:W-:Y:S04]  /*2840*/  @!P0 STS [R6+0x24], R9 ;  /* 0x0000240906008388 */ /* 0x0003e80000000800 */
[----:B------:R1:W-:Y:S02]  /*2850*/  @!P1 STS [R10+0x14], R9 ;  /* 0x000014090a009388 */ /* 0x0003e40000000800 */
.L_x_567:
[----:B-1----:R-:W0:Y:S01]  /*2860*/  S2R R9, SR_TID.X ;  /* 0x0000000000097919 */ /* 0x002e220000002100 */
[----:B------:R-:W-:Y:S05]  /*2870*/  WARPSYNC.ALL ;  /* 0x0000000000007948 */ /* 0x000fea0003800000 */
[C---:B0-----:R-:W-:Y:S01]  /*2880*/  ISETP.GE.AND P1, PT, R9.reuse, R0, PT ;  /* 0x000000000900720c */ /* 0x041fe20003f26270 */
[----:B------:R-:W0:Y:S01]  /*2890*/  S2R R4, SR_CgaCtaId ;  /* 0x0000000000047919 */ /* 0x000e220000008800 */
[----:B------:R-:W-:Y:S01]  /*28a0*/  MOV R3, 0x400 ;  /* 0x0000040000037802 */ /* 0x000fe20000000f00 */
[----:B------:R-:W-:Y:S01]  /*28b0*/  BSSY.RECONVERGENT B0, `(.L_x_564) ;  /* 0x0000033000007945 */ /* 0x000fe20003800200 */
[----:B------:R-:W-:Y:S01]  /*28c0*/  BAR.SYNC.DEFER_BLOCKING 0x0 ;  /* 0x0000000000007b1d */ /* 0x000fe20000010000 */
[----:B------:R-:W-:-:S02]  /*28d0*/  ISETP.NE.AND P2, PT, R9, RZ, PT ;  /* 0x000000ff0900720c */ /* 0x000fc40003f45270 */
[----:B------:R-:W-:Y:S02]  /*28e0*/  ISETP.NE.AND P0, PT, R2, RZ, PT ;  /* 0x000000ff0200720c */ /* 0x000fe40003f05270 */
[----:B------:R-:W-:Y:S02]  /*28f0*/  IADD3 R11, PT, PT, -R0, 0x80, RZ ;  /* 0x00000080000b7810 */ /* 0x000fe40007ffe1ff */
[----:B0-----:R-:W-:-:S05]  /*2900*/  LEA R10, R4, R3, 0x18 ;  /* 0x00000003040a7211 */ /* 0x001fca00078ec0ff */
[----:B------:R-:W0:Y:S04]  /*2910*/  LDS R3, [R10+0x14] ;  /* 0x000014000a037984 */ /* 0x000e280000000800 */
[----:B------:R-:W1:Y:S01]  /*2920*/  LDS.128 R4, [R10+0x20] ;  /* 0x000020000a047984 */ /* 0x000e620000000c00 */
[----:B0-----:R-:W-:-:S04]  /*2930*/  SEL R3, R3, RZ, P2 ;  /* 0x000000ff03037207 */ /* 0x001fc80001000000 */
[----:B-1----:R-:W-:Y:S02]  /*2940*/  IADD3 R3, PT, PT, -R5, R3, R8 ;  /* 0x0000000305037210 */ /* 0x002fe40007ffe108 */
[----:B------:R-:W-:-:S03]  /*2950*/  IADD3 R0, PT, PT, R0, R11, -R7 ;  /* 0x0000000b00007210 */ /* 0x000fc60007ffe807 */
[--C-:B------:R-:W-:Y:S02]  /*2960*/  IMAD.IADD R2, R9, 0x1, -R3.reuse ;  /* 0x0000000109027824 */ /* 0x100fe400078e0a03 */
[----:B------:R-:W-:Y:S02]  /*2970*/  @P0 IMAD.IADD R2, R0, 0x1, R3 ;  /* 0x0000000100020824 */ /* 0x000fe400078e0203 */
[----:B------:R-:W-:Y:S02]  /*2980*/  IMAD.IADD R3, R6, 0x1, -R11 ;  /* 0x0000000106037824 */ /* 0x000fe400078e0a0b */
[----:B------:R-:W-:Y:S01]  /*2990*/  IMAD R2, R2, 0x18, R10 ;  /* 0x0000001802027824 */ /* 0x000fe200078e020a */
[----:B------:R-:W-:Y:S06]  /*29a0*/  BAR.SYNC.DEFER_BLOCKING 0x0 ;  /* 0x0000000000007b1d */ /* 0x000fec0000010000 */
[----:B-----5:R0:W-:Y:S04]  /*29b0*/  STS.64 [R2], R16 ;  /* 0x0000001002007388 */ /* 0x0201e80000000a00 */
[----:B------:R0:W-:Y:S04]  /*29c0*/  STS.64 [R2+0x8], R14 ;  /* 0x0000080e02007388 */ /* 0x0001e80000000a00 */
[----:B------:R0:W-:Y:S01]  /*29d0*/  STS.64 [R2+0x10], R12 ;  /* 0x0000100c02007388 */ /* 0x0001e20000000a00 */
[----:B------:R-:W-:Y:S06]  /*29e0*/  BAR.SYNC.DEFER_BLOCKING 0x0 ;  /* 0x0000000000007b1d */ /* 0x000fec0000010000 */
[----:B------:R-:W-:Y:S05]  /*29f0*/  @P1 BRA.U `(.L_x_586) ;  /* 0x0000000100781947 */ /* 0x000fea0003800000 */
[----:B------:R-:W0:Y:S01]  /*2a00*/  LDCU UR4, c[0x0][0x3d4] ;  /* 0x00007a80ff0477ac */ /* 0x000e220008000800 */
[----:B------:R-:W-:Y:S01]  /*2a10*/  IMAD.IADD R24, R24, 0x1, R9 ;  /* 0x0000000118187824 */ /* 0x000fe200078e0209 */
[----:B------:R-:W-:Y:S02]  /*2a20*/  ISETP.GE.AND P0, PT, R9, R0, PT ;  /* 0x000000000900720c */ /* 0x000fe40003f06270 */
[----:B------:R-:W-:Y:S02]  /*2a30*/  IADD3 R0, PT, PT, R5, R9, -R0 ;  /* 0x0000000905007210 */ /* 0x000fe40007ffe800 */
[----:B------:R-:W-:-:S04]  /*2a40*/  LOP3.LUT R24, RZ, R24, RZ, 0x33, !PT ;  /* 0x00000018ff187212 */ /* 0x000fc800078e33ff */
[----:B0-----:R-:W-:-:S04]  /*2a50*/  IADD3 R13, PT, PT, R5, UR4, R24 ;  /* 0x00000004050d7c10 */ /* 0x001fc8000fffe018 */
[----:B------:R-:W-:Y:S01]  /*2a60*/  SEL R13, R13, R0, !P0 ;  /* 0x000000000d0d7207 */ /* 0x000fe20004000000 */
[----:B------:R-:W-:Y:S06]  /*2a70*/  @P1 BRA `(.L_x_586) ;  /* 0x0000000000581947 */ /* 0x000fec0003800000 */
[----:B------:R-:W-:Y:S01]  /*2a80*/  IMAD R0, R9, 0x18, R10 ;  /* 0x0000001809007824 */ /* 0x000fe200078e020a */
[----:B------:R-:W0:Y:S04]  /*2a90*/  LDC.64 R16, c[0x0][0x390] ;  /* 0x0000e400ff107b82 */ /* 0x000e280000000a00 */
[----:B------:R-:W1:Y:S04]  /*2aa0*/  LDS.64 R8, [R0] ;  /* 0x0000000000087984 */ /* 0x000e680000000a00 */
[----:B------:R-:W2:Y:S01]  /*2ab0*/  LDS.64 R6, [R0+0x8] ;  /* 0x0000080000067984 */ /* 0x000ea20000000a00 */
[----:B------:R-:W3:Y:S03]  /*2ac0*/  LDC.64 R18, c[0x0][0x398] ;  /* 0x0000e600ff127b82 */ /* 0x000ee60000000a00 */
[----:B------:R-:W4:Y:S05]  /*2ad0*/  LDS.64 R4, [R0+0x10] ;  /* 0x0000100000047984 */ /* 0x000f2a0000000a00 */
[----:B------:R-:W5:Y:S01]  /*2ae0*/  LDC.64 R20, c[0x0][0x3a0] ;  /* 0x0000e800ff147b82 */ /* 0x000f620000000a00 */
[----:B0-----:R-:W-:-:S07]  /*2af0*/  IMAD.WIDE R16, R13, 0x4, R16 ;  /* 0x000000040d107825 */ /* 0x001fce00078e0210 */
[----:B------:R-:W0:Y:S08]  /*2b00*/  LDC.64 R22, c[0x0][0x3a8] ;  /* 0x0000ea00ff167b82 */ /* 0x000e300000000a00 */
[----:B------:R-:W4:Y:S01]  /*2b10*/  LDC.64 R14, c[0x0][0x3b0] ;  /* 0x0000ec00ff0e7b82 */ /* 0x000f220000000a00 */
[----:B---3--:R-:W-:-:S07]  /*2b20*/  IMAD.WIDE R18, R13, 0x4, R18 ;  /* 0x000000040d127825 */ /* 0x008fce00078e0212 */
[----:B------:R-:W3:Y:S01]  /*2b30*/  LDC.64 R10, c[0x0][0x3b8] ;  /* 0x0000ee00ff0a7b82 */ /* 0x000ee20000000a00 */
[C---:B-----5:R-:W-:Y:S01]  /*2b40*/  IMAD.WIDE R20, R13.reuse, 0x4, R20 ;  /* 0x000000040d147825 */ /* 0x060fe200078e0214 */
[----:B-1----:R1:W-:Y:S04]  /*2b50*/  STG.E desc[UR6][R16.64], R8 ;  /* 0x0000000810007986 */ /* 0x0023e8000c101906 */
[----:B------:R1:W-:Y:S01]  /*2b60*/  STG.E desc[UR6][R18.64], R9 ;  /* 0x0000000912007986 */ /* 0x0003e2000c101906 */
[----:B0-----:R-:W-:-:S03]  /*2b70*/  IMAD.WIDE R22, R13, 0x4, R22 ;  /* 0x000000040d167825 */ /* 0x001fc600078e0216 */
[----:B--2---:R1:W-:Y:S04]  /*2b80*/  STG.E desc[UR6][R20.64], R6 ;  /* 0x0000000614007986 */ /* 0x0043e8000c101906 */
[----:B------:R1:W-:Y:S01]  /*2b90*/  STG.E desc[UR6][R22.64], R7 ;  /* 0x0000000716007986 */ /* 0x0003e2000c101906 */
[----:B----4-:R-:W-:-:S05]  /*2ba0*/  IMAD.WIDE R14, R13, 0x4, R14 ;  /* 0x000000040d0e7825 */ /* 0x010fca00078e020e */
[----:B------:R1:W-:Y:S01]  /*2bb0*/  STG.E desc[UR6][R14.64], R4 ;  /* 0x000000040e007986 */ /* 0x0003e2000c101906 */
[----:B---3--:R-:W-:-:S05]  /*2bc0*/  IMAD.WIDE R10, R13, 0x4, R10 ;  /* 0x000000040d0a7825 */ /* 0x008fca00078e020a */
[----:B------:R1:W-:Y:S02]  /*2bd0*/  STG.E desc[UR6][R10.64], R5 ;  /* 0x000000050a007986 */ /* 0x0003e4000c101906 */
.L_x_586:
[----:B------:R-:W-:Y:S05]  /*2be0*/  BSYNC.RECONVERGENT B0 ;  /* 0x0000000000007941 */ /* 0x000fea0003800200 */
.L_x_564:
[----:B------:R-:W2:Y:S02]  /*2bf0*/  S2R R0, SR_TID.X ;  /* 0x0000000000007919 */ /* 0x000ea40000002100 */
[----:B--2---:R-:W-:-:S13]  /*2c00*/  ISETP.NE.AND P0, PT, R0, RZ, PT ;  /* 0x000000ff0000720c */ /* 0x004fda0003f05270 */
[----:B------:R-:W-:Y:S05]  /*2c10*/  @P0 EXIT ;  /* 0x000000000000094d */ /* 0x000fea0003800000 */
[----:B01----:R-:W0:Y:S02]  /*2c20*/  LDC.64 R4, c[0x0][0x3c0] ;  /* 0x0000f000ff047b82 */ /* 0x003e240000000a00 */
[----:B0-----:R-:W-:Y:S01]  /*2c30*/  STG.E desc[UR6][R4.64], R3 ;  /* 0x0000000304007986 */ /* 0x001fe2000c101906 */
[----:B------:R-:W-:Y:S05]  /*2c40*/  EXIT ;  /* 0x000000000000794d */ /* 0x000fea0003800000 */
.L_x_547:
[----:B------:R-:W-:Y:S01]  /*2c50*/  BSSY B0, `(.L_x_587) ;  /* 0x0000006000007945 */ /* 0x000fe20003800000 */
[----:B------:R-:W-:Y:S01]  /*2c60*/  PLOP3.LUT P0, PT, P0, PT, PT, 0x8, 0x80 ;  /* 0x000000000080781c */ /* 0x000fe2000070e170 */
[----:B------:R-:W-:-:S12]  /*2c70*/  IMAD.MOV.U32 R22, RZ, RZ, -0x1 ;  /* 0xffffffffff167424 */ /* 0x000fd800078e00ff */
[----:B-----5:R-:W-:Y:S05]  /*2c80*/  WARPSYNC.COLLECTIVE R22, `(.L_x_588) ;  /* 0x0000000016087348 */ /* 0x020fea0003c00000 */
[----:B------:R-:W-:Y:S01]  /*2c90*/  VOTE.ANY P0, P0 ;  /* 0x0000000000ff7806 */ /* 0x000fe20000000100 */
[----:B-----5:R-:W-:-:S12]  /*2ca0*/  ENDCOLLECTIVE ;  /* 0x000000000000791b */ /* 0x020fd80003800000 */
.L_x_588:
[----:B------:R-:W-:Y:S05]  /*2cb0*/  BSYNC B0 ;  /* 0x0000000000007941 */ /* 0x000fea0003800000 */
.L_x_587:
[----:B------:R-:W-:Y:S05]  /*2cc0*/  BRA `(.L_x_589) ;  /* 0xffffffdc00807947 */ /* 0x000fea000383ffff */
.L_x_551:
[----:B------:R-:W-:Y:S01]  /*2cd0*/  BSSY B0, `(.L_x_590) ;  /* 0x0000006000007945 */ /* 0x000fe20003800000 */
[----:B------:R-:W-:Y:S01]  /*2ce0*/  PLOP3.LUT P0, PT, P0, PT, PT, 0x8, 0x80 ;  /* 0x000000000080781c */ /* 0x000fe2000070e170 */
[----:B------:R-:W-:-:S12]  /*2cf0*/  IMAD.MOV.U32 R22, RZ, RZ, -0x1 ;  /* 0xffffffffff167424 */ /* 0x000fd800078e00ff */
[----:B-----5:R-:W-:Y:S05]  /*2d00*/  WARPSYNC.COLLECTIVE R22, `(.L_x_591) ;  /* 0x0000000016087348 */ /* 0x020fea0003c00000 */
[----:B------:R-:W-:Y:S01]  /*2d10*/  VOTE.ANY P0, P0 ;  /* 0x0000000000ff7806 */ /* 0x000fe20000000100 */
[----:B-----5:R-:W-:-:S12]  /*2d20*/  ENDCOLLECTIVE ;  /* 0x000000000000791b */ /* 0x020fd80003800000 */
.L_x_591:
[----:B------:R-:W-:Y:S05]  /*2d30*/  BSYNC B0 ;  /* 0x0000000000007941 */ /* 0x000fea0003800000 */
.L_x_590:
[----:B------:R-:W-:Y:S05]  /*2d40*/  BRA `(.L_x_592) ;  /* 0xffffffdc00907947 */ /* 0x000fea000383ffff */
.L_x_553:
[----:B------:R-:W0:Y:S01]  /*2d50*/  S2R R29, SR_GEMASK ;  /* 0x00000000001d7919 */ /* 0x000e220000003c00 */
[----:B------:R-:W-:Y:S01]  /*2d60*/  BSSY B0, `(.L_x_593) ;  /* 0x0000006000007945 */ /* 0x000fe20003800000 */
[----:B------:R-:W-:Y:S01]  /*2d70*/  PLOP3.LUT P0, PT, P0, PT, PT, 0x8, 0x80 ;  /* 0x000000000080781c */ /* 0x000fe2000070e170 */
[----:B------:R-:W-:-:S12]  /*2d80*/  IMAD.MOV.U32 R22, RZ, RZ, -0x1 ;  /* 0xffffffffff167424 */ /* 0x000fd800078e00ff */
[----:B0----5:R-:W-:Y:S05]  /*2d90*/  WARPSYNC.COLLECTIVE R22, `(.L_x_594) ;  /* 0x0000000016087348 */ /* 0x021fea0003c00000 */
[----:B------:R-:W-:Y:S01]  /*2da0*/  VOTE.ANY R22, PT, P0 ;  /* 0x0000000000167806 */ /* 0x000fe200000e0100 */
[----:B0----5:R-:W-:Y:S06]  /*2db0*/  ENDCOLLECTIVE ;  /* 0x000000000000791b */ /* 0x021fec0003800000 */
.L_x_594:
[----:B------:R-:W-:Y:S05]  /*2dc0*/  BSYNC B0 ;  /* 0x0000000000007941 */ /* 0x000fea0003800000 */
.L_x_593:
[----:B------:R-:W-:Y:S01]  /*2dd0*/  LOP3.LUT R22, R22, 0x80000000, R29, 0xec, !PT ;  /* 0x8000000016167812 */ /* 0x000fe200078eec1d */
[----:B------:R-:W-:Y:S01]  /*2de0*/  IMAD.MOV.U32 R19, RZ, RZ, R15 ;  /* 0x000000ffff137224 */ /* 0x000fe200078e000f */
[----:B------:R-:W-:Y:S01]  /*2df0*/  ISETP.NE.AND P0, PT, R14, 0x65, PT ;  /* 0x000000650e00780c */ /* 0x000fe20003f05270 */
[----:B------:R-:W-:Y:S01]  /*2e00*/  IMAD.MOV.U32 R10, RZ, RZ, 0x1 ;  /* 0x00000001ff0a7424 */ /* 0x000fe200078e00ff */
[----:B------:R-:W0:Y:S01]  /*2e10*/  LDC.64 R20, c[0x0][0x3c8] ;  /* 0x0000f200ff147b82 */ /* 0x000e220000000a00 */
[----:B------:R-:W-:Y:S02]  /*2e20*/  VIADD R5, R22, 0xffffffff ;  /* 0xffffffff16057836 */ /* 0x000fe40000000000 */
[----:B------:R-:W-:-:S03]  /*2e30*/  VIADD R4, R28, 0x2 ;  /* 0x000000021c047836 */ /* 0x000fc60000000000 */
[----:B------:R-:W-:Y:S01]  /*2e40*/  LOP3.LUT R5, R22, R5, RZ, 0xc, !PT ;  /* 0x0000000516057212 */ /* 0x000fe200078e0cff */
[----:B------:R-:W-:-:S03]  /*2e50*/  IMAD.MOV.U32 R22, RZ, RZ, -0x1 ;  /* 0xffffffffff167424 */ /* 0x000fc600078e00ff */
[----:B------:R1:W2:Y:S02]  /*2e60*/  POPC R11, R5 ;  /* 0x00000005000b7309 */ /* 0x0002a40000000000 */
[----:B-1----:R-:W-:-:S07]  /*2e70*/  VIADD R5, R28, 0x4 ;  /* 0x000000041c057836 */ /* 0x002fce0000000000 */
[----:B0-2---:R-:W-:Y:S05]  /*2e80*/  WARPSYNC.COLLECTIVE R22, `(.L_x_595) ;  /* 0x0000000016087348 */ /* 0x005fea0003c00000 */
[----:B--2---:R1:W2:Y:S02]  /*2e90*/  SHFL.DOWN P2, R23, R19, R10, R11 ;  /* 0x0800000a13177389 */ /* 0x0042a4000004000b */
[----:B012---:R-:W-:Y:S05]  /*2ea0*/  ENDCOLLECTIVE ;  /* 0x000000000000791b */ /* 0x007fea0003800000 */
.L_x_595:
[----:B------:R-:W-:Y:S01]  /*2eb0*/  ISETP.GE.AND P1, PT, R28, R11, PT ;  /* 0x0000000b1c00720c */ /* 0x000fe20003f26270 */
[----:B------:R-:W-:-:S03]  /*2ec0*/  IMAD.MOV.U32 R10, RZ, RZ, 0x2 ;  /* 0x00000002ff0a7424 */ /* 0x000fc600078e00ff */
[----:B------:R-:W-:Y:S02]  /*2ed0*/  SEL R16, R23, RZ, !P1 ;  /* 0x000000ff17107207 */ /* 0x000fe40004800000 */
[----:B------:R-:W-:-:S03]  /*2ee0*/  ISETP.GT.AND P1, PT, R4, R11, PT ;  /* 0x0000000b0400720c */ /* 0x000fc60003f24270 */
[----:B------:R-:W-:-:S04]  /*2ef0*/  IMAD.IADD R16, R16, 0x1, R15 ;  /* 0x0000000110107824 */ /* 0x000fc800078e020f */
[----:B------:R-:W-:-:S07]  /*2f00*/  IMAD.MOV.U32 R19, RZ, RZ, R16 ;  /* 0x000000ffff137224 */ /* 0x000fce00078e0010 */
[----:B------:R-:W-:Y:S05]  /*2f10*/  WARPSYNC.COLLECTIVE R22, `(.L_x_596) ;  /* 0x0000000016087348 */ /* 0x000fea0003c00000 */
[----:B------:R0:W1:Y:S02]  /*2f20*/  SHFL.DOWN P2, R23, R19, R10, R11 ;  /* 0x0800000a13177389 */ /* 0x000064000004000b */
[----:B01----:R-:W-:Y:S05]  /*2f30*/  ENDCOLLECTIVE ;  /* 0x000000000000791b */ /* 0x003fea0003800000 */
.L_x_596:
[----:B------:R-:W-:Y:S01]  /*2f40*/  IMAD.MOV.U32 R10, RZ, RZ, 0x4 ;  /* 0x00000004ff0a7424 */ /* 0x000fe200078e00ff */
[----:B------:R-:W-:Y:S02]  /*2f50*/  SEL R17, R23, RZ, !P1 ;  /* 0x000000ff17117207 */ /* 0x000fe40004800000 */
[----:B------:R-:W-:-:S03]  /*2f60*/  ISETP.GT.AND P1, PT, R5, R11, PT ;  /* 0x0000000b0500720c */ /* 0x000fc60003f24270 */
[----:B------:R-:W-:Y:S02]  /*2f70*/  IMAD.IADD R17, R16, 0x1, R17 ;  /* 0x0000000110117824 */ /* 0x000fe400078e0211 */
[----:B------:R-:W-:Y:S02]  /*2f80*/  VIADD R16, R28, 0x8 ;  /* 0x000000081c107836 */ /* 0x000fe40000000000 */
[----:B------:R-:W-:-:S07]  /*2f90*/  IMAD.MOV.U32 R19, RZ, RZ, R17 ;  /* 0x000000ffff137224 */ /* 0x000fce00078e0011 */
[----:B------:R-:W-:Y:S05]  /*2fa0*/  WARPSYNC.COLLECTIVE R22, `(.L_x_597) ;  /* 0x0000000016087348 */ /* 0x000fea0003c00000 */
[----:B------:R0:W1:Y:S02]  /*2fb0*/  SHFL.DOWN P2, R23, R19, R10, R11 ;  /* 0x0800000a13177389 */ /* 0x000064000004000b */
[----:B01----:R-:W-:Y:S05]  /*2fc0*/  ENDCOLLECTIVE ;  /* 0x000000000000791b */ /* 0x003fea0003800000 */
.L_x_597:
        /* <DEDUP_REMOVED lines=9> */
.L_x_598:
        /* <DEDUP_REMOVED lines=8> */
.L_x_599:
[----:B------:R-:W-:Y:S05]  /*30e0*/  WARPSYNC.COLLECTIVE R22, `(.L_x_600) ;  /* 0x0000000016087348 */ /* 0x000fea0003c00000 */
[----:B------:R-:W-:Y:S01]  /*30f0*/  VOTE.ALL P0, P0 ;  /* 0x0000000000ff7806 */ /* 0x000fe20000000000 */
[----:B------:R-:W-:-:S12]  /*3100*/  ENDCOLLECTIVE ;  /* 0x000000000000791b */ /* 0x000fd80003800000 */
.L_x_600:
[----:B------:R-:W-:Y:S02]  /*3110*/  SEL R23, R23, RZ, !P1 ;  /* 0x000000ff17177207 */ /* 0x000fe40004800000 */
[----:B------:R-:W-:-:S03]  /*3120*/  IADD3 R20, P1, PT, R20, 0x100, RZ ;  /* 0x0000010014147810 */ /* 0x000fc60007f3e0ff */
[----:B------:R-:W-:Y:S02]  /*3130*/  IMAD.IADD R18, R18, 0x1, R23 ;  /* 0x0000000112127824 */ /* 0x000fe400078e0217 */
[----:B------:R-:W-:Y:S01]  /*3140*/  IMAD.X R21, RZ, RZ, R21, P1 ;  /* 0x000000ffff157224 */ /* 0x000fe200008e0615 */
[----:B------:R-:W-:Y:S07]  /*3150*/  BRA `(.L_x_601) ;  /* 0xffffffdc00287947 */ /* 0x000fee000383ffff */
.L_x_555:
[----:B------:R-:W-:Y:S01]  /*3160*/  BSSY B0, `(.L_x_602) ;  /* 0x0000006000007945 */ /* 0x000fe20003800000 */
[----:B------:R-:W-:Y:S01]  /*3170*/  PLOP3.LUT P0, PT, P0, PT, PT, 0x8, 0x80 ;  /* 0x000000000080781c */ /* 0x000fe2000070e170 */
[----:B------:R-:W-:-:S12]  /*3180*/  IMAD.MOV.U32 R22, RZ, RZ, -0x1 ;  /* 0xffffffffff167424 */ /* 0x000fd800078e00ff */
[----:B-----5:R-:W-:Y:S05]  /*3190*/  WARPSYNC.COLLECTIVE R22, `(.L_x_603) ;  /* 0x0000000016087348 */ /* 0x020fea0003c00000 */
[----:B------:R-:W-:Y:S01]  /*31a0*/  VOTE.ANY P0, P0 ;  /* 0x0000000000ff7806 */ /* 0x000fe20000000100 */
[----:B-----5:R-:W-:-:S12]  /*31b0*/  ENDCOLLECTIVE ;  /* 0x000000000000791b */ /* 0x020fd80003800000 */
.L_x_603:
[----:B------:R-:W-:Y:S05]  /*31c0*/  BSYNC B0 ;  /* 0x0000000000007941 */ /* 0x000fea0003800000 */
.L_x_602:
[----:B------:R-:W-:Y:S05]  /*31d0*/  BRA `(.L_x_604) ;  /* 0xffffffdc00307947 */ /* 0x000fea000383ffff */
.L_x_559:
[----:B------:R-:W-:Y:S01]  /*31e0*/  BSSY B0, `(.L_x_605) ;  /* 0x0000006000007945 */ /* 0x000fe20003800000 */
[----:B------:R-:W-:Y:S01]  /*31f0*/  PLOP3.LUT P0, PT, P0, PT, PT, 0x8, 0x80 ;  /* 0x000000000080781c */ /* 0x000fe2000070e170 */
[----:B------:R-:W-:-:S12]  /*3200*/  IMAD.MOV.U32 R22, RZ, RZ, -0x1 ;  /* 0xffffffffff167424 */ /* 0x000fd800078e00ff */
[----:B-----5:R-:W-:Y:S05]  /*3210*/  WARPSYNC.COLLECTIVE R22, `(.L_x_606) ;  /* 0x0000000016087348 */ /* 0x020fea0003c00000 */
[----:B------:R-:W-:Y:S01]  /*3220*/  VOTE.ANY P0, P0 ;  /* 0x0000000000ff7806 */ /* 0x000fe20000000100 */
[----:B-----5:R-:W-:-:S12]  /*3230*/  ENDCOLLECTIVE ;  /* 0x000000000000791b */ /* 0x020fd80003800000 */
.L_x_606:
[----:B------:R-:W-:Y:S05]  /*3240*/  BSYNC B0 ;  /* 0x0000000000007941 */ /* 0x000fea0003800000 */
.L_x_605:
[----:B------:R-:W-:Y:S05]  /*3250*/  BRA `(.L_x_607) ;  /* 0xffffffdc00447947 */ /* 0x000fea000383ffff */
.L_x_561:
[----:B------:R-:W-:Y:S01]  /*3260*/  BSSY B0, `(.L_x_608) ;  /* 0x0000006000007945 */ /* 0x000fe20003800000 */
[----:B------:R-:W-:Y:S01]  /*3270*/  PLOP3.LUT P0, PT, P0, PT, PT, 0x8, 0x80 ;  /* 0x000000000080781c */ /* 0x000fe2000070e170 */
[----:B------:R-:W-:-:S12]  /*3280*/  IMAD.MOV.U32 R22, RZ, RZ, -0x1 ;  /* 0xffffffffff167424 */ /* 0x000fd800078e00ff */
[----:B-----5:R-:W-:Y:S05]  /*3290*/  WARPSYNC.COLLECTIVE R22, `(.L_x_609) ;  /* 0x0000000016087348 */ /* 0x020fea0003c00000 */
[----:B------:R-:W-:Y:S01]  /*32a0*/  VOTE.ANY R22, PT, P0 ;  /* 0x0000000000167806 */ /* 0x000fe200000e0100 */
[----:B-----5:R-:W-:Y:S06]  /*32b0*/  ENDCOLLECTIVE ;  /* 0x000000000000791b */ /* 0x020fec0003800000 */
.L_x_609:
[----:B------:R-:W-:Y:S05]  /*32c0*/  BSYNC B0 ;  /* 0x0000000000007941 */ /* 0x000fea0003800000 */
.L_x_608:
[----:B------:R-:W-:Y:S01]  /*32d0*/  LOP3.LUT R22, R22, 0x80000000, R29, 0xec, !PT ;  /* 0x8000000016167812 */ /* 0x000fe200078eec1d */
[----:B------:R-:W-:Y:S02]  /*32e0*/  IMAD.MOV.U32 R19, RZ, RZ, R15 ;  /* 0x000000ffff137224 */ /* 0x000fe400078e000f */
[----:B------:R-:W-:Y:S02]  /*32f0*/  IMAD.MOV.U32 R10, RZ, RZ, 0x1 ;  /* 0x00000001ff0a7424 */ /* 0x000fe400078e00ff */
[----:B------:R-:W-:Y:S02]  /*3300*/  VIADD R11, R22, 0xffffffff ;  /* 0xffffffff160b7836 */ /* 0x000fe40000000000 */
[----:B------:R-:W-:-:S03]  /*3310*/  VIADD R2, R2, 0xffffffe0 ;  /* 0xffffffe002027836 */ /* 0x000fc60000000000 */
[----:B------:R-:W-:Y:S01]  /*3320*/  LOP3.LUT R11, R22, R11, RZ, 0xc, !PT ;  /* 0x0000000b160b7212 */ /* 0x000fe200078e0cff */
[----:B------:R-:W-:-:S05]  /*3330*/  IMAD.MOV.U32 R22, RZ, RZ, -0x1 ;  /* 0xffffffffff167424 */ /* 0x000fca00078e00ff */
[----:B------:R-:W0:Y:S02]  /*3340*/  POPC R11, R11 ;  /* 0x0000000b000b7309 */ /* 0x000e240000000000 */
[----:B0-----:R-:W-:Y:S05]  /*3350*/  WARPSYNC.COLLECTIVE R22, `(.L_x_610) ;  /* 0x0000000016087348 */ /* 0x001fea0003c00000 */
[----:B0-----:R0:W1:Y:S02]  /*3360*/  SHFL.DOWN P2, R23, R19, R10, R11 ;  /* 0x0800000a13177389 */ /* 0x001064000004000b */
[----:B01----:R-:W-:Y:S05]  /*3370*/  ENDCOLLECTIVE ;  /* 0x000000000000791b */ /* 0x003fea0003800000 */
.L_x_610:
        /* <DEDUP_REMOVED lines=9> */
.L_x_611:
        /* <DEDUP_REMOVED lines=8> */
.L_x_612:
        /* <DEDUP_REMOVED lines=8> */
.L_x_613:
        /* <DEDUP_REMOVED lines=8> */
.L_x_614:
[----:B------:R-:W-:Y:S02]  /*3590*/  SEL R23, R23, RZ, !P0 ;  /* 0x000000ff17177207 */ /* 0x000fe40004000000 */
[----:B------:R-:W-:Y:S02]  /*35a0*/  ISETP.NE.AND P0, PT, R14, 0x65, PT ;  /* 0x000000650e00780c */ /* 0x000fe40003f05270 */
[----:B------:R-:W-:-:S11]  /*35b0*/  IADD3 R18, PT, PT, R15, R23, R18 ;  /* 0x000000170f127210 */ /* 0x000fd60007ffe012 */
[----:B------:R-:W-:Y:S05]  /*35c0*/  WARPSYNC.COLLECTIVE R22, `(.L_x_615) ;  /* 0x0000000016087348 */ /* 0x000fea0003c00000 */
[----:B------:R-:W-:Y:S01]  /*35d0*/  VOTE.ALL P0, P0 ;  /* 0x0000000000ff7806 */ /* 0x000fe20000000000 */
[----:B------:R-:W-:-:S12]  /*35e0*/  ENDCOLLECTIVE ;  /* 0x000000000000791b */ /* 0x000fd80003800000 */
.L_x_615:
[----:B------:R-:W-:Y:S05]  /*35f0*/  BRA `(.L_x_616) ;  /* 0xffffffd800dc7947 */ /* 0x000fea000383ffff */
.L_x_570:
[----:B------:R-:W-:Y:S01]  /*3600*/  BSSY B0, `(.L_x_617) ;  /* 0x0000006000007945 */ /* 0x000fe20003800000 */
[----:B------:R-:W-:Y:S01]  /*3610*/  PLOP3.LUT P0, PT, P0, PT, PT, 0x8, 0x80 ;  /* 0x000000000080781c */ /* 0x000fe2000070e170 */
[----:B------:R-:W-:-:S12]  /*3620*/  IMAD.MOV.U32 R22, RZ, RZ, -0x1 ;  /* 0xffffffffff167424 */ /* 0x000fd800078e00ff */
[----:B-----5:R-:W-:Y:S05]  /*3630*/  WARPSYNC.COLLECTIVE R22, `(.L_x_618) ;  /* 0x0000000016087348 */ /* 0x020fea0003c00000 */
[----:B------:R-:W-:Y:S01]  /*3640*/  VOTE.ANY P0, P0 ;  /* 0x0000000000ff7806 */ /* 0x000fe20000000100 */
[----:B-----5:R-:W-:-:S12]  /*3650*/  ENDCOLLECTIVE ;  /* 0x000000000000791b */ /* 0x020fd80003800000 */
.L_x_618:
[----:B------:R-:W-:Y:S05]  /*3660*/  BSYNC B0 ;  /* 0x0000000000007941 */ /* 0x000fea0003800000 */
.L_x_617:
[----:B------:R-:W-:Y:S05]  /*3670*/  BRA `(.L_x_619) ;  /* 0xffffffe8008c7947 */ /* 0x000fea000383ffff */
.L_x_574:
[----:B------:R-:W-:Y:S01]  /*3680*/  BSSY B0, `(.L_x_620) ;  /* 0x0000006000007945 */ /* 0x000fe20003800000 */
[----:B------:R-:W-:Y:S01]  /*3690*/  PLOP3.LUT P0, PT, P0, PT, PT, 0x8, 0x80 ;  /* 0x000000000080781c */ /* 0x000fe2000070e170 */
[----:B------:R-:W-:-:S12]  /*36a0*/  IMAD.MOV.U32 R22, RZ, RZ, -0x1 ;  /* 0xffffffffff167424 */ /* 0x000fd800078e00ff */
[----:B-----5:R-:W-:Y:S05]  /*36b0*/  WARPSYNC.COLLECTIVE R22, `(.L_x_621) ;  /* 0x0000000016087348 */ /* 0x020fea0003c00000 */
[----:B------:R-:W-:Y:S01]  /*36c0*/  VOTE.ANY P0, P0 ;  /* 0x0000000000ff7806 */ /* 0x000fe20000000100 */
[----:B-----5:R-:W-:-:S12]  /*36d0*/  ENDCOLLECTIVE ;  /* 0x000000000000791b */ /* 0x020fd80003800000 */
.L_x_621:
[----:B------:R-:W-:Y:S05]  /*36e0*/  BSYNC B0 ;  /* 0x0000000000007941 */ /* 0x000fea0003800000 */
.L_x_620:
[----:B------:R-:W-:Y:S05]  /*36f0*/  BRA `(.L_x_622) ;  /* 0xffffffe8009c7947 */ /* 0x000fea000383ffff */
.L_x_576:
[----:B------:R-:W0:Y:S01]  /*3700*/  S2R R29, SR_GEMASK ;  /* 0x00000000001d7919 */ /* 0x000e220000003c00 */
[----:B------:R-:W-:Y:S01]  /*3710*/  BSSY B0, `(.L_x_623) ;  /* 0x0000006000007945 */ /* 0x000fe20003800000 */
[----:B------:R-:W-:Y:S01]  /*3720*/  PLOP3.LUT P0, PT, P0, PT, PT, 0x8, 0x80 ;  /* 0x000000000080781c */ /* 0x000fe2000070e170 */
[----:B------:R-:W-:-:S12]  /*3730*/  IMAD.MOV.U32 R22, RZ, RZ, -0x1 ;  /* 0xffffffffff167424 */ /* 0x000fd800078e00ff */
[----:B0----5:R-:W-:Y:S05]  /*3740*/  WARPSYNC.COLLECTIVE R22, `(.L_x_624) ;  /* 0x0000000016087348 */ /* 0x021fea0003c00000 */
[----:B------:R-:W-:Y:S01]  /*3750*/  VOTE.ANY R22, PT, P0 ;  /* 0x0000000000167806 */ /* 0x000fe200000e0100 */
[----:B0----5:R-:W-:Y:S06]  /*3760*/  ENDCOLLECTIVE ;  /* 0x000000000000791b */ /* 0x021fec0003800000 */
.L_x_624:
[----:B------:R-:W-:Y:S05]  /*3770*/  BSYNC B0 ;  /* 0x0000000000007941 */ /* 0x000fea0003800000 */
.L_x_623:
[----:B------:R-:W-:Y:S01]  /*3780*/  LOP3.LUT R22, R22, 0x80000000, R29, 0xec, !PT ;  /* 0x8000000016167812 */ /* 0x000fe200078eec1d */
[----:B------:R-:W-:Y:S01]  /*3790*/  IMAD.MOV.U32 R19, RZ, RZ, R9 ;  /* 0x000000ffff137224 */ /* 0x000fe200078e0009 */
[----:B------:R-:W0:Y:S01]  /*37a0*/  LDC.64 R20, c[0x0][0x3c8] ;  /* 0x0000f200ff147b82 */ /* 0x000e220000000a00 */
[----:B------:R-:W-:Y:S01]  /*37b0*/  IMAD.MOV.U32 R10, RZ, RZ, 0x1 ;  /* 0x00000001ff0a7424 */ /* 0x000fe200078e00ff */
[----:B------:R-:W-:Y:S01]  /*37c0*/  ISETP.NE.AND P0, PT, R8, 0x65, PT ;  /* 0x000000650800780c */ /* 0x000fe20003f05270 */
[----:B------:R-:W-:Y:S02]  /*37d0*/  VIADD R7, R22, 0xffffffff ;  /* 0xffffffff16077836 */ /* 0x000fe40000000000 */
[C---:B------:R-:W-:Y:S02]  /*37e0*/  VIADD R4, R28.reuse, 0x2 ;  /* 0x000000021c047836 */ /* 0x040fe40000000000 */
[----:B------:R-:W-:Y:S01]  /*37f0*/  VIADD R6, R28, 0x4 ;  /* 0x000000041c067836 */ /* 0x000fe20000000000 */
[----:B------:R-:W-:Y:S01]  /*3800*/  LOP3.LUT R7, R22, R7, RZ, 0xc, !PT ;  /* 0x0000000716077212 */ /* 0x000fe200078e0cff */
[----:B------:R-:W-:-:S02]  /*3810*/  IMAD.MOV.U32 R22, RZ, RZ, -0x1 ;  /* 0xffffffffff167424 */ /* 0x000fc400078e00ff */
[C---:B------:R-:W-:Y:S01]  /*3820*/  VIADD R8, R28.reuse, 0x10 ;  /* 0x000000101c087836 */ /* 0x040fe20000000000 */
[----:B------:R1:W2:Y:S02]  /*3830*/  POPC R11, R7 ;  /* 0x00000007000b7309 */ /* 0x0002a40000000000 */
[----:B-1----:R-:W-:-:S07]  /*3840*/  VIADD R7, R28, 0x8 ;  /* 0x000000081c077836 */ /* 0x002fce0000000000 */
[----:B0-2---:R-:W-:Y:S05]  /*3850*/  WARPSYNC.COLLECTIVE R22, `(.L_x_625) ;  /* 0x0000000016087348 */ /* 0x005fea0003c00000 */
[----:B--2---:R1:W2:Y:S02]  /*3860*/  SHFL.DOWN P2, R23, R19, R10, R11 ;  /* 0x0800000a13177389 */ /* 0x0042a4000004000b */
[----:B012---:R-:W-:Y:S05]  /*3870*/  ENDCOLLECTIVE ;  /* 0x000000000000791b */ /* 0x007fea0003800000 */
.L_x_625:
        /* <DEDUP_REMOVED lines=8> */
.L_x_626:
[----:B------:R-:W-:Y:S01]  /*3900*/  IMAD.MOV.U32 R10, RZ, RZ, 0x4 ;  /* 0x00000004ff0a7424 */ /* 0x000fe200078e00ff */
[----:B------:R-:W-:-:S04]  /*3910*/  ISETP.GT.AND P2, PT, R4, R11, PT ;  /* 0x0000000b0400720c */ /* 0x000fc80003f44270 */
[----:B------:R-:W-:-:S05]  /*3920*/  SEL R23, R23, RZ, !P2 ;  /* 0x000000ff17177207 */ /* 0x000fca0005000000 */
[----:B------:R-:W-:-:S07]  /*3930*/  IMAD.IADD R19, R18, 0x1, R23 ;  /* 0x0000000112137824 */ /* 0x000fce00078e0217 */
[----:B------:R-:W-:Y:S05]  /*3940*/  WARPSYNC.COLLECTIVE R22, `(.L_x_627) ;  /* 0x0000000016087348 */ /* 0x000fea0003c00000 */
[----:B------:R0:W1:Y:S02]  /*3950*/  SHFL.DOWN P2, R23, R19, R10, R11 ;  /* 0x0800000a13177389 */ /* 0x000064000004000b */
[----:B01----:R-:W-:Y:S05]  /*3960*/  ENDCOLLECTIVE ;  /* 0x000000000000791b */ /* 0x003fea0003800000 */
.L_x_627:
        /* <DEDUP_REMOVED lines=8> */
.L_x_628:
        /* <DEDUP_REMOVED lines=8> */
.L_x_629:
[----:B------:R-:W-:Y:S05]  /*3a70*/  WARPSYNC.COLLECTIVE R22, `(.L_x_630) ;  /* 0x0000000016087348 */ /* 0x000fea0003c00000 */
[----:B------:R-:W-:Y:S01]  /*3a80*/  VOTE.ALL P0, P0 ;  /* 0x0000000000ff7806 */ /* 0x000fe20000000000 */
[----:B------:R-:W-:-:S12]  /*3a90*/  ENDCOLLECTIVE ;  /* 0x000000000000791b */ /* 0x000fd80003800000 */
.L_x_630:
[----:B------:R-:W-:-:S04]  /*3aa0*/  ISETP.GT.AND P2, PT, R8, R11, PT ;  /* 0x0000000b0800720c */ /* 0x000fc80003f44270 */
[----:B------:R-:W-:Y:S02]  /*3ab0*/  SEL R18, R23, RZ, !P2 ;  /* 0x000000ff17127207 */ /* 0x000fe40005000000 */
[----:B------:R-:W-:-:S03]  /*3ac0*/  IADD3 R20, P2, PT, R20, 0x100, RZ ;  /* 0x0000010014147810 */ /* 0x000fc60007f5e0ff */
[----:B------:R-:W-:Y:S02]  /*3ad0*/  IMAD.IADD R9, R9, 0x1, R18 ;  /* 0x0000000109097824 */ /* 0x000fe400078e0212 */
[----:B------:R-:W-:Y:S01]  /*3ae0*/  IMAD.X R21, RZ, RZ, R21, P2 ;  /* 0x000000ffff157224 */ /* 0x000fe200010e0615 */
[----:B------:R-:W-:Y:S07]  /*3af0*/  BRA `(.L_x_631) ;  /* 0xffffffe800387947 */ /* 0x000fee000383ffff */
.L_x_578:
[----:B------:R-:W-:Y:S01]  /*3b00*/  BSSY B0, `(.L_x_632) ;  /* 0x0000006000007945 */ /* 0x000fe20003800000 */
[----:B------:R-:W-:Y:S01]  /*3b10*/  PLOP3.LUT P0, PT, P0, PT, PT, 0x8, 0x80 ;  /* 0x000000000080781c */ /* 0x000fe2000070e170 */
[----:B------:R-:W-:-:S12]  /*3b20*/  IMAD.MOV.U32 R22, RZ, RZ, -0x1 ;  /* 0xffffffffff167424 */ /* 0x000fd800078e00ff */
[----:B-----5:R-:W-:Y:S05]  /*3b30*/  WARPSYNC.COLLECTIVE R22, `(.L_x_633) ;  /* 0x0000000016087348 */ /* 0x020fea0003c00000 */
[----:B------:R-:W-:Y:S01]  /*3b40*/  VOTE.ANY P0, P0 ;  /* 0x0000000000ff7806 */ /* 0x000fe20000000100 */
[----:B-----5:R-:W-:-:S12]  /*3b50*/  ENDCOLLECTIVE ;  /* 0x000000000000791b */ /* 0x020fd80003800000 */
.L_x_633:
[----:B------:R-:W-:Y:S05]  /*3b60*/  BSYNC B0 ;  /* 0x0000000000007941 */ /* 0x000fea0003800000 */
.L_x_632:
[----:B------:R-:W-:Y:S05]  /*3b70*/  BRA `(.L_x_634) ;  /* 0xffffffe800407947 */ /* 0x000fea000383ffff */
.L_x_582:
[----:B------:R-:W-:Y:S01]  /*3b80*/  BSSY B0, `(.L_x_635) ;  /* 0x0000006000007945 */ /* 0x000fe20003800000 */
[----:B------:R-:W-:Y:S01]  /*3b90*/  PLOP3.LUT P0, PT, P0, PT, PT, 0x8, 0x80 ;  /* 0x000000000080781c */ /* 0x000fe2000070e170 */
[----:B------:R-:W-:-:S12]  /*3ba0*/  IMAD.MOV.U32 R22, RZ, RZ, -0x1 ;  /* 0xffffffffff167424 */ /* 0x000fd800078e00ff */
[----:B-----5:R-:W-:Y:S05]  /*3bb0*/  WARPSYNC.COLLECTIVE R22, `(.L_x_636) ;  /* 0x0000000016087348 */ /* 0x020fea0003c00000 */
[----:B------:R-:W-:Y:S01]  /*3bc0*/  VOTE.ANY P0, P0 ;  /* 0x0000000000ff7806 */ /* 0x000fe20000000100 */
[----:B-----5:R-:W-:-:S12]  /*3bd0*/  ENDCOLLECTIVE ;  /* 0x000000000000791b */ /* 0x020fd80003800000 */
.L_x_636:
[----:B------:R-:W-:Y:S05]  /*3be0*/  BSYNC B0 ;  /* 0x0000000000007941 */ /* 0x000fea0003800000 */
.L_x_635:
[----:B------:R-:W-:Y:S05]  /*3bf0*/  BRA `(.L_x_637) ;  /* 0xffffffe800507947 */ /* 0x000fea000383ffff */
.L_x_584:
[----:B------:R-:W-:Y:S01]  /*3c00*/  BSSY B0, `(.L_x_638) ;  /* 0x0000006000007945 */ /* 0x000fe20003800000 */
[----:B------:R-:W-:Y:S01]  /*3c10*/  PLOP3.LUT P0, PT, P0, PT, PT, 0x8, 0x80 ;  /* 0x000000000080781c */ /* 0x000fe2000070e170 */
[----:B------:R-:W-:-:S12]  /*3c20*/  IMAD.MOV.U32 R22, RZ, RZ, -0x1 ;  /* 0xffffffffff167424 */ /* 0x000fd800078e00ff */
[----:B-----5:R-:W-:Y:S05]  /*3c30*/  WARPSYNC.COLLECTIVE R22, `(.L_x_639) ;  /* 0x0000000016087348 */ /* 0x020fea0003c00000 */
[----:B------:R-:W-:Y:S01]  /*3c40*/  VOTE.ANY R22, PT, P0 ;  /* 0x0000000000167806 */ /* 0x000fe200000e0100 */
[----:B-----5:R-:W-:Y:S06]  /*3c50*/  ENDCOLLECTIVE ;  /* 0x000000000000791b */ /* 0x020fec0003800000 */
.L_x_639:
[----:B------:R-:W-:Y:S05]  /*3c60*/  BSYNC B0 ;  /* 0x0000000000007941 */ /* 0x000fea0003800000 */
.L_x_638:
[----:B------:R-:W-:Y:S01]  /*3c70*/  LOP3.LUT R22, R22, 0x80000000, R29, 0xec, !PT ;  /* 0x8000000016167812 */ /* 0x000fe200078eec1d */
[----:B------:R-:W-:Y:S02]  /*3c80*/  IMAD.MOV.U32 R10, RZ, RZ, 0x1 ;  /* 0x00000001ff0a7424 */ /* 0x000fe400078e00ff */
[----:B------:R-:W-:Y:S02]  /*3c90*/  VIADD R3, R3, 0xffffffe0 ;  /* 0xffffffe003037836 */ /* 0x000fe40000000000 */
[----:B------:R-:W-:-:S05]  /*3ca0*/  VIADD R11, R22, 0xffffffff ;  /* 0xffffffff160b7836 */ /* 0x000fca0000000000 */
[----:B------:R-:W-:Y:S01]  /*3cb0*/  LOP3.LUT R11, R22, R11, RZ, 0xc, !PT ;  /* 0x0000000b160b7212 */ /* 0x000fe200078e0cff */
[----:B------:R-:W-:-:S05]  /*3cc0*/  IMAD.MOV.U32 R22, RZ, RZ, -0x1 ;  /* 0xffffffffff167424 */ /* 0x000fca00078e00ff */
[----:B------:R-:W0:Y:S02]  /*3cd0*/  POPC R11, R11 ;  /* 0x0000000b000b7309 */ /* 0x000e240000000000 */
[----:B0-----:R-:W-:Y:S05]  /*3ce0*/  WARPSYNC.COLLECTIVE R22, `(.L_x_640) ;  /* 0x0000000016087348 */ /* 0x001fea0003c00000 */
[----:B0-----:R0:W1:Y:S02]  /*3cf0*/  SHFL.DOWN P2, R23, R19, R10, R11 ;  /* 0x0800000a13177389 */ /* 0x001064000004000b */
[----:B01----:R-:W-:Y:S05]  /*3d00*/  ENDCOLLECTIVE ;  /* 0x000000000000791b */ /* 0x003fea0003800000 */
.L_x_640:
[----:B------:R-:W-:Y:S01]  /*3d10*/  ISETP.GE.AND P0, PT, R28, R11, PT ;  /* 0x0000000b1c00720c */ /* 0x000fe20003f06270 */
[----:B------:R-:W-:-:S03]  /*3d20*/  IMAD.MOV.U32 R10, RZ, RZ, 0x2 ;  /* 0x00000002ff0a7424 */ /* 0x000fc600078e00ff */
[----:B------:R-:W-:Y:S02]  /*3d30*/  SEL R23, R23, RZ, !P0 ;  /* 0x000000ff17177207 */ /* 0x000fe40004000000 */
[----:B------:R-:W-:-:S03]  /*3d40*/  ISETP.GT.AND P0, PT, R4, R11, PT ;  /* 0x0000000b0400720c */ /* 0x000fc60003f04270 */
[----:B------:R-:W-:-:S10]  /*3d50*/  IMAD.IADD R19, R23, 0x1, R19 ;  /* 0x0000000117137824 */ /* 0x000fd400078e0213 */
[----:B------:R-:W-:Y:S05]  /*3d60*/  WARPSYNC.COLLECTIVE R22, `(.L_x_641) ;  /* 0x0000000016087348 */ /* 0x000fea0003c00000 */
[----:B------:R0:W1:Y:S02]  /*3d70*/  SHFL.DOWN P2, R23, R19, R10, R11 ;  /* 0x0800000a13177389 */ /* 0x000064000004000b */
[----:B01----:R-:W-:Y:S05]  /*3d80*/  ENDCOLLECTIVE ;  /* 0x000000000000791b */ /* 0x003fea0003800000 */
.L_x_641:
[----:B------:R-:W-:Y:S01]  /*3d90*/  IMAD.MOV.U32 R10, RZ, RZ, 0x4 ;  /* 0x00000004ff0a7424 */ /* 0x000fe200078e00ff */
[----:B------:R-:W-:Y:S02]  /*3da0*/  SEL R23, R23, RZ, !P0 ;  /* 0x000000ff17177207 */ /* 0x000fe40004000000 */
[----:B------:R-:W-:-:S03]  /*3db0*/  ISETP.GT.AND P0, PT, R6, R11, PT ;  /* 0x0000000b0600720c */ /* 0x000fc60003f04270 */
[----:B------:R-:W-:-:S10]  /*3dc0*/  IMAD.IADD R19, R19, 0x1, R23 ;  /* 0x0000000113137824 */ /* 0x000fd400078e0217 */
[----:B------:R-:W-:Y:S05]  /*3dd0*/  WARPSYNC.COLLECTIVE R22, `(.L_x_642) ;  /* 0x0000000016087348 */ /* 0x000fea0003c00000 */
[----:B------:R0:W1:Y:S02]  /*3de0*/  SHFL.DOWN P2, R23, R19, R10, R11 ;  /* 0x0800000a13177389 */ /* 0x000064000004000b */
[----:B01----:R-:W-:Y:S05]  /*3df0*/  ENDCOLLECTIVE ;  /* 0x000000000000791b */ /* 0x003fea0003800000 */
.L_x_642:
[----:B------:R-:W-:Y:S01]  /*3e00*/  IMAD.MOV.U32 R10, RZ, RZ, 0x8 ;  /* 0x00000008ff0a7424 */ /* 0x000fe200078e00ff */
[----:B------:R-:W-:Y:S02]  /*3e10*/  SEL R23, R23, RZ, !P0 ;  /* 0x000000ff17177207 */ /* 0x000fe40004000000 */
[----:B------:R-:W-:-:S03]  /*3e20*/  ISETP.GT.AND P0, PT, R7, R11, PT ;  /* 0x0000000b0700720c */ /* 0x000fc60003f04270 */
[----:B------:R-:W-:-:S10]  /*3e30*/  IMAD.IADD R19, R19, 0x1, R23 ;  /* 0x0000000113137824 */ /* 0x000fd400078e0217 */
[----:B------:R-:W-:Y:S05]  /*3e40*/  WARPSYNC.COLLECTIVE R22, `(.L_x_643) ;  /* 0x0000000016087348 */ /* 0x000fea0003c00000 */
[----:B------:R0:W1:Y:S02]  /*3e50*/  SHFL.DOWN P2, R23, R19, R10, R11 ;  /* 0x0800000a13177389 */ /* 0x000064000004000b */
[----:B01----:R-:W-:Y:S05]  /*3e60*/  ENDCOLLECTIVE ;  /* 0x000000000000791b */ /* 0x003fea0003800000 */
.L_x_643:
[----:B------:R-:W-:Y:S01]  /*3e70*/  IMAD.MOV.U32 R10, RZ, RZ, 0x10 ;  /* 0x00000010ff0a7424 */ /* 0x000fe200078e00ff */
[----:B------:R-:W-:Y:S02]  /*3e80*/  SEL R23, R23, RZ, !P0 ;  /* 0x000000ff17177207 */ /* 0x000fe40004000000 */
[----:B------:R-:W-:-:S03]  /*3e90*/  ISETP.GT.AND P0, PT, R8, R11, PT ;  /* 0x0000000b0800720c */ /* 0x000fc60003f04270 */
[----:B------:R-:W-:-:S10]  /*3ea0*/  IMAD.IADD R19, R19, 0x1, R23 ;  /* 0x0000000113137824 */ /* 0x000fd400078e0217 */
[----:B------:R-:W-:Y:S05]  /*3eb0*/  WARPSYNC.COLLECTIVE R22, `(.L_x_644) ;  /* 0x0000000016087348 */ /* 0x000fea0003c00000 */
[----:B------:R0:W1:Y:S02]  /*3ec0*/  SHFL.DOWN P2, R23, R19, R10, R11 ;  /* 0x0800000a13177389 */ /* 0x000064000004000b */
[----:B01----:R-:W-:Y:S05]  /*3ed0*/  ENDCOLLECTIVE ;  /* 0x000000000000791b */ /* 0x003fea0003800000 */
.L_x_644:
[----:B------:R-:W-:Y:S02]  /*3ee0*/  SEL R23, R23, RZ, !P0 ;  /* 0x000000ff17177207 */ /* 0x000fe40004000000 */
[----:B------:R-:W-:Y:S02]  /*3ef0*/  ISETP.NE.AND P0, PT, R18, 0x65, PT ;  /* 0x000000651200780c */ /* 0x000fe40003f05270 */
[----:B------:R-:W-:-:S11]  /*3f00*/  IADD3 R9, PT, PT, R19, R23, R9 ;  /* 0x0000001713097210 */ /* 0x000fd60007ffe009 */
[----:B------:R-:W-:Y:S05]  /*3f10*/  WARPSYNC.COLLECTIVE R22, `(.L_x_645) ;  /* 0x0000000016087348 */ /* 0x000fea0003c00000 */
[----:B------:R-:W-:Y:S01]  /*3f20*/  VOTE.ALL P0, P0 ;  /* 0x0000000000ff7806 */ /* 0x000fe20000000000 */
[----:B------:R-:W-:-:S12]  /*3f30*/  ENDCOLLECTIVE ;  /* 0x000000000000791b */ /* 0x000fd80003800000 */
.L_x_645:
[----:B------:R-:W-:Y:S05]  /*3f40*/  BRA `(.L_x_646) ;  /* 0xffffffe400fc7947 */ /* 0x000fea000383ffff */
.L_x_647:
        /* <DEDUP_REMOVED lines=11> */
.L_x_1601:


//--------------------- .text._ZN3cub18CUB_300001_SM_10006detail4scan16DeviceScanKernelINS2_10policy_hubIiiimN4cuda3std3__44plusIvEEE10Policy1000EN6thrust24THRUST_300001_SM_1000_NS6detail15normal_iteratorINSD_10device_ptrIiEEEESI_NS0_13ScanTileStateIiLb1EEES9_NS1_10InputValueIiPiEEmiLb0EiEEvT0_T1_T2_iT3_T4_T5_ --------------------------
	.section	.text._ZN3cub18CUB_300001_SM_10006detail4scan16DeviceScanKernelINS2_10policy_hubIiiimN4cuda3std3__44plusIvEEE10Policy1000EN6thrust24THRUST_300001_SM_1000_NS6detail15normal_iteratorINSD_10device_ptrIiEEEESI_NS0_13ScanTileStateIiLb1EEES9_NS1_10InputValueIiPiEEmiLb0EiEEvT0_T1_T2_iT3_T4_T5_,"ax",@progbits
	.align	128
        .global         _ZN3cub18CUB_300001_SM_10006detail4scan16DeviceScanKernelINS2_10policy_hubIiiimN4cuda3std3__44plusIvEEE10Policy1000EN6thrust24THRUST_300001_SM_1000_NS6detail15normal_iteratorINSD_10device_ptrIiEEEESI_NS0_13ScanTileStateIiLb1EEES9_NS1_10InputValueIiPiEEmiLb0EiEEvT0_T1_T2_iT3_T4_T5_
        .type           _ZN3cub18CUB_300001_SM_10006detail4scan16DeviceScanKernelINS2_10policy_hubIiiimN4cuda3std3__44plusIvEEE10Policy1000EN6thrust24THRUST_300001_SM_1000_NS6detail15normal_iteratorINSD_10device_ptrIiEEEESI_NS0_13ScanTileStateIiLb1EEES9_NS1_10InputValueIiPiEEmiLb0EiEEvT0_T1_T2_iT3_T4_T5_,@function
        .size           _ZN3cub18CUB_300001_SM_10006detail4scan16DeviceScanKernelINS2_10policy_hubIiiimN4cuda3std3__44plusIvEEE10Policy1000EN6thrust24THRUST_300001_SM_1000_NS6detail15normal_iteratorINSD_10device_ptrIiEEEESI_NS0_13ScanTileStateIiLb1EEES9_NS1_10InputValueIiPiEEmiLb0EiEEvT0_T1_T2_iT3_T4_T5_,(.L_x_1602 - _ZN3cub18CUB_300001_SM_10006detail4scan16DeviceScanKernelINS2_10policy_hubIiiimN4cuda3std3__44plusIvEEE10Policy1000EN6thrust24THRUST_300001_SM_1000_NS6detail15normal_iteratorINSD_10device_ptrIiEEEESI_NS0_13ScanTileStateIiLb1EEES9_NS1_10InputValueIiPiEEmiLb0EiEEvT0_T1_T2_iT3_T4_T5_)
        .other          _ZN3cub18CUB_300001_SM_10006detail4scan16DeviceScanKernelINS2_10policy_hubIiiimN4cuda3std3__44plusIvEEE10Policy1000EN6thrust24THRUST_300001_SM_1000_NS6detail15normal_iteratorINSD_10device_ptrIiEEEESI_NS0_13ScanTileStateIiLb1EEES9_NS1_10InputValueIiPiEEmiLb0EiEEvT0_T1_T2_iT3_T4_T5_,@"STO_CUDA_ENTRY STV_DEFAULT"
_ZN3cub18CUB_300001_SM_10006detail4scan16DeviceScanKernelINS2_10policy_hubIiiimN4cuda3std3__44plusIvEEE10Policy1000EN6thrust24THRUST_300001_SM_1000_NS6detail15normal_iteratorINSD_10device_ptrIiEEEESI_NS0_13ScanTileStateIiLb1EEES9_NS1_10InputValueIiPiEEmiLb0EiEEvT0_T1_T2_iT3_T4_T5_:
.text._ZN3cub18CUB_300001_SM_10006detail4scan16DeviceScanKernelINS2_10policy_hubIiiimN4cuda3std3__44plusIvEEE10Policy1000EN6thrust24THRUST_300001_SM_1000_NS6detail15normal_iteratorINSD_10device_ptrIiEEEESI_NS0_13ScanTileStateIiLb1EEES9_NS1_10InputValueIiPiEEmiLb0EiEEvT0_T1_T2_iT3_T4_T5_:
[----:B------:R-:W-:Y:S01]  /*0000*/  LDC R1, c[0x0][0x37c] ;  /* 0x0000df00ff017b82 */ /* 0x000fe20000000800 */
[----:B------:R-:W0:Y:S01]  /*0010*/  LDCU UR4, c[0x0][0x3a0] ;  /* 0x00007400ff0477ac */ /* 0x000e220008000800 */
[----:B------:R-:W1:Y:S06]  /*0020*/  LDCU.64 UR12, c[0x0][0x358] ;  /* 0x00006b00ff0c77ac */ /* 0x000e6c0008000a00 */
[----:B------:R-:W2:Y:S01]  /*0030*/  S2UR UR6, SR_CTAID.X ;  /* 0x00000000000679c3 */ /* 0x000ea20000002500 */
[----:B------:R-:W3:Y:S01]  /*0040*/  LDCU.64 UR8, c[0x0][0x3b0] ;  /* 0x00007600ff0877ac */ /* 0x000ee20008000a00 */
[----:B0-----:R-:W-:-:S06]  /*0050*/  UPRMT UR4, UR4, 0x7770, URZ ;  /* 0x0000777004047896 */ /* 0x001fcc00080000ff */
[----:B------:R-:W-:-:S05]  /*0060*/  ISETP.NE.AND P0, PT, RZ, UR4, PT ;  /* 0x00000004ff007c0c */ /* 0x000fca000bf05270 */
[----:B------:R-:W2:Y:S08]  /*0070*/  LDCU UR4, c[0x0][0x398] ;  /* 0x00007300ff0477ac */ /* 0x000eb00008000800 */
[----:B------:R-:W1:Y:S02]  /*0080*/  @P0 LDC.64 R2, c[0x0][0x3a8] ;  /* 0x0000ea00ff020b82 */ /* 0x000e640000000a00 */
[----:B-1----:R0:W5:Y:S01]  /*0090*/  @P0 LDG.E R39, desc[UR12][R2.64] ;  /* 0x0000000c02270981 */ /* 0x002162000c1e1900 */
[----:B--2---:R-:W-:-:S04]  /*00a0*/  UIADD3 UR6, UPT, UPT, UR6, UR4, URZ ;  /* 0x0000000406067290 */ /* 0x004fc8000fffe0ff */
[----:B------:R-:W-:-:S04]  /*00b0*/  UIMAD.WIDE UR10, UR6, 0x1ee0, URZ ;  /* 0x00001ee0060a78a5 */ /* 0x000fc8000f8e02ff */
[----:B---3--:R-:W-:-:S04]  /*00c0*/  UIADD3 UR7, UP0, UPT, -UR10, UR8, URZ ;  /* 0x000000080a077290 */ /* 0x008fc8000ff1e1ff */
[----:B------:R-:W-:Y:S02]  /*00d0*/  UIADD3.X UR4, UPT, UPT, ~UR11, UR9, URZ, UP0, !UPT ;  /* 0x000000090b047290 */ /* 0x000fe400087fe5ff */
[----:B------:R-:W-:-:S04]  /*00e0*/  UISETP.GE.U32.AND UP0, UPT, UR7, 0x1ee1, UPT ;  /* 0x00001ee10700788c */ /* 0x000fc8000bf06070 */
[----:B------:R-:W-:Y:S01]  /*00f0*/  UISETP.GE.U32.AND.EX UP0, UPT, UR4, URZ, UPT, UP0 ;  /* 0x000000ff0400728c */ /* 0x000fe2000bf06100 */
[----:B------:R-:W1:Y:S08]  /*0100*/  @!P0 LDC R39, c[0x0][0x3a8] ;  /* 0x0000ea00ff278b82 */ /* 0x000e700000000800 */
[----:B0-----:R-:W-:Y:S05]  /*0110*/  BRA.U !UP0, `(.L_x_648) ;  /* 0x0000001908f47547 */ /* 0x001fea000b800000 */
[----:B------:R-:W0:Y:S01]  /*0120*/  S2R R35, SR_TID.X ;  /* 0x0000000000237919 */ /* 0x000e220000002100 */
[----:B------:R-:W2:Y:S01]  /*0130*/  LDCU.64 UR4, c[0x0][0x380] ;  /* 0x00007000ff0477ac */ /* 0x000ea20008000a00 */
[C---:B0-----:R-:W-:Y:S02]  /*0140*/  LOP3.LUT R0, R35.reuse, 0x1f, RZ, 0xc0, !PT ;  /* 0x0000001f23007812 */ /* 0x041fe400078ec0ff */
[----:B------:R-:W-:-:S05]  /*0150*/  LOP3.LUT R3, R35, 0x3e0, RZ, 0xc0, !PT ;  /* 0x000003e023037812 */ /* 0x000fca00078ec0ff */
[----:B------:R-:W-:-:S05]  /*0160*/  IMAD R0, R3, 0x13, R0 ;  /* 0x0000001303007824 */ /* 0x000fca00078e0200 */
[----:B------:R-:W-:-:S05]  /*0170*/  IADD3 R0, P0, PT, R0, UR10, RZ ;  /* 0x0000000a00007c10 */ /* 0x000fca000ff1e0ff */
[----:B------:R-:W-:Y:S02]  /*0180*/  IMAD.X R3, RZ, RZ, UR11, P0 ;  /* 0x0000000bff037e24 */ /* 0x000fe400080e06ff */
[----:B------:R-:W-:-:S03]  /*0190*/  IMAD.SHL.U32 R31, R0, 0x4, RZ ;  /* 0x00000004001f7824 */ /* 0x000fc600078e00ff */
[----:B------:R-:W-:Y:S02]  /*01a0*/  SHF.L.U64.HI R30, R0, 0x2, R3 ;  /* 0x00000002001e7819 */ /* 0x000fe40000010203 */
[----:B--2---:R-:W-:-:S04]  /*01b0*/  IADD3 R2, P0, PT, R31, UR4, RZ ;  /* 0x000000041f027c10 */ /* 0x004fc8000ff1e0ff */
[----:B------:R-:W-:-:S05]  /*01c0*/  IADD3.X R3, PT, PT, R30, UR5, RZ, P0, !PT ;  /* 0x000000051e037c10 */ /* 0x000fca00087fe4ff */
[----:B------:R-:W2:Y:S04]  /*01d0*/  LDG.E R5, desc[UR12][R2.64] ;  /* 0x0000000c02057981 */ /* 0x000ea8000c1e1900 */
[----:B------:R-:W3:Y:S04]  /*01e0*/  LDG.E R7, desc[UR12][R2.64+0x80] ;  /* 0x0000800c02077981 */ /* 0x000ee8000c1e1900 */
[----:B------:R-:W4:Y:S04]  /*01f0*/  LDG.E R9, desc[UR12][R2.64+0x100] ;  /* 0x0001000c02097981 */ /* 0x000f28000c1e1900 */
        /* <DEDUP_REMOVED lines=15> */
[----:B------:R-:W4:Y:S01]  /*02f0*/  LDG.E R8, desc[UR12][R2.64+0x900] ;  /* 0x0009000c02087981 */ /* 0x000f22000c1e1900 */
[----:B------:R-:W0:Y:S01]  /*0300*/  S2UR UR5, SR_CgaCtaId ;  /* 0x00000000000579c3 */ /* 0x000e220000008800 */
[----:B------:R-:W-:Y:S01]  /*0310*/  SHF.R.U32.HI R36, RZ, 0x5, R35 ;  /* 0x00000005ff247819 */ /* 0x000fe20000011623 */
[----:B------:R-:W-:Y:S01]  /*0320*/  UMOV UR4, 0x400 ;  /* 0x0000040000047882 */ /* 0x000fe20000000000 */
[----:B------:R-:W1:Y:S01]  /*0330*/  S2R R37, SR_LANEID ;  /* 0x0000000000257919 */ /* 0x000e620000000000 */
[----:B------:R-:W-:Y:S01]  /*0340*/  UISETP.NE.AND UP0, UPT, UR6, URZ, UPT ;  /* 0x000000ff0600728c */ /* 0x000fe2000bf05270 */
[----:B------:R-:W-:Y:S01]  /*0350*/  BSSY.RECONVERGENT B0, `(.L_x_649) ;  /* 0x0000148000007945 */ /* 0x000fe20003800200 */
[----:B0-----:R-:W-:Y:S01]  /*0360*/  ULEA UR4, UR5, UR4, 0x18 ;  /* 0x0000000405047291 */ /* 0x001fe2000f8ec0ff */
[----:B-1----:R-:W-:-:S05]  /*0370*/  IMAD R34, R36, 0x260, R37 ;  /* 0x0000026024227824 */ /* 0x002fca00078e0225 */
[----:B------:R-:W-:-:S05]  /*0380*/  LEA R34, R34, UR4, 0x2 ;  /* 0x0000000422227c11 */ /* 0x000fca000f8e10ff */
[----:B------:R-:W-:Y:S01]  /*0390*/  IMAD R33, R37, 0x48, R34 ;  /* 0x0000004825217824 */ /* 0x000fe200078e0222 */
[----:B--2---:R0:W-:Y:S04]  /*03a0*/  STS [R34], R5 ;  /* 0x0000000522007388 */ /* 0x0041e80000000800 */
[----:B---3--:R0:W-:Y:S04]  /*03b0*/  STS [R34+0x80], R7 ;  /* 0x0000800722007388 */ /* 0x0081e80000000800 */
[----:B----4-:R0:W-:Y:S04]  /*03c0*/  STS [R34+0x100], R9 ;  /* 0x0001000922007388 */ /* 0x0101e80000000800 */
[----:B------:R0:W-:Y:S04]  /*03d0*/  STS [R34+0x180], R11 ;  /* 0x0001800b22007388 */ /* 0x0001e80000000800 */
        /* <DEDUP_REMOVED lines=14> */
[----:B------:R0:W-:Y:S01]  /*04c0*/  STS [R34+0x900], R8 ;  /* 0x0009000822007388 */ /* 0x0001e20000000800 */
[----:B------:R-:W-:-:S03]  /*04d0*/  NOP ;  /* 0x0000000000007918 */ /* 0x000fc60000000000 */
[----:B------:R0:W1:Y:S04]  /*04e0*/  LDS R32, [R33] ;  /* 0x0000000021207984 */ /* 0x0000680000000800 */
[----:B------:R0:W2:Y:S04]  /*04f0*/  LDS R29, [R33+0x4] ;  /* 0x00000400211d7984 */ /* 0x0000a80000000800 */
        /* <DEDUP_REMOVED lines=18> */
[----:B-1234-:R-:W-:Y:S05]  /*0620*/  BRA.U UP0, `(.L_x_650) ;  /* 0x0000000500247547 */ /* 0x01efea000b800000 */
[----:B0-----:R-:W-:Y:S02]  /*0630*/  IADD3 R8, PT, PT, R28, R29, R32 ;  /* 0x0000001d1c087210 */ /* 0x001fe40007ffe020 */
[C---:B------:R-:W-:Y:S02]  /*0640*/  ISETP.NE.AND P1, PT, R37.reuse, 0x1f, PT ;  /* 0x0000001f2500780c */ /* 0x040fe40003f25270 */
[----:B------:R-:W-:Y:S02]  /*0650*/  IADD3 R8, PT, PT, R26, R27, R8 ;  /* 0x0000001b1a087210 */ /* 0x000fe40007ffe008 */
[----:B------:R-:W-:Y:S02]  /*0660*/  ISETP.NE.AND P2, PT, R37, RZ, PT ;  /* 0x000000ff2500720c */ /* 0x000fe40003f45270 */
[----:B------:R-:W-:-:S04]  /*0670*/  IADD3 R8, PT, PT, R24, R25, R8 ;  /* 0x0000001918087210 */ /* 0x000fc80007ffe008 */
[----:B------:R-:W-:-:S03]  /*0680*/  IADD3 R8, PT, PT, R22, R23, R8 ;  /* 0x0000001716087210 */ /* 0x000fc60007ffe008 */
[----:B------:R-:W-:Y:S02]  /*0690*/  @!P1 LEA R42, R36, UR4, 0x2 ;  /* 0x00000004242a9c11 */ /* 0x000fe4000f8e10ff */
[----:B------:R-:W-:-:S04]  /*06a0*/  IADD3 R8, PT, PT, R20, R21, R8 ;  /* 0x0000001514087210 */ /* 0x000fc80007ffe008 */
[----:B------:R-:W-:-:S04]  /*06b0*/  IADD3 R8, PT, PT, R6, R7, R8 ;  /* 0x0000000706087210 */ /* 0x000fc80007ffe008 */
[----:B------:R-:W-:-:S04]  /*06c0*/  IADD3 R8, PT, PT, R4, R5, R8 ;  /* 0x0000000504087210 */ /* 0x000fc80007ffe008 */
[----:B------:R-:W-:-:S04]  /*06d0*/  IADD3 R8, PT, PT, R2, R3, R8 ;  /* 0x0000000302087210 */ /* 0x000fc80007ffe008 */
[----:B------:R-:W-:-:S05]  /*06e0*/  IADD3 R38, PT, PT, R9, R0, R8 ;  /* 0x0000000009267210 */ /* 0x000fca0007ffe008 */
        /* <DEDUP_REMOVED lines=14> */
[----:B------:R-:W-:Y:S02]  /*07d0*/  ISETP.NE.AND P1, PT, R36, 0xc, PT ;  /* 0x0000000c2400780c */ /* 0x000fe40003f25270 */
[----:B------:R-:W-:-:S03]  /*07e0*/  SEL R38, R38, RZ, P2 ;  /* 0x000000ff26267207 */ /* 0x000fc60001000000 */
[----:B------:R-:W0:Y:S04]  /*07f0*/  LDS.128 R8, [UR4+0x10] ;  /* 0x00001004ff087984 */ /* 0x000e280008000c00 */
[----:B------:R-:W1:Y:S04]  /*0800*/  LDS.128 R12, [UR4+0x20] ;  /* 0x00002004ff0c7984 */ /* 0x000e680008000c00 */
[----:B------:R-:W2:Y:S01]  /*0810*/  LDS.128 R16, [UR4+0x30] ;  /* 0x00003004ff107984 */ /* 0x000ea20008000c00 */
[----:B0-----:R-:W-:-:S04]  /*0820*/  IMAD.IADD R9, R8, 0x1, R9 ;  /* 0x0000000108097824 */ /* 0x001fc800078e0209 */
[----:B------:R-:W-:Y:S01]  /*0830*/  IMAD.IADD R10, R10, 0x1, R9 ;  /* 0x000000010a0a7824 */ /* 0x000fe200078e0209 */
[----:B------:R-:W-:Y:S02]  /*0840*/  SEL R8, R9, R8, !P0 ;  /* 0x0000000809087207 */ /* 0x000fe40004000000 */
[----:B------:R-:W-:Y:S01]  /*0850*/  ISETP.NE.AND P0, PT, R36, 0x3, PT ;  /* 0x000000032400780c */ /* 0x000fe20003f05270 */
[----:B------:R-:W-:-:S03]  /*0860*/  IMAD.IADD R11, R11, 0x1, R10 ;  /* 0x000000010b0b7824 */ /* 0x000fc600078e020a */
[----:B------:R-:W-:Y:S01]  /*0870*/  SEL R8, R10, R8, !P0 ;  /* 0x000000080a087207 */ /* 0x000fe20004000000 */
[----:B-1----:R-:W-:Y:S01]  /*0880*/  IMAD.IADD R12, R11, 0x1, R12 ;  /* 0x000000010b0c7824 */ /* 0x002fe200078e020c */
[----:B------:R-:W-:-:S03]  /*0890*/  ISETP.NE.AND P0, PT, R36, 0x4, PT ;  /* 0x000000042400780c */ /* 0x000fc60003f05270 */
[----:B------:R-:W-:Y:S01]  /*08a0*/  IMAD.IADD R13, R13, 0x1, R12 ;  /* 0x000000010d0d7824 */ /* 0x000fe200078e020c */
[----:B------:R-:W-:Y:S02]  /*08b0*/  SEL R8, R11, R8, !P0 ;  /* 0x000000080b087207 */ /* 0x000fe40004000000 */
[----:B------:R-:W-:Y:S01]  /*08c0*/  ISETP.NE.AND P0, PT, R36, 0x5, PT ;  /* 0x000000052400780c */ /* 0x000fe20003f05270 */
[----:B------:R-:W-:-:S03]  /*08d0*/  IMAD.IADD R14, R14, 0x1, R13 ;  /* 0x000000010e0e7824 */ /* 0x000fc600078e020d */
[----:B------:R-:W-:Y:S01]  /*08e0*/  SEL R8, R12, R8, !P0 ;  /* 0x000000080c087207 */ /* 0x000fe20004000000 */
[----:B------:R-:W-:Y:S01]  /*08f0*/  IMAD.IADD R15, R15, 0x1, R14 ;  /* 0x000000010f0f7824 */ /* 0x000fe200078e020e */
[----:B------:R-:W-:-:S03]  /*0900*/  ISETP.NE.AND P0, PT, R36, 0x6, PT ;  /* 0x000000062400780c */ /* 0x000fc60003f05270 */
[----:B--2---:R-:W-:Y:S01]  /*0910*/  IMAD.IADD R16, R15, 0x1, R16 ;  /* 0x000000010f107824 */ /* 0x004fe200078e0210 */
[----:B------:R-:W-:Y:S02]  /*0920*/  SEL R9, R13, R8, !P0 ;  /* 0x000000080d097207 */ /* 0x000fe40004000000 */
[----:B------:R-:W-:Y:S01]  /*0930*/  ISETP.NE.AND P0, PT, R36, 0x7, PT ;  /* 0x000000072400780c */ /* 0x000fe20003f05270 */
[----:B------:R-:W0:Y:S01]  /*0940*/  LDS R8, [UR4+0x40] ;  /* 0x00004004ff087984 */ /* 0x000e220008000800 */
[----:B------:R-:W-:Y:S02]  /*0950*/  IMAD.IADD R17, R17, 0x1, R16 ;  /* 0x0000000111117824 */ /* 0x000fe400078e0210 */
[----:B------:R-:W-:Y:S02]  /*0960*/  SEL R9, R14, R9, !P0 ;  /* 0x000000090e097207 */ /* 0x000fe40004000000 */
[----:B------:R-:W-:Y:S01]  /*0970*/  ISETP.NE.AND P0, PT, R36, 0x8, PT ;  /* 0x000000082400780c */ /* 0x000fe20003f05270 */
[----:B------:R-:W-:-:S03]  /*0980*/  IMAD.IADD R18, R18, 0x1, R17 ;  /* 0x0000000112127824 */ /* 0x000fc600078e0211 */
[----:B------:R-:W-:Y:S02]  /*0990*/  SEL R9, R15, R9, !P0 ;  /* 0x000000090f097207 */ /* 0x000fe40004000000 */
[----:B------:R-:W-:-:S04]  /*09a0*/  ISETP.NE.AND P0, PT, R36, 0x9, PT ;  /* 0x000000092400780c */ /* 0x000fc80003f05270 */
[----:B------:R-:W-:Y:S02]  /*09b0*/  SEL R9, R16, R9, !P0 ;  /* 0x0000000910097207 */ /* 0x000fe40004000000 */
[----:B------:R-:W-:-:S04]  /*09c0*/  ISETP.NE.AND P0, PT, R36, 0xa, PT ;  /* 0x0000000a2400780c */ /* 0x000fc80003f05270 */
[----:B------:R-:W-:Y:S02]  /*09d0*/  SEL R9, R17, R9, !P0 ;  /* 0x0000000911097207 */ /* 0x000fe40004000000 */
[----:B------:R-:W-:-:S04]  /*09e0*/  ISETP.NE.AND P0, PT, R36, 0xb, PT ;  /* 0x0000000b2400780c */ /* 0x000fc80003f05270 */
[----:B------:R-:W-:Y:S01]  /*09f0*/  SEL R9, R18, R9, !P0 ;  /* 0x0000000912097207 */ /* 0x000fe20004000000 */
[----:B------:R-:W-:Y:S01]  /*0a00*/  IMAD.IADD R18, R19, 0x1, R18 ;  /* 0x0000000113127824 */ /* 0x000fe200078e0212 */
[----:B------:R-:W-:-:S04]  /*0a10*/  ISETP.GE.U32.AND P0, PT, R35, 0x20, PT ;  /* 0x000000202300780c */ /* 0x000fc80003f06070 */
[C---:B------:R-:W-:Y:S02]  /*0a20*/  SEL R9, R18.reuse, R9, !P1 ;  /* 0x0000000912097207 */ /* 0x040fe40004800000 */
[----:B------:R-:W-:Y:S02]  /*0a30*/  ISETP.NE.AND P1, PT, R35, RZ, PT ;  /* 0x000000ff2300720c */ /* 0x000fe40003f25270 */
[----:B------:R-:W-:Y:S02]  /*0a40*/  SEL R10, R9, RZ, P0 ;  /* 0x000000ff090a7207 */ /* 0x000fe40000000000 */
[--C-:B0----5:R-:W-:Y:S02]  /*0a50*/  IADD3 R9, PT, PT, R18, R8, R39.reuse ;  /* 0x0000000812097210 */ /* 0x121fe40007ffe027 */
[----:B------:R-:W-:-:S07]  /*0a60*/  IADD3 R38, PT, PT, R10, R38, R39 ;  /* 0x000000260a267210 */ /* 0x000fce0007ffe027 */
[----:B------:R-:W-:Y:S05]  /*0a70*/  @P1 BRA `(.L_x_651) ;  /* 0x0000000c00541947 */ /* 0x000fea0003800000 */
[----:B------:R-:W0:Y:S01]  /*0a80*/  LDC.64 R10, c[0x0][0x390] ;  /* 0x0000e400ff0a7b82 */ /* 0x000e220000000a00 */
[----:B------:R-:W-:-:S05]  /*0a90*/  IMAD.MOV.U32 R8, RZ, RZ, 0x65 ;  /* 0x00000065ff087424 */ /* 0x000fca00078e00ff */
[----:B0-----:R0:W-:Y:S01]  /*0aa0*/  ST.E.64.STRONG.GPU desc[UR12][R10.64+0x100], R8 ;  /* 0x000100080a007985 */ /* 0x0011e2000c10fb0c */
[----:B------:R-:W-:Y:S05]  /*0ab0*/  BRA `(.L_x_651) ;  /* 0x0000000c00447947 */ /* 0x000fea0003800000 */
.L_x_650:
        /* <DEDUP_REMOVED lines=20> */
[----:B-----5:R-:W0:Y:S02]  /*0c00*/  SHFL.UP P0, R39, R40, 0x10, RZ ;  /* 0x0600000028277989 */ /* 0x020e2400000000ff */
[----:B0-----:R-:W-:Y:S01]  /*0c10*/  @P0 IMAD.IADD R39, R40, 0x1, R39 ;  /* 0x0000000128270824 */ /* 0x001fe200078e0227 */
[----:B------:R-:W-:-:S04]  /*0c20*/  ISETP.NE.AND P0, PT, R36, 0x2, PT ;  /* 0x000000022400780c */ /* 0x000fc80003f05270 */
[----:B------:R-:W-:Y:S01]  /*0c30*/  @!P1 STS [R42+0x10], R39 ;  /* 0x000010272a009388 */ /* 0x000fe20000000800 */
[----:B------:R-:W-:Y:S01]  /*0c40*/  BAR.SYNC.DEFER_BLOCKING 0x0 ;  /* 0x0000000000007b1d */ /* 0x000fe20000010000 */
[----:B------:R-:W-:-:S05]  /*0c50*/  ISETP.NE.AND P1, PT, R36, 0xc, PT ;  /* 0x0000000c2400780c */ /* 0x000fca0003f25270 */
[----:B------:R-:W0:Y:S04]  /*0c60*/  LDS.128 R8, [UR4+0x10] ;  /* 0x00001004ff087984 */ /* 0x000e280008000c00 */
[----:B------:R-:W1:Y:S04]  /*0c70*/  LDS.128 R12, [UR4+0x20] ;  /* 0x00002004ff0c7984 */ /* 0x000e680008000c00 */
[----:B------:R-:W2:Y:S01]  /*0c80*/  LDS.128 R16, [UR4+0x30] ;  /* 0x00003004ff107984 */ /* 0x000ea20008000c00 */
[----:B0-----:R-:W-:-:S04]  /*0c90*/  IMAD.IADD R9, R8, 0x1, R9 ;  /* 0x0000000108097824 */ /* 0x001fc800078e0209 */
[----:B------:R-:W-:Y:S01]  /*0ca0*/  IMAD.IADD R10, R10, 0x1, R9 ;  /* 0x000000010a0a7824 */ /* 0x000fe200078e0209 */
[----:B------:R-:W-:Y:S02]  /*0cb0*/  SEL R8, R9, R8, !P0 ;  /* 0x0000000809087207 */ /* 0x000fe40004000000 */
[----:B------:R-:W-:Y:S01]  /*0cc0*/  ISETP.NE.AND P0, PT, R36, 0x3, PT ;  /* 0x000000032400780c */ /* 0x000fe20003f05270 */
[----:B------:R-:W-:Y:S01]  /*0cd0*/  IMAD.IADD R11, R11, 0x1, R10 ;  /* 0x000000010b0b7824 */ /* 0x000fe200078e020a */
[----:B------:R-:W0:Y:S02]  /*0ce0*/  LDS R9, [UR4+0x40] ;  /* 0x00004004ff097984 */ /* 0x000e240008000800 */
        /* <DEDUP_REMOVED lines=13> */
[----:B------:R-:W-:-:S03]  /*0dc0*/  IMAD.IADD R17, R17, 0x1, R16 ;  /* 0x0000000111117824 */ /* 0x000fc600078e0210 */
[----:B------:R-:W-:Y:S01]  /*0dd0*/  SEL R8, R14, R8, !P0 ;  /* 0x000000080e087207 */ /* 0x000fe20004000000 */
[----:B------:R-:W-:Y:S01]  /*0de0*/  IMAD.IADD R18, R18, 0x1, R17 ;  /* 0x0000000112127824 */ /* 0x000fe200078e0211 */
[----:B------:R-:W-:-:S03]  /*0df0*/  ISETP.NE.AND P0, PT, R36, 0x8, PT ;  /* 0x000000082400780c */ /* 0x000fc60003f05270 */
[----:B------:R-:W-:Y:S01]  /*0e00*/  IMAD.IADD R19, R19, 0x1, R18 ;  /* 0x0000000113137824 */ /* 0x000fe200078e0212 */
[----:B------:R-:W-:Y:S02]  /*0e10*/  SEL R8, R15, R8, !P0 ;  /* 0x000000080f087207 */ /* 0x000fe40004000000 */
[----:B------:R-:W-:-:S04]  /*0e20*/  ISETP.NE.AND P0, PT, R36, 0x9, PT ;  /* 0x000000092400780c */ /* 0x000fc80003f05270 */
[----:B------:R-:W-:Y:S02]  /*0e30*/  SEL R8, R16, R8, !P0 ;  /* 0x0000000810087207 */ /* 0x000fe40004000000 */
[----:B------:R-:W-:Y:S01]  /*0e40*/  ISETP.NE.AND P0, PT, R36, 0xa, PT ;  /* 0x0000000a2400780c */ /* 0x000fe20003f05270 */
[----:B0-----:R-:W-:-:S03]  /*0e50*/  IMAD.IADD R9, R19, 0x1, R9 ;  /* 0x0000000113097824 */ /* 0x001fc600078e0209 */
[----:B------:R-:W-:Y:S01]  /*0e60*/  SEL R8, R17, R8, !P0 ;  /* 0x0000000811087207 */ /* 0x000fe20004000000 */
[----:B------:R-:W-:Y:S01]  /*0e70*/  IMAD.IADD R17, R39, 0x1, -R38 ;  /* 0x0000000127117824 */ /* 0x000fe200078e0a26 */
[----:B------:R-:W-:-:S04]  /*0e80*/  ISETP.NE.AND P0, PT, R36, 0xb, PT ;  /* 0x0000000b2400780c */ /* 0x000fc80003f05270 */
[----:B------:R-:W-:Y:S02]  /*0e90*/  SEL R8, R18, R8, !P0 ;  /* 0x0000000812087207 */ /* 0x000fe40004000000 */
[----:B------:R-:W-:Y:S02]  /*0ea0*/  ISETP.GT.U32.AND P0, PT, R35, 0x1f, PT ;  /* 0x0000001f2300780c */ /* 0x000fe40003f04070 */
[----:B------:R-:W-:Y:S02]  /*0eb0*/  SEL R11, R17, RZ, P2 ;  /* 0x000000ff110b7207 */ /* 0x000fe40001000000 */
[----:B------:R-:W-:Y:S02]  /*0ec0*/  SEL R8, R19, R8, !P1 ;  /* 0x0000000813087207 */ /* 0x000fe40004800000 */
[----:B------:R-:W-:-:S03]  /*0ed0*/  ISETP.GE.U32.AND P1, PT, R35, 0x20, PT ;  /* 0x000000202300780c */ /* 0x000fc60003f26070 */
[----:B------:R-:W-:-:S05]  /*0ee0*/  IMAD.IADD R38, R8, 0x1, R11 ;  /* 0x0000000108267824 */ /* 0x000fca00078e020b */
[----:B------:R-:W-:Y:S01]  /*0ef0*/  SEL R17, R17, R38, !P1 ;  /* 0x0000002611117207 */ /* 0x000fe20004800000 */
[----:B------:R-:W-:Y:S06]  /*0f00*/  @P0 BRA `(.L_x_652) ;  /* 0x00000008000c0947 */ /* 0x000fec0003800000 */
[----:B------:R-:W0:Y:S01]  /*0f10*/  LDC.64 R14, c[0x0][0x390] ;  /* 0x0000e400ff0e7b82 */ /* 0x000e220000000a00 */
[----:B------:R-:W-:Y:S01]  /*0f20*/  ISETP.NE.AND P1, PT, R35, RZ, PT ;  /* 0x000000ff2300720c */ /* 0x000fe20003f25270 */
[----:B------:R-:W-:Y:S01]  /*0f30*/  IMAD.U32 R45, RZ, RZ, UR6 ;  /* 0x00000006ff2d7e24 */ /* 0x000fe2000f8e00ff */
[----:B------:R-:W-:-:S05]  /*0f40*/  LOP3.LUT R18, RZ, R35, RZ, 0x33, !PT ;  /* 0x00000023ff127212 */ /* 0x000fca00078e33ff */
[----:B------:R-:W-:-:S06]  /*0f50*/  VIADD R18, R18, UR6 ;  /* 0x0000000612127c36 */ /* 0x000fcc0008000000 */
[----:B------:R-:W-:Y:S01]  /*0f60*/  @!P1 IMAD.MOV.U32 R8, RZ, RZ, 0x64 ;  /* 0x00000064ff089424 */ /* 0x000fe200078e00ff */
[----:B------:R1:W-:Y:S01]  /*0f70*/  @!P1 STS [UR4+0xc], R9 ;  /* 0x00000c09ff009988 */ /* 0x0003e20008000804 */
[----:B0-----:R-:W-:-:S04]  /*0f80*/  IMAD.WIDE R44, R45, 0x8, R14 ;  /* 0x000000082d2c7825 */ /* 0x001fc800078e020e */
[----:B------:R-:W-:Y:S01]  /*0f90*/  IMAD.WIDE R14, R18, 0x8, R14 ;  /* 0x00000008120e7825 */ /* 0x000fe200078e020e */
[----:B------:R1:W-:Y:S01]  /*0fa0*/  @!P1 ST.E.64.STRONG.GPU desc[UR12][R44.64+0x100], R8 ;  /* 0x000100082c009985 */ /* 0x0003e2000c10fb0c */
[----:B------:R-:W-:Y:S05]  /*0fb0*/  NANOSLEEP 0x226 ;  /* 0x000002260000795d */ /* 0x000fea0003800000 */
[----:B------:R-:W2:Y:S01]  /*0fc0*/  LD.E.64.STRONG.GPU R12, desc[UR12][R14.64+0x100] ;  /* 0x0001000c0e0c7980 */ /* 0x000ea2000c10fb00 */
[----:B------:R-:W-:Y:S01]  /*0fd0*/  UMOV UR5, 0xffffffff ;  /* 0xffffffff00057882 */ /* 0x000fe20000000000 */
[----:B--2---:R-:W-:Y:S02]  /*0fe0*/  ISETP.NE.AND P0, PT, R12, 0x63, PT ;  /* 0x000000630c00780c */ /* 0x004fe40003f05270 */
[----:B-1----:R-:W-:Y:S11]  /*0ff0*/  BRA.DIV UR5, `(.L_x_653) ;  /* 0x0000002e05bc7947 */ /* 0x002ff6000b800000 */
[----:B------:R-:W-:-:S13]  /*1000*/  VOTE.ANY P0, !P0 ;  /* 0x0000000000ff7806 */ /* 0x000fda0004000100 */
.L_x_682:
[----:B------:R-:W-:Y:S05]  /*1010*/  @!P0 BRA `(.L_x_654) ;  /* 0x0000000000248947 */ /* 0x000fea0003800000 */
[----:B------:R-:W-:-:S07]  /*1020*/  IMAD.MOV.U32 R8, RZ, RZ, 0x1de ;  /* 0x000001deff087424 */ /* 0x000fce00078e00ff */
.L_x_656:
[----:B------:R-:W-:Y:S05]  /*1030*/  NANOSLEEP R8 ;  /* 0x000000080000735d */ /* 0x000fea0003800000 */
[----:B------:R-:W2:Y:S01]  /*1040*/  LD.E.64.STRONG.GPU R12, desc[UR12][R14.64+0x100] ;  /* 0x0001000c0e0c7980 */ /* 0x000ea2000c10fb00 */
[----:B------:R-:W-:Y:S01]  /*1050*/  UMOV UR5, 0xffffffff ;  /* 0xffffffff00057882 */ /* 0x000fe20000000000 */
[----:B------:R-:W-:Y:S02]  /*1060*/  SHF.R.U32.HI R8, RZ, 0x1, R8 ;  /* 0x00000001ff087819 */ /* 0x000fe40000011608 */
[----:B--2---:R-:W-:Y:S01]  /*1070*/  ISETP.NE.AND P0, PT, R12, 0x63, PT ;  /* 0x000000630c00780c */ /* 0x004fe20003f05270 */
[----:B------:R-:W-:-:S12]  /*1080*/  BRA.DIV UR5, `(.L_x_655) ;  /* 0x0000002e05b87947 */ /* 0x000fd8000b800000 */
[----:B------:R-:W-:-:S13]  /*1090*/  VOTE.ANY P0, !P0 ;  /* 0x0000000000ff7806 */ /* 0x000fda0004000100 */
.L_x_685:
[----:B------:R-:W-:Y:S05]  /*10a0*/  @P0 BRA `(.L_x_656) ;  /* 0xfffffffc00e00947 */ /* 0x000fea000383ffff */
.L_x_654:
[----:B------:R-:W-:Y:S01]  /*10b0*/  UMOV UR5, 0xffffffff ;  /* 0xffffffff00057882 */ /* 0x000fe20000000000 */
[----:B------:R-:W-:Y:S02]  /*10c0*/  ISETP.NE.AND P0, PT, R12, 0x65, PT ;  /* 0x000000650c00780c */ /* 0x000fe40003f05270 */
[----:B------:R-:W-:Y:S11]  /*10d0*/  BRA.DIV UR5, `(.L_x_657) ;  /* 0x0000002e05c47947 */ /* 0x000ff6000b800000 */
[----:B------:R-:W0:Y:S01]  /*10e0*/  S2R R8, SR_GEMASK ;  /* 0x0000000000087919 */ /* 0x000e220000003c00 */
[----:B------:R-:W-:Y:S01]  /*10f0*/  VOTE.ANY R10, PT, !P0 ;  /* 0x00000000000a7806 */ /* 0x000fe200040e0100 */
[C---:B------:R-:W-:Y:S02]  /*1100*/  VIADD R38, R37.reuse, 0x2 ;  /* 0x0000000225267836 */ /* 0x040fe40000000000 */
[----:B------:R-:W-:Y:S01]  /*1110*/  VIADD R39, R37, 0x10 ;  /* 0x0000001025277836 */ /* 0x000fe20000000000 */
        /* <DEDUP_REMOVED lines=11> */
[----:B0-----:R-:W-:-:S05]  /*11d0*/  SEL R19, R16, RZ, !P0 ;  /* 0x000000ff10137207 */ /* 0x001fca0004000000 */
[----:B------:R-:W-:Y:S02]  /*11e0*/  IMAD.IADD R40, R36, 0x1, R19 ;  /* 0x0000000124287824 */ /* 0x000fe400078e0213 */
[C---:B------:R-:W-:Y:S02]  /*11f0*/  VIADD R19, R37.reuse, 0x4 ;  /* 0x0000000425137836 */ /* 0x040fe40000000000 */
[----:B------:R-:W-:Y:S01]  /*1200*/  VIADD R36, R37, 0x8 ;  /* 0x0000000825247836 */ /* 0x000fe20000000000 */
[----:B------:R-:W0:Y:S02]  /*1210*/  SHFL.DOWN PT, R16, R40, 0x4, R15 ;  /* 0x0880000028107989 */ /* 0x000e2400000e000f */
[----:B------:R-:W-:-:S04]  /*1220*/  ISETP.GT.AND P0, PT, R19, R15, PT ;  /* 0x0000000f1300720c */ /* 0x000fc80003f04270 */
[----:B0-----:R-:W-:Y:S02]  /*1230*/  SEL R11, R16, RZ, !P0 ;  /* 0x000000ff100b7207 */ /* 0x001fe40004000000 */
[----:B------:R-:W-:-:S03]  /*1240*/  ISETP.GT.AND P0, PT, R36, R15, PT ;  /* 0x0000000f2400720c */ /* 0x000fc60003f04270 */
[----:B------:R-:W-:Y:S02]  /*1250*/  IMAD.IADD R42, R40, 0x1, R11 ;  /* 0x00000001282a7824 */ /* 0x000fe400078e020b */
[----:B------:R-:W0:Y:S03]  /*1260*/  LDC.64 R10, c[0x0][0x390] ;  /* 0x0000e400ff0a7b82 */ /* 0x000e260000000a00 */
[----:B------:R-:W1:Y:S02]  /*1270*/  SHFL.DOWN PT, R16, R42, 0x8, R15 ;  /* 0x090000002a107989 */ /* 0x000e6400000e000f */
[----:B-1----:R-:W-:Y:S02]  /*1280*/  SEL R41, R16, RZ, !P0 ;  /* 0x000000ff10297207 */ /* 0x002fe40004000000 */
[----:B------:R-:W-:-:S03]  /*1290*/  ISETP.NE.AND P0, PT, R12, 0x65, PT ;  /* 0x000000650c00780c */ /* 0x000fc60003f05270 */
[----:B------:R-:W-:Y:S01]  /*12a0*/  IMAD.IADD R41, R42, 0x1, R41 ;  /* 0x000000012a297824 */ /* 0x000fe200078e0229 */
[----:B0-----:R-:W-:-:S04]  /*12b0*/  IADD3 R42, P3, PT, R10, 0x100, RZ ;  /* 0x000001000a2a7810 */ /* 0x001fc80007f7e0ff */
[----:B------:R-:W0:Y:S01]  /*12c0*/  SHFL.DOWN PT, R16, R41, 0x10, R15 ;  /* 0x0a00000029107989 */ /* 0x000e2200000e000f */
[----:B------:R-:W-:-:S04]  /*12d0*/  IMAD.X R43, RZ, RZ, R11, P3 ;  /* 0x000000ffff2b7224 */ /* 0x000fc800018e060b */
[----:B------:R-:W-:Y:S02]  /*12e0*/  VOTE.ALL P0, P0 ;  /* 0x0000000000ff7806 */ /* 0x000fe40000000000 */
[----:B0-----:R-:W-:-:S05]  /*12f0*/  SEL R16, R16, RZ, !P2 ;  /* 0x000000ff10107207 */ /* 0x001fca0005000000 */
[----:B------:R-:W-:-:S07]  /*1300*/  IMAD.IADD R40, R41, 0x1, R16 ;  /* 0x0000000129287824 */ /* 0x000fce00078e0210 */
.L_x_694:
[----:B------:R-:W-:Y:S05]  /*1310*/  @!P0 BRA `(.L_x_658) ;  /* 0x0000000000cc8947 */ /* 0x000fea0003800000 */
[----:B------:R-:W-:-:S07]  /*1320*/  IMAD.MOV.U32 R11, RZ, RZ, 0x1de ;  /* 0x000001deff0b7424 */ /* 0x000fce00078e00ff */
.L_x_664:
[----:B------:R-:W-:-:S05]  /*1330*/  IMAD.WIDE R14, R18, 0x8, R42 ;  /* 0x00000008120e7825 */ /* 0x000fca00078e022a */
[----:B------:R-:W2:Y:S01]  /*1340*/  LD.E.64.STRONG.GPU R12, desc[UR12][R14.64+-0x100] ;  /* 0xffff000c0e0c7980 */ /* 0x000ea2000c10fb00 */
[----:B------:R-:W-:Y:S05]  /*1350*/  YIELD ;  /* 0x0000000000007946 */ /* 0x000fea0003800000 */
[----:B------:R-:W-:Y:S01]  /*1360*/  UMOV UR5, 0xffffffff ;  /* 0xffffffff00057882 */ /* 0x000fe20000000000 */
[----:B------:R-:W-:Y:S02]  /*1370*/  SHF.R.U32.HI R11, RZ, 0x1, R11 ;  /* 0x00000001ff0b7819 */ /* 0x000fe4000001160b */
[----:B--2---:R-:W-:Y:S01]  /*1380*/  ISETP.NE.AND P0, PT, R12, 0x63, PT ;  /* 0x000000630c00780c */ /* 0x004fe20003f05270 */
[----:B------:R-:W-:-:S12]  /*1390*/  BRA.DIV UR5, `(.L_x_659) ;  /* 0x0000003205147947 */ /* 0x000fd8000b800000 */
[----:B------:R-:W-:-:S13]  /*13a0*/  VOTE.ANY P0, !P0 ;  /* 0x0000000000ff7806 */ /* 0x000fda0004000100 */
.L_x_697:
[----:B------:R-:W-:Y:S05]  /*13b0*/  @!P0 BRA `(.L_x_660) ;  /* 0x0000000000248947 */ /* 0x000fea0003800000 */
[----:B------:R-:W-:-:S07]  /*13c0*/  IMAD.MOV.U32 R16, RZ, RZ, R11 ;  /* 0x000000ffff107224 */ /* 0x000fce00078e000b */
.L_x_662:
[----:B------:R-:W-:Y:S05]  /*13d0*/  NANOSLEEP R16 ;  /* 0x000000100000735d */ /* 0x000fea0003800000 */
[----:B------:R-:W2:Y:S01]  /*13e0*/  LD.E.64.STRONG.GPU R12, desc[UR12][R14.64+-0x100] ;  /* 0xffff000c0e0c7980 */ /* 0x000ea2000c10fb00 */
[----:B------:R-:W-:Y:S01]  /*13f0*/  UMOV UR5, 0xffffffff ;  /* 0xffffffff00057882 */ /* 0x000fe20000000000 */
[----:B------:R-:W-:Y:S02]  /*1400*/  SHF.R.U32.HI R16, RZ, 0x1, R16 ;  /* 0x00000001ff107819 */ /* 0x000fe40000011610 */
[----:B--2---:R-:W-:Y:S01]  /*1410*/  ISETP.NE.AND P0, PT, R12, 0x63, PT ;  /* 0x000000630c00780c */ /* 0x004fe20003f05270 */
[----:B------:R-:W-:-:S12]  /*1420*/  BRA.DIV UR5, `(.L_x_661) ;  /* 0x0000003205107947 */ /* 0x000fd8000b800000 */
[----:B------:R-:W-:-:S13]  /*1430*/  VOTE.ANY P0, !P0 ;  /* 0x0000000000ff7806 */ /* 0x000fda0004000100 */
.L_x_700:
[----:B------:R-:W-:Y:S05]  /*1440*/  @P0 BRA `(.L_x_662) ;  /* 0xfffffffc00e00947 */ /* 0x000fea000383ffff */
.L_x_660:
        /* <DEDUP_REMOVED lines=31> */
.L_x_709:
[----:B------:R-:W-:Y:S05]  /*1640*/  @P0 BRA `(.L_x_664) ;  /* 0xfffffffc00380947 */ /* 0x000fea000383ffff */
.L_x_658:
[----:B------:R-:W-:Y:S01]  /*1650*/  ISETP.NE.AND P0, PT, R37, RZ, PT ;  /* 0x000000ff2500720c */ /* 0x000fe20003f05270 */
[----:B------:R-:W0:Y:S01]  /*1660*/  @!P1 S2R R11, SR_CgaCtaId ;  /* 0x00000000000b9919 */ /* 0x000e220000008800 */
[----:B------:R-:W-:Y:S01]  /*1670*/  @!P1 MOV R10, 0x400 ;  /* 0x00000400000a9802 */ /* 0x000fe20000000f00 */
[----:B------:R-:W-:Y:S02]  /*1680*/  @!P1 IMAD.IADD R9, R9, 0x1, R40 ;  /* 0x0000000109099824 */ /* 0x000fe400078e0228 */
[----:B------:R-:W-:Y:S02]  /*1690*/  @!P1 IMAD.MOV.U32 R8, RZ, RZ, 0x65 ;  /* 0x00000065ff089424 */ /* 0x000fe400078e00ff */
[----:B------:R-:W-:-:S03]  /*16a0*/  IMAD.MOV.U32 R38, RZ, RZ, R17 ;  /* 0x000000ffff267224 */ /* 0x000fc600078e0011 */
[----:B------:R1:W-:Y:S03]  /*16b0*/  @!P1 ST.E.64.STRONG.GPU desc[UR12][R44.64+0x100], R8 ;  /* 0x000100082c009985 */ /* 0x0003e6000c10fb0c */
[----:B------:R-:W-:Y:S01]  /*16c0*/  @!P0 MOV R12, 0x400 ;  /* 0x00000400000c8802 */ /* 0x000fe20000000f00 */
[----:B------:R-:W2:Y:S01]  /*16d0*/  @!P0 S2R R13, SR_CgaCtaId ;  /* 0x00000000000d8919 */ /* 0x000ea20000008800 */
[----:B------:R-:W-:Y:S01]  /*16e0*/  @!P0 IMAD.MOV.U32 R38, RZ, RZ, R40 ;  /* 0x000000ffff268224 */ /* 0x000fe200078e0028 */
[----:B0-----:R-:W-:-:S05]  /*16f0*/  @!P1 LEA R10, R11, R10, 0x18 ;  /* 0x0000000a0b0a9211 */ /* 0x001fca00078ec0ff */
[----:B------:R1:W-:Y:S04]  /*1700*/  @!P1 STS [R10+0x8], R9 ;  /* 0x000008090a009388 */ /* 0x0003e80000000800 */
[----:B------:R1:W-:Y:S01]  /*1710*/  @!P1 STS [R10+0x4], R40 ;  /* 0x000004280a009388 */ /* 0x0003e20000000800 */
[----:B--2---:R-:W-:-:S05]  /*1720*/  @!P0 LEA R13, R13, R12, 0x18 ;  /* 0x0000000c0d0d8211 */ /* 0x004fca00078ec0ff */
[----:B------:R1:W-:Y:S02]  /*1730*/  @!P0 STS [R13+0x54], R40 ;  /* 0x000054280d008388 */ /* 0x0003e40000000800 */
.L_x_652:
[----:B------:R-:W-:Y:S05]  /*1740*/  WARPSYNC.ALL ;  /* 0x0000000000007948 */ /* 0x000fea0003800000 */
[----:B------:R-:W0:Y:S08]  /*1750*/  S2UR UR7, SR_CgaCtaId ;  /* 0x00000000000779c3 */ /* 0x000e300000008800 */
[----:B------:R-:W-:Y:S01]  /*1760*/  BAR.SYNC.DEFER_BLOCKING 0x0 ;  /* 0x0000000000007b1d */ /* 0x000fe20000010000 */
[----:B------:R-:W-:-:S05]  /*1770*/  ISETP.NE.AND P0, PT, R35, RZ, PT ;  /* 0x000000ff2300720c */ /* 0x000fca0003f05270 */
[----:B------:R-:W-:Y:S02]  /*1780*/  UMOV UR5, 0x400 ;  /* 0x0000040000057882 */ /* 0x000fe40000000000 */
[----:B0-----:R-:W-:-:S09]  /*1790*/  ULEA UR5, UR7, UR5, 0x18 ;  /* 0x0000000507057291 */ /* 0x001fd2000f8ec0ff */
[----:B-1----:R-:W0:Y:S02]  /*17a0*/  LDS R8, [UR5+0x54] ;  /* 0x00005405ff087984 */ /* 0x002e240008000800 */
[----:B0-----:R-:W-:-:S05]  /*17b0*/  SEL R9, R8, RZ, P0 ;  /* 0x000000ff08097207 */ /* 0x001fca0000000000 */
[----:B------:R-:W-:-:S07]  /*17c0*/  IMAD.IADD R38, R9, 0x1, R38 ;  /* 0x0000000109267824 */ /* 0x000fce00078e0226 */
.L_x_651:
[----:B------:R-:W-:Y:S05]  /*17d0*/  BSYNC.RECONVERGENT B0 ;  /* 0x0000000000007941 */ /* 0x000fea0003800200 */
.L_x_649:
[----:B------:R-:W-:Y:S01]  /*17e0*/  IMAD.IADD R32, R32, 0x1, R38 ;  /* 0x0000000120207824 */ /* 0x000fe200078e0226 */
[----:B------:R-:W-:Y:S03]  /*17f0*/  BAR.SYNC.DEFER_BLOCKING 0x0 ;  /* 0x0000000000007b1d */ /* 0x000fe60000010000 */
[----:B------:R-:W-:-:S03]  /*1800*/  IMAD.IADD R29, R29, 0x1, R32 ;  /* 0x000000011d1d7824 */ /* 0x000fc600078e0220 */
[----:B------:R-:W1:Y:S01]  /*1810*/  LDCU.64 UR8, c[0x0][0x388] ;  /* 0x00007100ff0877ac */ /* 0x000e620008000a00 */
[----:B------:R-:W-:-:S04]  /*1820*/  IMAD.IADD R28, R28, 0x1, R29 ;  /* 0x000000011c1c7824 */ /* 0x000fc800078e021d */
[----:B------:R-:W-:-:S04]  /*1830*/  IMAD.IADD R27, R27, 0x1, R28 ;  /* 0x000000011b1b7824 */ /* 0x000fc800078e021c */
[----:B------:R-:W-:-:S04]  /*1840*/  IMAD.IADD R26, R26, 0x1, R27 ;  /* 0x000000011a1a7824 */ /* 0x000fc800078e021b */
[----:B------:R-:W-:-:S04]  /*1850*/  IMAD.IADD R25, R25, 0x1, R26 ;  /* 0x0000000119197824 */ /* 0x000fc800078e021a */
[----:B------:R-:W-:Y:S01]  /*1860*/  IMAD.IADD R24, R24, 0x1, R25 ;  /* 0x0000000118187824 */ /* 0x000fe200078e0219 */
[----:B------:R-:W-:Y:S03]  /*1870*/  STS [R33], R38 ;  /* 0x0000002621007388 */ /* 0x000fe60000000800 */
[----:B------:R-:W-:Y:S01]  /*1880*/  IMAD.IADD R23, R23, 0x1, R24 ;  /* 0x0000000117177824 */ /* 0x000fe200078e0218 */
[----:B------:R-:W-:Y:S03]  /*1890*/  STS [R33+0x4], R32 ;  /* 0x0000042021007388 */ /* 0x000fe60000000800 */
        /* <DEDUP_REMOVED lines=19> */
[----:B------:R-:W-:Y:S04]  /*19d0*/  STS [R33+0x2c], R20 ;  /* 0x00002c1421007388 */ /* 0x000fe80000000800 */
[----:B------:R-:W-:Y:S04]  /*19e0*/  STS [R33+0x30], R7 ;  /* 0x0000300721007388 */ /* 0x000fe80000000800 */
[----:B------:R-:W-:Y:S04]  /*19f0*/  STS [R33+0x34], R6 ;  /* 0x0000340621007388 */ /* 0x000fe80000000800 */
[----:B------:R-:W-:Y:S04]  /*1a00*/  STS [R33+0x38], R5 ;  /* 0x0000380521007388 */ /* 0x000fe80000000800 */
[----:B------:R-:W-:Y:S04]  /*1a10*/  STS [R33+0x3c], R4 ;  /* 0x00003c0421007388 */ /* 0x000fe80000000800 */
[----:B------:R-:W-:Y:S04]  /*1a20*/  STS [R33+0x40], R3 ;  /* 0x0000400321007388 */ /* 0x000fe80000000800 */
[----:B------:R1:W-:Y:S04]  /*1a30*/  STS [R33+0x44], R2 ;  /* 0x0000440221007388 */ /* 0x0003e80000000800 */
[----:B------:R-:W-:Y:S01]  /*1a40*/  STS [R33+0x48], R0 ;  /* 0x0000480021007388 */ /* 0x000fe20000000800 */
[----:B------:R-:W-:-:S03]  /*1a50*/  NOP ;  /* 0x0000000000007918 */ /* 0x000fc60000000000 */
[----:B0-----:R-:W0:Y:S01]  /*1a60*/  LDS R9, [R34] ;  /* 0x0000000022097984 */ /* 0x001e220000000800 */
[----:B-1----:R-:W-:-:S03]  /*1a70*/  IADD3 R2, P0, PT, R31, UR8, RZ ;  /* 0x000000081f027c10 */ /* 0x002fc6000ff1e0ff */
[----:B------:R-:W1:Y:S01]  /*1a80*/  LDS R7, [R34+0x80] ;  /* 0x0000800022077984 */ /* 0x000e620000000800 */
[----:B------:R-:W-:-:S03]  /*1a90*/  IADD3.X R3, PT, PT, R30, UR9, RZ, P0, !PT ;  /* 0x000000091e037c10 */ /* 0x000fc600087fe4ff */
        /* <DEDUP_REMOVED lines=17> */
[----:B0-----:R-:W-:Y:S04]  /*1bb0*/  STG.E desc[UR12][R2.64], R9 ;  /* 0x0000000902007986 */ /* 0x001fe8000c10190c */
[----:B-1----:R-:W-:Y:S04]  /*1bc0*/  STG.E desc[UR12][R2.64+0x80], R7 ;  /* 0x0000800702007986 */ /* 0x002fe8000c10190c */
[----:B--2---:R-:W-:Y:S04]  /*1bd0*/  STG.E desc[UR12][R2.64+0x100], R11 ;  /* 0x0001000b02007986 */ /* 0x004fe8000c10190c */
[----:B---3--:R-:W-:Y:S04]  /*1be0*/  STG.E desc[UR12][R2.64+0x180], R13 ;  /* 0x0001800d02007986 */ /* 0x008fe8000c10190c */
[----:B----4-:R-:W-:Y:S04]  /*1bf0*/  STG.E desc[UR12][R2.64+0x200], R5 ;  /* 0x0002000502007986 */ /* 0x010fe8000c10190c */
        /* <DEDUP_REMOVED lines=15> */
.L_x_648:
[----:B------:R-:W-:-:S04]  /*1cf0*/  ISETP.NE.U32.AND P0, PT, RZ, UR7, PT ;  /* 0x00000007ff007c0c */ /* 0x000fc8000bf05070 */
[----:B------:R-:W-:-:S13]  /*1d00*/  ISETP.NE.AND.EX P0, PT, RZ, UR4, PT, P0 ;  /* 0x00000004ff007c0c */ /* 0x000fda000bf05300 */
[----:B------:R-:W-:Y:S05]  /*1d10*/  @!P0 EXIT ;  /* 0x000000000000894d */ /* 0x000fea0003800000 */
[----:B------:R-:W0:Y:S02]  /*1d20*/  LDCU.64 UR4, c[0x0][0x380] ;  /* 0x00007000ff0477ac */ /* 0x000e240008000a00 */
[----:B0-----:R-:W-:-:S06]  /*1d30*/  UIMAD.WIDE UR4, UR6, 0x7b80, UR4 ;  /* 0x00007b80060478a5 */ /* 0x001fcc000f8e0204 */
[----:B------:R-:W-:Y:S02]  /*1d40*/  IMAD.U32 R2, RZ, RZ, UR4 ;  /* 0x00000004ff027e24 */ /* 0x000fe4000f8e00ff */
[----:B------:R-:W-:-:S05]  /*1d50*/  IMAD.U32 R3, RZ, RZ, UR5 ;  /* 0x00000005ff037e24 */ /* 0x000fca000f8e00ff */
[----:B------:R0:W2:Y:S01]  /*1d60*/  LDG.E R0, desc[UR12][R2.64] ;  /* 0x0000000c02007981 */ /* 0x0000a2000c1e1900 */
[----:B------:R-:W3:Y:S02]  /*1d70*/  S2R R31, SR_TID.X ;  /* 0x00000000001f7919 */ /* 0x000ee40000002100 */
[C---:B---3--:R-:W-:Y:S02]  /*1d80*/  LOP3.LUT R30, R31.reuse, 0x1f, RZ, 0xc0, !PT ;  /* 0x0000001f1f1e7812 */ /* 0x048fe400078ec0ff */
[----:B------:R-:W-:-:S05]  /*1d90*/  LOP3.LUT R5, R31, 0x3e0, RZ, 0xc0, !PT ;  /* 0x000003e01f057812 */ /* 0x000fca00078ec0ff */
[----:B------:R-:W-:-:S04]  /*1da0*/  IMAD R30, R5, 0x13, R30 ;  /* 0x00000013051e7824 */ /* 0x000fc800078e021e */
[C---:B------:R-:W-:Y:S01]  /*1db0*/  VIADD R4, R30.reuse, 0x20 ;  /* 0x000000201e047836 */ /* 0x040fe20000000000 */
[C---:B------:R-:W-:Y:S01]  /*1dc0*/  ISETP.GE.U32.AND P1, PT, R30.reuse, UR7, PT ;  /* 0x000000071e007c0c */ /* 0x040fe2000bf26070 */
[C---:B------:R-:W-:Y:S01]  /*1dd0*/  VIADD R5, R30.reuse, 0x40 ;  /* 0x000000401e057836 */ /* 0x040fe20000000000 */
[C---:B0-----:R-:W-:Y:S01]  /*1de0*/  LEA R2, P0, R30.reuse, UR4, 0x2 ;  /* 0x000000041e027c11 */ /* 0x041fe2000f8010ff */
[----:B------:R-:W-:Y:S01]  /*1df0*/  VIADD R3, R30, 0x80 ;  /* 0x000000801e037836 */ /* 0x000fe20000000000 */
[----:B------:R-:W-:Y:S01]  /*1e00*/  ISETP.GE.U32.AND P2, PT, R4, UR7, PT ;  /* 0x0000000704007c0c */ /* 0x000fe2000bf46070 */
[C---:B------:R-:W-:Y:S01]  /*1e10*/  VIADD R4, R30.reuse, 0xa0 ;  /* 0x000000a01e047836 */ /* 0x040fe20000000000 */
[----:B------:R-:W-:Y:S01]  /*1e20*/  ISETP.GE.U32.AND P3, PT, R5, UR7, PT ;  /* 0x0000000705007c0c */ /* 0x000fe2000bf66070 */
[----:B------:R-:W-:Y:S01]  /*1e30*/  VIADD R5, R30, 0xc0 ;  /* 0x000000c01e057836 */ /* 0x000fe20000000000 */
[----:B------:R-:W-:Y:S01]  /*1e40*/  ISETP.GE.U32.AND P5, PT, R3, UR7, PT ;  /* 0x0000000703007c0c */ /* 0x000fe2000bfa6070 */
[----:B------:R-:W-:Y:S01]  /*1e50*/  IMAD.X R3, RZ, RZ, UR5, P0 ;  /* 0x00000005ff037e24 */ /* 0x000fe200080e06ff */
[----:B------:R-:W-:Y:S01]  /*1e60*/  ISETP.GE.U32.AND P6, PT, R4, UR7, PT ;  /* 0x0000000704007c0c */ /* 0x000fe2000bfc6070 */
[C---:B------:R-:W-:Y:S01]  /*1e70*/  VIADD R6, R30.reuse, 0x60 ;  /* 0x000000601e067836 */ /* 0x040fe20000000000 */
[----:B------:R-:W-:Y:S01]  /*1e80*/  ISETP.GE.U32.AND P0, PT, R5, UR7, PT ;  /* 0x0000000705007c0c */ /* 0x000fe2000bf06070 */
[----:B------:R-:W-:-:S02]  /*1e90*/  VIADD R5, R30, 0xe0 ;  /* 0x000000e01e057836 */ /* 0x000fc40000000000 */
[----:B------:R-:W-:Y:S01]  /*1ea0*/  VIADD R37, R30, 0x100 ;  /* 0x000001001e257836 */ /* 0x000fe20000000000 */
[----:B------:R-:W-:Y:S01]  /*1eb0*/  ISETP.GE.U32.AND P4, PT, R6, UR7, PT ;  /* 0x0000000706007c0c */ /* 0x000fe2000bf86070 */
[C---:B------:R-:W-:Y:S02]  /*1ec0*/  VIADD R7, R30.reuse, 0x140 ;  /* 0x000001401e077836 */ /* 0x040fe40000000000 */
[C---:B------:R-:W-:Y:S02]  /*1ed0*/  VIADD R36, R30.reuse, 0x120 ;  /* 0x000001201e247836 */ /* 0x040fe40000000000 */
[C---:B------:R-:W-:Y:S02]  /*1ee0*/  VIADD R35, R30.reuse, 0x220 ;  /* 0x000002201e237836 */ /* 0x040fe40000000000 */
[----:B------:R-:W-:Y:S02]  /*1ef0*/  VIADD R34, R30, 0x240 ;  /* 0x000002401e227836 */ /* 0x000fe40000000000 */
[----:B--2---:R-:W-:-:S02]  /*1f00*/  IMAD.MOV.U32 R4, RZ, RZ, R0 ;  /* 0x000000ffff047224 */ /* 0x004fc400078e0000 */
[----:B------:R-:W2:Y:S02]  /*1f10*/  @!P1 LDG.E R0, desc[UR12][R2.64] ;  /* 0x0000000c02009981 */ /* 0x000ea4000c1e1900 */
[--C-:B------:R-:W-:Y:S01]  /*1f20*/  IMAD.MOV.U32 R12, RZ, RZ, R4.reuse ;  /* 0x000000ffff0c7224 */ /* 0x100fe200078e0004 */
[----:B------:R-:W-:Y:S01]  /*1f30*/  ISETP.GE.U32.AND P1, PT, R5, UR7, PT ;  /* 0x0000000705007c0c */ /* 0x000fe2000bf26070 */
[--C-:B------:R-:W-:Y:S02]  /*1f40*/  IMAD.MOV.U32 R8, RZ, RZ, R4.reuse ;  /* 0x000000ffff087224 */ /* 0x100fe400078e0004 */
[C---:B------:R-:W-:Y:S02]  /*1f50*/  VIADD R5, R30.reuse, 0x160 ;  /* 0x000001601e057836 */ /* 0x040fe40000000000 */
[--C-:B------:R-:W-:Y:S01]  /*1f60*/  IMAD.MOV.U32 R6, RZ, RZ, R4.reuse ;  /* 0x000000ffff067224 */ /* 0x100fe200078e0004 */
[----:B------:R-:W3:Y:S01]  /*1f70*/  @!P5 LDG.E R12, desc[UR12][R2.64+0x200] ;  /* 0x0002000c020cd981 */ /* 0x000ee2000c1e1900 */
[--C-:B------:R-:W-:Y:S01]  /*1f80*/  IMAD.MOV.U32 R14, RZ, RZ, R4.reuse ;  /* 0x000000ffff0e7224 */ /* 0x100fe200078e0004 */
[----:B------:R-:W-:Y:S01]  /*1f90*/  ISETP.GE.U32.AND P5, PT, R37, UR7, PT ;  /* 0x0000000725007c0c */ /* 0x000fe2000bfa6070 */
[----:B------:R-:W-:Y:S01]  /*1fa0*/  IMAD.MOV.U32 R16, RZ, RZ, R4 ;  /* 0x000000ffff107224 */ /* 0x000fe200078e0004 */
[----:B------:R-:W4:Y:S01]  /*1fb0*/  @!P3 LDG.E R8, desc[UR12][R2.64+0x100] ;  /* 0x0001000c0208b981 */ /* 0x000f22000c1e1900 */
[----:B------:R-:W-:Y:S01]  /*1fc0*/  ISETP.GE.U32.AND P3, PT, R5, UR7, PT ;  /* 0x0000000705007c0c */ /* 0x000fe2000bf66070 */
[----:B------:R-:W-:-:S02]  /*1fd0*/  VIADD R5, R30, 0x1a0 ;  /* 0x000001a01e057836 */ /* 0x000fc40000000000 */
[----:B------:R-:W4:Y:S01]  /*1fe0*/  @!P2 LDG.E R6, desc[UR12][R2.64+0x80] ;  /* 0x0000800c0206a981 */ /* 0x000f22000c1e1900 */
[----:B------:R-:W-:Y:S01]  /*1ff0*/  ISETP.GE.U32.AND P2, PT, R7, UR7, PT ;  /* 0x0000000707007c0c */ /* 0x000fe2000bf46070 */
[--C-:B------:R-:W-:Y:S02]  /*2000*/  IMAD.MOV.U32 R10, RZ, RZ, R4.reuse ;  /* 0x000000ffff0a7224 */ /* 0x100fe400078e0004 */
[----:B------:R-:W4:Y:S01]  /*2010*/  @!P6 LDG.E R14, desc[UR12][R2.64+0x280] ;  /* 0x0002800c020ee981 */ /* 0x000f22000c1e1900 */
[----:B------:R-:W-:Y:S01]  /*2020*/  ISETP.GE.U32.AND P6, PT, R36, UR7, PT ;  /* 0x0000000724007c0c */ /* 0x000fe2000bfc6070 */
[----:B------:R-:W-:Y:S02]  /*2030*/  IMAD.MOV.U32 R20, RZ, RZ, R4 ;  /* 0x000000ffff147224 */ /* 0x000fe400078e0004 */
[----:B------:R-:W4:Y:S01]  /*2040*/  @!P0 LDG.E R16, desc[UR12][R2.64+0x300] ;  /* 0x0003000c02108981 */ /* 0x000f22000c1e1900 */
[----:B------:R-:W-:Y:S01]  /*2050*/  ISETP.GE.U32.AND P0, PT, R5, UR7, PT ;  /* 0x0000000705007c0c */ /* 0x000fe2000bf06070 */
[----:B------:R-:W-:-:S02]  /*2060*/  VIADD R7, R30, 0x180 ;  /* 0x000001801e077836 */ /* 0x000fc40000000000 */
[C---:B------:R-:W-:Y:S01]  /*2070*/  VIADD R5, R30.reuse, 0x1e0 ;  /* 0x000001e01e057836 */ /* 0x040fe20000000000 */
[----:B------:R-:W4:Y:S01]  /*2080*/  @!P4 LDG.E R10, desc[UR12][R2.64+0x180] ;  /* 0x0001800c020ac981 */ /* 0x000f22000c1e1900 */
[--C-:B------:R-:W-:Y:S01]  /*2090*/  IMAD.MOV.U32 R18, RZ, RZ, R4.reuse ;  /* 0x000000ffff127224 */ /* 0x100fe200078e0004 */
[----:B------:R-:W-:Y:S01]  /*20a0*/  ISETP.GE.U32.AND P4, PT, R7, UR7, PT ;  /* 0x0000000707007c0c */ /* 0x000fe2000bf86070 */
[--C-:B------:R-:W-:Y:S01]  /*20b0*/  IMAD.MOV.U32 R22, RZ, RZ, R4.reuse ;  /* 0x000000ffff167224 */ /* 0x100fe200078e0004 */
[----:B------:R-:W4:Y:S01]  /*20c0*/  @!P5 LDG.E R20, desc[UR12][R2.64+0x400] ;  /* 0x0004000c0214d981 */ /* 0x000f22000c1e1900 */
[--C-:B------:R-:W-:Y:S01]  /*20d0*/  IMAD.MOV.U32 R24, RZ, RZ, R4.reuse ;  /* 0x000000ffff187224 */ /* 0x100fe200078e0004 */
[----:B------:R-:W-:Y:S01]  /*20e0*/  ISETP.GE.U32.AND P5, PT, R5, UR7, PT ;  /* 0x0000000705007c0c */ /* 0x000fe2000bfa6070 */
[----:B------:R-:W-:Y:S01]  /*20f0*/  IMAD.MOV.U32 R26, RZ, RZ, R4 ;  /* 0x000000ffff1a7224 */ /* 0x000fe200078e0004 */
[----:B------:R-:W4:Y:S01]  /*2100*/  @!P1 LDG.E R18, desc[UR12][R2.64+0x380] ;  /* 0x0003800c02129981 */ /* 0x000f22000c1e1900 */
[----:B------:R-:W-:-:S02]  /*2110*/  VIADD R7, R30, 0x1c0 ;  /* 0x000001c01e077836 */ /* 0x000fc40000000000 */
[----:B------:R-:W-:Y:S01]  /*2120*/  VIADD R5, R30, 0x200 ;  /* 0x000002001e057836 */ /* 0x000fe20000000000 */
[----:B------:R-:W4:Y:S02]  /*2130*/  @!P6 LDG.E R22, desc[UR12][R2.64+0x480] ;  /* 0x0004800c0216e981 */ /* 0x000f24000c1e1900 */
[----:B------:R-:W-:Y:S02]  /*2140*/  ISETP.GE.U32.AND P1, PT, R7, UR7, PT ;  /* 0x0000000707007c0c */ /* 0x000fe4000bf26070 */
[----:B------:R-:W4:Y:S01]  /*2150*/  @!P2 LDG.E R24, desc[UR12][R2.64+0x500] ;  /* 0x0005000c0218a981 */ /* 0x000f22000c1e1900 */
[----:B------:R-:W-:Y:S02]  /*2160*/  ISETP.GE.U32.AND P6, PT, R5, UR7, PT ;  /* 0x0000000705007c0c */ /* 0x000fe4000bfc6070 */
[----:B------:R-:W-:Y:S01]  /*2170*/  ISETP.GE.U32.AND P2, PT, R35, UR7, PT ;  /* 0x0000000723007c0c */ /* 0x000fe2000bf46070 */
[----:B------:R-:W4:Y:S01]  /*2180*/  @!P3 LDG.E R26, desc[UR12][R2.64+0x580] ;  /* 0x0005800c021ab981 */ /* 0x000f22000c1e1900 */
[----:B------:R-:W-:Y:S01]  /*2190*/  ISETP.GE.U32.AND P3, PT, R34, UR7, PT ;  /* 0x0000000722007c0c */ /* 0x000fe2000bf66070 */
[----:B------:R-:W-:-:S02]  /*21a0*/  IMAD.MOV.U32 R28, RZ, RZ, R4 ;  /* 0x000000ffff1c7224 */ /* 0x000fc400078e0004 */
[--C-:B------:R-:W-:Y:S02]  /*21b0*/  IMAD.MOV.U32 R40, RZ, RZ, R4.reuse ;  /* 0x000000ffff287224 */ /* 0x100fe400078e0004 */
[--C-:B------:R-:W-:Y:S02]  /*21c0*/  IMAD.MOV.U32 R42, RZ, RZ, R4.reuse ;  /* 0x000000ffff2a7224 */ /* 0x100fe400078e0004 */
[--C-:B------:R-:W-:Y:S01]  /*21d0*/  IMAD.MOV.U32 R44, RZ, RZ, R4.reuse ;  /* 0x000000ffff2c7224 */ /* 0x100fe200078e0004 */
[----:B------:R-:W4:Y:S01]  /*21e0*/  @!P4 LDG.E R28, desc[UR12][R2.64+0x600] ;  /* 0x0006000c021cc981 */ /* 0x000f22000c1e1900 */
[--C-:B------:R-:W-:Y:S02]  /*21f0*/  IMAD.MOV.U32 R5, RZ, RZ, R4.reuse ;  /* 0x000000ffff057224 */ /* 0x100fe400078e0004 */
[----:B------:R-:W-:Y:S01]  /*2200*/  IMAD.MOV.U32 R7, RZ, RZ, R4 ;  /* 0x000000ffff077224 */ /* 0x000fe200078e0004 */
[----:B------:R-:W4:Y:S04]  /*2210*/  @!P0 LDG.E R40, desc[UR12][R2.64+0x680] ;  /* 0x0006800c02288981 */ /* 0x000f28000c1e1900 */
[----:B------:R-:W4:Y:S04]  /*2220*/  @!P1 LDG.E R42, desc[UR12][R2.64+0x700] ;  /* 0x0007000c022a9981 */ /* 0x000f28000c1e1900 */
[----:B------:R-:W4:Y:S04]  /*2230*/  @!P5 LDG.E R44, desc[UR12][R2.64+0x780] ;  /* 0x0007800c022cd981 */ /* 0x000f28000c1e1900 */
[----:B------:R-:W4:Y:S04]  /*2240*/  @!P6 LDG.E R5, desc[UR12][R2.64+0x800] ;  /* 0x0008000c0205e981 */ /* 0x000f28000c1e1900 */
[----:B------:R-:W4:Y:S04]  /*2250*/  @!P2 LDG.E R7, desc[UR12][R2.64+0x880] ;  /* 0x0008800c0207a981 */ /* 0x000f28000c1e1900 */
[----:B------:R-:W4:Y:S01]  /*2260*/  @!P3 LDG.E R4, desc[UR12][R2.64+0x900] ;  /* 0x0009000c0204b981 */ /* 0x000f22000c1e1900 */
[----:B------:R-:W0:Y:S01]  /*2270*/  S2R R38, SR_LANEID ;  /* 0x0000000000267919 */ /* 0x000e220000000000 */
[----:B------:R-:W1:Y:S01]  /*2280*/  S2UR UR5, SR_CgaCtaId ;  /* 0x00000000000579c3 */ /* 0x000e620000008800 */
[----:B------:R-:W-:Y:S01]  /*2290*/  SHF.R.U32.HI R41, RZ, 0x5, R31 ;  /* 0x00000005ff297819 */ /* 0x000fe2000001161f */
[----:B------:R-:W-:-:S02]  /*22a0*/  UMOV UR4, 0x400 ;  /* 0x0000040000047882 */ /* 0x000fc40000000000 */
[----:B-1----:R-:W-:Y:S02]  /*22b0*/  ULEA UR4, UR5, UR4, 0x18 ;  /* 0x0000000405047291 */ /* 0x002fe4000f8ec0ff */
[----:B0-----:R-:W-:-:S05]  /*22c0*/  IMAD R29, R41, 0x260, R38 ;  /* 0x00000260291d7824 */ /* 0x001fca00078e0226 */
[----:B------:R-:W-:Y:S01]  /*22d0*/  LEA R29, R29, UR4, 0x2 ;  /* 0x000000041d1d7c11 */ /* 0x000fe2000f8e10ff */
[----:B------:R-:W-:-:S04]  /*22e0*/  UISETP.NE.AND UP0, UPT, UR6, URZ, UPT ;  /* 0x000000ff0600728c */ /* 0x000fc8000bf05270 */
[----:B--2---:R-:W-:Y:S04]  /*22f0*/  STS [R29], R0 ;  /* 0x000000001d007388 */ /* 0x004fe80000000800 */
[----:B---3--:R-:W-:Y:S04]  /*2300*/  STS [R29+0x200], R12 ;  /* 0x0002000c1d007388 */ /* 0x008fe80000000800 */
[----:B----4-:R0:W-:Y:S04]  /*2310*/  STS [R29+0x100], R8 ;  /* 0x000100081d007388 */ /* 0x0101e80000000800 */
[----:B------:R1:W-:Y:S01]  /*2320*/  STS [R29+0x80], R6 ;  /* 0x000080061d007388 */ /* 0x0003e20000000800 */
[----:B0-----:R-:W-:-:S03]  /*2330*/  IMAD R8, R38, 0x48, R29 ;  /* 0x0000004826087824 */ /* 0x001fc600078e021d */
        /* <DEDUP_REMOVED lines=16> */
[----:B------:R1:W0:Y:S04]  /*2440*/  LDS R32, [R8] ;  /* 0x0000000008207984 */ /* 0x0002280000000800 */
        /* <DEDUP_REMOVED lines=19> */
[----:B--234-:R-:W-:Y:S05]  /*2580*/  BRA.U UP0, `(.L_x_665) ;  /* 0x0000000500047547 */ /* 0x01cfea000b800000 */
[----:B01----:R-:W-:Y:S02]  /*2590*/  IADD3 R8, PT, PT, R28, R33, R32 ;  /* 0x000000211c087210 */ /* 0x003fe40007ffe020 */
[----:B------:R-:W-:Y:S02]  /*25a0*/  ISETP.NE.AND P1, PT, R38, 0x1f, PT ;  /* 0x0000001f2600780c */ /* 0x000fe40003f25270 */
[----:B------:R-:W-:Y:S02]  /*25b0*/  IADD3 R8, PT, PT, R26, R27, R8 ;  /* 0x0000001b1a087210 */ /* 0x000fe40007ffe008 */
[----:B------:R-:W-:Y:S02]  /*25c0*/  ISETP.NE.AND P2, PT, R41, 0xc, PT ;  /* 0x0000000c2900780c */ /* 0x000fe40003f45270 */
        /* <DEDUP_REMOVED lines=47> */
[----:B------:R-:W-:-:S04]  /*28c0*/  ISETP.NE.AND P0, PT, R41, 0x8, PT ;  /* 0x000000082900780c */ /* 0x000fc80003f05270 */
[----:B------:R-:W-:Y:S02]  /*28d0*/  SEL R8, R15, R8, !P0 ;  /* 0x000000080f087207 */ /* 0x000fe40004000000 */
[C---:B------:R-:W-:Y:S02]  /*28e0*/  ISETP.NE.AND P0, PT, R41.reuse, 0xa, PT ;  /* 0x0000000a2900780c */ /* 0x040fe40003f05270 */
[----:B------:R-:W-:Y:S02]  /*28f0*/  SEL R8, R16, R8, !P1 ;  /* 0x0000000810087207 */ /* 0x000fe40004800000 */
[----:B------:R-:W-:Y:S02]  /*2900*/  ISETP.NE.AND P1, PT, R41, 0xb, PT ;  /* 0x0000000b2900780c */ /* 0x000fe40003f25270 */
[----:B------:R-:W-:Y:S02]  /*2910*/  SEL R8, R17, R8, !P0 ;  /* 0x0000000811087207 */ /* 0x000fe40004000000 */
[----:B------:R-:W-:-:S02]  /*2920*/  ISETP.GE.U32.AND P0, PT, R31, 0x20, PT ;  /* 0x000000201f00780c */ /* 0x000fc40003f06070 */
[----:B------:R-:W-:Y:S01]  /*2930*/  SEL R8, R18, R8, !P1 ;  /* 0x0000000812087207 */ /* 0x000fe20004800000 */
[----:B------:R-:W-:Y:S01]  /*2940*/  @!P2 IMAD.IADD R8, R19, 0x1, R18 ;  /* 0x000000011308a824 */ /* 0x000fe200078e0212 */
[----:B------:R-:W-:-:S04]  /*2950*/  ISETP.NE.AND P1, PT, R38, RZ, PT ;  /* 0x000000ff2600720c */ /* 0x000fc80003f25270 */
[----:B------:R-:W-:Y:S02]  /*2960*/  SEL R40, R40, RZ, P1 ;  /* 0x000000ff28287207 */ /* 0x000fe40000800000 */
[----:B------:R-:W-:-:S04]  /*2970*/  SEL R8, R8, RZ, P0 ;  /* 0x000000ff08087207 */ /* 0x000fc80000000000 */
[----:B-----5:R-:W-:Y:S01]  /*2980*/  IADD3 R39, PT, PT, R8, R40, R39 ;  /* 0x0000002808277210 */ /* 0x020fe20007ffe027 */
[----:B------:R-:W-:Y:S06]  /*2990*/  BRA `(.L_x_666) ;  /* 0x0000000c00547947 */ /* 0x000fec0003800000 */
.L_x_665:
[----:B01----:R-:W-:Y:S02]  /*29a0*/  IADD3 R8, PT, PT, R28, R33, R32 ;  /* 0x000000211c087210 */ /* 0x003fe40007ffe020 */
[----:B------:R-:W-:Y:S02]  /*29b0*/  ISETP.NE.AND P1, PT, R38, 0x1f, PT ;  /* 0x0000001f2600780c */ /* 0x000fe40003f25270 */
        /* <DEDUP_REMOVED lines=9> */
[----:B-----5:R-:W-:-:S05]  /*2a50*/  IADD3 R39, PT, PT, R9, R0, R8 ;  /* 0x0000000009277210 */ /* 0x020fca0007ffe008 */
        /* <DEDUP_REMOVED lines=28> */
[----:B------:R-:W-:Y:S01]  /*2c20*/  IMAD.IADD R14, R14, 0x1, R13 ;  /* 0x000000010e0e7824 */ /* 0x000fe200078e020d */
[----:B------:R-:W0:Y:S02]  /*2c30*/  LDS R11, [UR4+0x40] ;  /* 0x00004004ff0b7984 */ /* 0x000e240008000800 */
        /* <DEDUP_REMOVED lines=14> */
[----:B------:R-:W-:-:S04]  /*2d20*/  ISETP.NE.AND P0, PT, R41, 0xa, PT ;  /* 0x0000000a2900780c */ /* 0x000fc80003f05270 */
[----:B------:R-:W-:Y:S01]  /*2d30*/  SEL R8, R17, R8, !P0 ;  /* 0x0000000811087207 */ /* 0x000fe20004000000 */
[----:B------:R-:W-:Y:S01]  /*2d40*/  IMAD.IADD R17, R40, 0x1, -R39 ;  /* 0x0000000128117824 */ /* 0x000fe200078e0a27 */
[----:B------:R-:W-:-:S04]  /*2d50*/  ISETP.NE.AND P0, PT, R41, 0xb, PT ;  /* 0x0000000b2900780c */ /* 0x000fc80003f05270 */
[----:B------:R-:W-:Y:S02]  /*2d60*/  SEL R8, R18, R8, !P0 ;  /* 0x0000000812087207 */ /* 0x000fe40004000000 */
[----:B------:R-:W-:Y:S01]  /*2d70*/  ISETP.GT.U32.AND P0, PT, R31, 0x1f, PT ;  /* 0x0000001f1f00780c */ /* 0x000fe20003f04070 */
[----:B0-----:R-:W-:Y:S01]  /*2d80*/  IMAD.IADD R11, R19, 0x1, R11 ;  /* 0x00000001130b7824 */ /* 0x001fe200078e020b */
        /* <DEDUP_REMOVED lines=22> */
.L_x_712:
[----:B------:R-:W-:Y:S05]  /*2ef0*/  @!P0 BRA `(.L_x_669) ;  /* 0x0000000000248947 */ /* 0x000fea0003800000 */
[----:B------:R-:W-:-:S07]  /*2f00*/  IMAD.MOV.U32 R14, RZ, RZ, 0x1de ;  /* 0x000001deff0e7424 */ /* 0x000fce00078e00ff */
.L_x_671:
[----:B------:R-:W-:Y:S05]  /*2f10*/  NANOSLEEP R14 ;  /* 0x0000000e0000735d */ /* 0x000fea0003800000 */
[----:B------:R-:W2:Y:S01]  /*2f20*/  LD.E.64.STRONG.GPU R8, desc[UR12][R12.64+0x100] ;  /* 0x0001000c0c087980 */ /* 0x000ea2000c10fb00 */
[----:B------:R-:W-:Y:S01]  /*2f30*/  UMOV UR5, 0xffffffff ;  /* 0xffffffff00057882 */ /* 0x000fe20000000000 */
[----:B------:R-:W-:Y:S02]  /*2f40*/  SHF.R.U32.HI R14, RZ, 0x1, R14 ;  /* 0x00000001ff0e7819 */ /* 0x000fe4000001160e */
[----:B--2---:R-:W-:Y:S01]  /*2f50*/  ISETP.NE.AND P0, PT, R8, 0x63, PT ;  /* 0x000000630800780c */ /* 0x004fe20003f05270 */
[----:B------:R-:W-:-:S12]  /*2f60*/  BRA.DIV UR5, `(.L_x_670) ;  /* 0x0000001a05607947 */ /* 0x000fd8000b800000 */
[----:B------:R-:W-:-:S13]  /*2f70*/  VOTE.ANY P0, !P0 ;  /* 0x0000000000ff7806 */ /* 0x000fda0004000100 */
.L_x_715:
[----:B------:R-:W-:Y:S05]  /*2f80*/  @P0 BRA `(.L_x_671) ;  /* 0xfffffffc00e00947 */ /* 0x000fea000383ffff */
.L_x_669:
[----:B------:R-:W-:Y:S01]  /*2f90*/  UMOV UR5, 0xffffffff ;  /* 0xffffffff00057882 */ /* 0x000fe20000000000 */
[----:B------:R-:W-:Y:S02]  /*2fa0*/  ISETP.NE.AND P2, PT, R8, 0x65, PT ;  /* 0x000000650800780c */ /* 0x000fe40003f45270 */
[----:B------:R-:W-:Y:S11]  /*2fb0*/  BRA.DIV UR5, `(.L_x_672) ;  /* 0x0000001a056c7947 */ /* 0x000ff6000b800000 */
[----:B------:R-:W0:Y:S01]  /*2fc0*/  S2R R19, SR_GEMASK ;  /* 0x0000000000137919 */ /* 0x000e220000003c00 */
[----:B------:R-:W-:-:S04]  /*2fd0*/  VOTE.ANY R10, PT, !P2 ;  /* 0x00000000000a7806 */ /* 0x000fc800050e0100 */
[----:B0-----:R-:W-:-:S05]  /*2fe0*/  LOP3.LUT R10, R10, 0x80000000, R19, 0xec, !PT ;  /* 0x800000000a0a7812 */ /* 0x001fca00078eec13 */
[----:B------:R-:W-:-:S05]  /*2ff0*/  VIADD R13, R10, 0xffffffff ;  /* 0xffffffff0a0d7836 */ /* 0x000fca0000000000 */
[----:B------:R-:W-:Y:S01]  /*3000*/  LOP3.LUT R13, R10, R13, RZ, 0xc, !PT ;  /* 0x0000000d0a0d7212 */ /* 0x000fe200078e0cff */
[----:B------:R-:W-:-:S03]  /*3010*/  VIADD R10, R38, 0x2 ;  /* 0x00000002260a7836 */ /* 0x000fc60000000000 */
[----:B------:R-:W0:Y:S02]  /*3020*/  POPC R15, R13 ;  /* 0x0000000d000f7309 */ /* 0x000e240000000000 */
[----:B0-----:R-:W0:Y:S01]  /*3030*/  SHFL.DOWN PT, R16, R9, 0x1, R15 ;  /* 0x0820000009107989 */ /* 0x001e2200000e000f */
[----:B------:R-:W-:-:S04]  /*3040*/  ISETP.GE.AND P0, PT, R38, R15, PT ;  /* 0x0000000f2600720c */ /* 0x000fc80003f06270 */
[----:B0-----:R-:W-:Y:S02]  /*3050*/  SEL R16, R16, RZ, !P0 ;  /* 0x000000ff10107207 */ /* 0x001fe40004000000 */
[----:B------:R-:W-:Y:S01]  /*3060*/  ISETP.GT.AND P0, PT, R10, R15, PT ;  /* 0x0000000f0a00720c */ /* 0x000fe20003f04270 */
[----:B------:R-:W-:Y:S02]  /*3070*/  VIADD R10, R38, 0x4 ;  /* 0x00000004260a7836 */ /* 0x000fe40000000000 */
[----:B------:R-:W-:-:S05]  /*3080*/  IMAD.IADD R12, R16, 0x1, R9 ;  /* 0x00000001100c7824 */ /* 0x000fca00078e0209 */
[----:B------:R-:W0:Y:S02]  /*3090*/  SHFL.DOWN PT, R16, R12, 0x2, R15 ;  /* 0x084000000c107989 */ /* 0x000e2400000e000f */
[----:B0-----:R-:W-:Y:S02]  /*30a0*/  SEL R39, R16, RZ, !P0 ;  /* 0x000000ff10277207 */ /* 0x001fe40004000000 */
[----:B------:R-:W-:Y:S01]  /*30b0*/  ISETP.GT.AND P0, PT, R10, R15, PT ;  /* 0x0000000f0a00720c */ /* 0x000fe20003f04270 */
[----:B------:R-:W-:Y:S02]  /*30c0*/  VIADD R10, R38, 0x8 ;  /* 0x00000008260a7836 */ /* 0x000fe40000000000 */
[----:B------:R-:W-:Y:S02]  /*30d0*/  IMAD.IADD R40, R12, 0x1, R39 ;  /* 0x000000010c287824 */ /* 0x000fe400078e0227 */
[----:B------:R-:W0:Y:S03]  /*30e0*/  LDC.64 R12, c[0x0][0x390] ;  /* 0x0000e400ff0c7b82 */ /* 0x000e260000000a00 */
[----:B------:R-:W1:Y:S02]  /*30f0*/  SHFL.DOWN PT, R16, R40, 0x4, R15 ;  /* 0x0880000028107989 */ /* 0x000e6400000e000f */
[----:B-1----:R-:W-:-:S02]  /*3100*/  SEL R9, R16, RZ, !P0 ;  /* 0x000000ff10097207 */ /* 0x002fc40004000000 */
[----:B------:R-:W-:-:S03]  /*3110*/  ISETP.GT.AND P0, PT, R10, R15, PT ;  /* 0x0000000f0a00720c */ /* 0x000fc60003f04270 */
[----:B------:R-:W-:Y:S01]  /*3120*/  IMAD.IADD R9, R40, 0x1, R9 ;  /* 0x0000000128097824 */ /* 0x000fe200078e0209 */
[----:B0-----:R-:W-:-:S04]  /*3130*/  IADD3 R40, P3, PT, R12, 0x100, RZ ;  /* 0x000001000c287810 */ /* 0x001fc80007f7e0ff */
[----:B------:R-:W0:Y:S01]  /*3140*/  SHFL.DOWN PT, R16, R9, 0x8, R15 ;  /* 0x0900000009107989 */ /* 0x000e2200000e000f */
[----:B------:R-:W-:Y:S01]  /*3150*/  IMAD.X R41, RZ, RZ, R13, P3 ;  /* 0x000000ffff297224 */ /* 0x000fe200018e060d */
        /* <DEDUP_REMOVED lines=9> */
.L_x_724:
[----:B------:R-:W-:Y:S05]  /*31f0*/  @!P0 BRA `(.L_x_673) ;  /* 0x0000000000dc8947 */ /* 0x000fea0003800000 */
[----:B------:R-:W-:-:S07]  /*3200*/  IMAD.MOV.U32 R39, RZ, RZ, 0x1de ;  /* 0x000001deff277424 */ /* 0x000fce00078e00ff */
.L_x_679:
        /* <DEDUP_REMOVED lines=8> */
.L_x_727:
[----:B------:R-:W-:Y:S05]  /*3290*/  @!P0 BRA `(.L_x_675) ;  /* 0x0000000000248947 */ /* 0x000fea0003800000 */
[----:B------:R-:W-:-:S07]  /*32a0*/  IMAD.MOV.U32 R13, RZ, RZ, R39 ;  /* 0x000000ffff0d7224 */ /* 0x000fce00078e0027 */
.L_x_677:
[----:B------:R-:W-:Y:S05]  /*32b0*/  NANOSLEEP R13 ;  /* 0x0000000d0000735d */ /* 0x000fea0003800000 */
[----:B------:R-:W2:Y:S01]  /*32c0*/  LD.E.64.STRONG.GPU R8, desc[UR12][R14.64+-0x100] ;  /* 0xffff000c0e087980 */ /* 0x000ea2000c10fb00 */
[----:B------:R-:W-:Y:S01]  /*32d0*/  UMOV UR5, 0xffffffff ;  /* 0xffffffff00057882 */ /* 0x000fe20000000000 */
[----:B------:R-:W-:Y:S02]  /*32e0*/  SHF.R.U32.HI R13, RZ, 0x1, R13 ;  /* 0x00000001ff0d7819 */ /* 0x000fe4000001160d */
[----:B--2---:R-:W-:Y:S01]  /*32f0*/  ISETP.NE.AND P0, PT, R8, 0x63, PT ;  /* 0x000000630800780c */ /* 0x004fe20003f05270 */
[----:B------:R-:W-:-:S12]  /*3300*/  BRA.DIV UR5, `(.L_x_676) ;  /* 0x0000001a05bc7947 */ /* 0x000fd8000b800000 */
[----:B------:R-:W-:-:S13]  /*3310*/  VOTE.ANY P0, !P0 ;  /* 0x0000000000ff7806 */ /* 0x000fda0004000100 */
.L_x_730:
[----:B------:R-:W-:Y:S05]  /*3320*/  @P0 BRA `(.L_x_677) ;  /* 0xfffffffc00e00947 */ /* 0x000fea000383ffff */
.L_x_675:
[----:B------:R-:W-:Y:S01]  /*3330*/  UMOV UR5, 0xffffffff ;  /* 0xffffffff00057882 */ /* 0x000fe20000000000 */
[----:B------:R-:W-:Y:S02]  /*3340*/  ISETP.NE.AND P0, PT, R8, 0x65, PT ;  /* 0x000000650800780c */ /* 0x000fe40003f05270 */
[----:B------:R-:W-:Y:S11]  /*3350*/  BRA.DIV UR5, `(.L_x_678) ;  /* 0x0000001a05c87947 */ /* 0x000ff6000b800000 */
[----:B------:R-:W-:Y:S01]  /*3360*/  VOTE.ANY R10, PT, !P0 ;  /* 0x00000000000a7806 */ /* 0x000fe200040e0100 */
[----:B------:R-:W-:-:S03]  /*3370*/  VIADD R18, R18, 0xffffffe0 ;  /* 0xffffffe012127836 */ /* 0x000fc60000000000 */
[----:B------:R-:W-:-:S05]  /*3380*/  LOP3.LUT R10, R10, 0x80000000, R19, 0xec, !PT ;  /* 0x800000000a0a7812 */ /* 0x000fca00078eec13 */
        /* <DEDUP_REMOVED lines=27> */
[----:B0-----:R-:W-:-:S04]  /*3540*/  SEL R13, R16, RZ, !P2 ;  /* 0x000000ff100d7207 */ /* 0x001fc80005000000 */
[----:B------:R-:W-:-:S07]  /*3550*/  IADD3 R12, PT, PT, R44, R13, R12 ;  /* 0x0000000d2c0c7210 */ /* 0x000fce0007ffe00c */
.L_x_739:
[----:B------:R-:W-:Y:S05]  /*3560*/  @P0 BRA `(.L_x_679) ;  /* 0xfffffffc00280947 */ /* 0x000fea000383ffff */
.L_x_673:
[----:B------:R-:W-:Y:S01]  /*3570*/  ISETP.NE.AND P0, PT, R38, RZ, PT ;  /* 0x000000ff2600720c */ /* 0x000fe20003f05270 */
[----:B------:R-:W0:Y:S01]  /*3580*/  @!P1 S2R R9, SR_CgaCtaId ;  /* 0x0000000000099919 */ /* 0x000e220000008800 */
[----:B------:R-:W-:Y:S01]  /*3590*/  @!P1 MOV R8, 0x400 ;  /* 0x0000040000089802 */ /* 0x000fe20000000f00 */
[----:B------:R-:W-:Y:S02]  /*35a0*/  @!P1 IMAD.IADD R11, R11, 0x1, R12 ;  /* 0x000000010b0b9824 */ /* 0x000fe400078e020c */
[----:B------:R-:W-:-:S05]  /*35b0*/  @!P1 IMAD.MOV.U32 R10, RZ, RZ, 0x65 ;  /* 0x00000065ff0a9424 */ /* 0x000fca00078e00ff */
[----:B------:R1:W-:Y:S03]  /*35c0*/  @!P1 ST.E.64.STRONG.GPU desc[UR12][R42.64+0x100], R10 ;  /* 0x0001000a2a009985 */ /* 0x0003e6000c10fb0c */
[----:B------:R-:W-:Y:S01]  /*35d0*/  @!P0 MOV R13, 0x400 ;  /* 0x00000400000d8802 */ /* 0x000fe20000000f00 */
[----:B------:R-:W2:Y:S01]  /*35e0*/  @!P0 S2R R14, SR_CgaCtaId ;  /* 0x00000000000e8919 */ /* 0x000ea20000008800 */
[----:B0-----:R-:W-:Y:S01]  /*35f0*/  @!P1 LEA R9, R9, R8, 0x18 ;  /* 0x0000000809099211 */ /* 0x001fe200078ec0ff */
[----:B------:R-:W-:Y:S02]  /*3600*/  IMAD.MOV.U32 R8, RZ, RZ, R17 ;  /* 0x000000ffff087224 */ /* 0x000fe400078e0011 */
[----:B------:R-:W-:Y:S02]  /*3610*/  @!P0 IMAD.MOV.U32 R8, RZ, RZ, R12 ;  /* 0x000000ffff088224 */ /* 0x000fe400078e000c */
[----:B------:R1:W-:Y:S04]  /*3620*/  @!P1 STS [R9+0x8], R11 ;  /* 0x0000080b09009388 */ /* 0x0003e80000000800 */
[----:B------:R1:W-:Y:S01]  /*3630*/  @!P1 STS [R9+0x4], R12 ;  /* 0x0000040c09009388 */ /* 0x0003e20000000800 */
[----:B--2---:R-:W-:-:S05]  /*3640*/  @!P0 LEA R13, R14, R13, 0x18 ;  /* 0x0000000d0e0d8211 */ /* 0x004fca00078ec0ff */
[----:B------:R1:W-:Y:S02]  /*3650*/  @!P0 STS [R13+0x54], R12 ;  /* 0x0000540c0d008388 */ /* 0x0003e40000000800 */
.L_x_667:
        /* <DEDUP_REMOVED lines=9> */
.L_x_666:
[----:B------:R-:W-:Y:S01]  /*36f0*/  IMAD.IADD R32, R32, 0x1, R39 ;  /* 0x0000000120207824 */ /* 0x000fe200078e0227 */
[----:B------:R-:W0:Y:S01]  /*3700*/  S2R R8, SR_LANEID ;  /* 0x0000000000087919 */ /* 0x000e220000000000 */
[----:B------:R-:W-:Y:S02]  /*3710*/  BAR.SYNC.DEFER_BLOCKING 0x0 ;  /* 0x0000000000007b1d */ /* 0x000fe40000010000 */
[----:B------:R-:W-:Y:S01]  /*3720*/  IMAD.IADD R33, R33, 0x1, R32 ;  /* 0x0000000121217824 */ /* 0x000fe200078e0220 */
[----:B------:R-:W-:Y:S01]  /*3730*/  ISETP.NE.AND P0, PT, R31, RZ, PT ;  /* 0x000000ff1f00720c */ /* 0x000fe20003f05270 */
[----:B------:R-:W-:Y:S02]  /*3740*/  IMAD.U32 R12, RZ, RZ, UR7 ;  /* 0x00000007ff0c7e24 */ /* 0x000fe4000f8e00ff */
[----:B------:R-:W-:Y:S01]  /*3750*/  IMAD.IADD R28, R28, 0x1, R33 ;  /* 0x000000011c1c7824 */ /* 0x000fe200078e0221 */
[----:B------:R-:W1:Y:S03]  /*3760*/  LDCU.64 UR8, c[0x0][0x388] ;  /* 0x00007100ff0877ac */ /* 0x000e660008000a00 */
[----:B------:R-:W-:-:S04]  /*3770*/  IMAD.IADD R27, R27, 0x1, R28 ;  /* 0x000000011b1b7824 */ /* 0x000fc800078e021c */
[----:B------:R-:W-:-:S04]  /*3780*/  IMAD.IADD R26, R26, 0x1, R27 ;  /* 0x000000011a1a7824 */ /* 0x000fc800078e021b */
[----:B------:R-:W-:-:S04]  /*3790*/  IMAD.IADD R25, R25, 0x1, R26 ;  /* 0x0000000119197824 */ /* 0x000fc800078e021a */
[----:B------:R-:W-:-:S04]  /*37a0*/  IMAD.IADD R24, R24, 0x1, R25 ;  /* 0x0000000118187824 */ /* 0x000fc800078e0219 */
[----:B------:R-:W-:Y:S02]  /*37b0*/  IMAD.IADD R23, R23, 0x1, R24 ;  /* 0x0000000117177824 */ /* 0x000fe400078e0218 */
[----:B0-----:R-:W-:Y:S02]  /*37c0*/  IMAD R8, R8, 0x48, R29 ;  /* 0x0000004808087824 */ /* 0x001fe400078e021d */
[----:B------:R-:W-:-:S03]  /*37d0*/  IMAD.IADD R22, R22, 0x1, R23 ;  /* 0x0000000116167824 */ /* 0x000fc600078e0217 */
[----:B------:R-:W-:Y:S01]  /*37e0*/  STS [R8], R39 ;  /* 0x0000002708007388 */ /* 0x000fe20000000800 */
[----:B------:R-:W-:-:S03]  /*37f0*/  IMAD.IADD R21, R21, 0x1, R22 ;  /* 0x0000000115157824 */ /* 0x000fc600078e0216 */
        /* <DEDUP_REMOVED lines=25> */
[----:B------:R0:W-:Y:S01]  /*3990*/  STS [R8+0x48], R0 ;  /* 0x0000480008007388 */ /* 0x0001e20000000800 */
[----:B------:R-:W-:-:S03]  /*39a0*/  NOP ;  /* 0x0000000000007918 */ /* 0x000fc60000000000 */
[----:B------:R-:W-:Y:S04]  /*39b0*/  LDS R39, [R29] ;  /* 0x000000001d277984 */ /* 0x000fe80000000800 */
        /* <DEDUP_REMOVED lines=18> */
[----:B------:R2:W-:Y:S01]  /*3ae0*/  @!P0 STS [UR4+0x7b80], R12 ;  /* 0x007b800cff008988 */ /* 0x0005e20008000804 */
[----:B------:R-:W-:Y:S01]  /*3af0*/  BAR.SYNC.DEFER_BLOCKING 0x0 ;  /* 0x0000000000007b1d */ /* 0x000fe20000010000 */
[----:B0-----:R-:W-:-:S05]  /*3b00*/  IADD3 R0, P0, PT, R30, UR10, RZ ;  /* 0x0000000a1e007c10 */ /* 0x001fca000ff1e0ff */
[----:B------:R-:W0:Y:S01]  /*3b10*/  S2R R2, SR_TID.X ;  /* 0x0000000000027919 */ /* 0x000e220000002100 */
[----:B------:R-:W3:Y:S01]  /*3b20*/  LDS R31, [UR4+0x7b80] ;  /* 0x007b8004ff1f7984 */ /* 0x000ee20008000800 */
[C---:B0-----:R-:W-:Y:S02]  /*3b30*/  LOP3.LUT R3, R2.reuse, 0x3e0, RZ, 0xc0, !PT ;  /* 0x000003e002037812 */ /* 0x041fe400078ec0ff */
[----:B------:R-:W-:-:S05]  /*3b40*/  LOP3.LUT R2, R2, 0x1f, RZ, 0xc0, !PT ;  /* 0x0000001f02027812 */ /* 0x000fca00078ec0ff */
[----:B------:R-:W-:Y:S02]  /*3b50*/  IMAD R8, R3, 0x13, R2 ;  /* 0x0000001303087824 */ /* 0x000fe400078e0202 */
[----:B------:R-:W-:Y:S01]  /*3b60*/  IMAD.X R3, RZ, RZ, UR11, P0 ;  /* 0x0000000bff037e24 */ /* 0x000fe200080e06ff */
[----:B-1----:R-:W-:Y:S01]  /*3b70*/  LEA R2, P0, R0, UR8, 0x2 ;  /* 0x0000000800027c11 */ /* 0x002fe2000f8010ff */
[C---:B------:R-:W-:Y:S02]  /*3b80*/  VIADD R10, R8.reuse, 0x20 ;  /* 0x00000020080a7836 */ /* 0x040fe40000000000 */
[----:B--2---:R-:W-:Y:S01]  /*3b90*/  VIADD R12, R8, 0xa0 ;  /* 0x000000a0080c7836 */ /* 0x004fe20000000000 */
[----:B------:R-:W-:Y:S01]  /*3ba0*/  LEA.HI.X R3, R0, UR9, R3, 0x2, P0 ;  /* 0x0000000900037c11 */ /* 0x000fe200080f1403 */
[----:B------:R-:W-:Y:S01]  /*3bb0*/  VIADD R0, R8, 0x40 ;  /* 0x0000004008007836 */ /* 0x000fe20000000000 */
[-C--:B---3--:R-:W-:Y:S02]  /*3bc0*/  ISETP.GE.AND P1, PT, R30, R31.reuse, PT ;  /* 0x0000001f1e00720c */ /* 0x088fe40003f26270 */
        /* <DEDUP_REMOVED lines=9> */
[----:B------:R0:W-:Y:S01]  /*3c60*/  @!P1 STG.E desc[UR12][R2.64], R39 ;  /* 0x0000002702009986 */ /* 0x0001e2000c10190c */
[-C--:B------:R-:W-:Y:S01]  /*3c70*/  ISETP.GE.AND P0, PT, R10, R31.reuse, PT ;  /* 0x0000001f0a00720c */ /* 0x080fe20003f06270 */
[----:B------:R-:W-:Y:S01]  /*3c80*/  VIADD R10, R8, 0x160 ;  /* 0x00000160080a7836 */ /* 0x000fe20000000000 */
[-C--:B------:R-:W-:Y:S01]  /*3c90*/  ISETP.GE.AND P1, PT, R0, R31.reuse, PT ;  /* 0x0000001f0000720c */ /* 0x080fe20003f26270 */
[----:B------:R-:W-:Y:S01]  /*3ca0*/  VIADD R0, R8, 0x140 ;  /* 0x0000014008007836 */ /* 0x000fe20000000000 */
[----:B------:R0:W-:Y:S01]  /*3cb0*/  @!P2 STG.E desc[UR12][R2.64+0x80], R41 ;  /* 0x000080290200a986 */ /* 0x0001e2000c10190c */
[----:B------:R-:W-:-:S03]  /*3cc0*/  ISETP.GE.AND P2, PT, R37, R31, PT ;  /* 0x0000001f2500720c */ /* 0x000fc60003f46270 */
[----:B------:R0:W-:Y:S01]  /*3cd0*/  @!P3 STG.E desc[UR12][R2.64+0x100], R43 ;  /* 0x0001002b0200b986 */ /* 0x0001e2000c10190c */
[----:B------:R-:W-:-:S03]  /*3ce0*/  ISETP.GE.AND P3, PT, R36, R31, PT ;  /* 0x0000001f2400720c */ /* 0x000fc60003f66270 */
        /* <DEDUP_REMOVED lines=32> */
.L_x_653:
[----:B------:R-:W-:Y:S01]  /*3ef0*/  BSSY B1, `(.L_x_680) ;  /* 0x0000006000017945 */ /* 0x000fe20003800000 */
[----:B------:R-:W-:Y:S01]  /*3f00*/  PLOP3.LUT P0, PT, P0, PT, PT, 0x8, 0x80 ;  /* 0x000000000080781c */ /* 0x000fe2000070e170 */
[----:B------:R-:W-:-:S12]  /*3f10*/  IMAD.MOV.U32 R10, RZ, RZ, -0x1 ;  /* 0xffffffffff0a7424 */ /* 0x000fd800078e00ff */
[----:B------:R-:W-:Y:S05]  /*3f20*/  WARPSYNC.COLLECTIVE R10, `(.L_x_681) ;  /* 0x000000000a087348 */ /* 0x000fea0003c00000 */
[----:B------:R-:W-:Y:S01]  /*3f30*/  VOTE.ANY P0, P0 ;  /* 0x0000000000ff7806 */ /* 0x000fe20000000100 */
[----:B------:R-:W-:-:S12]  /*3f40*/  ENDCOLLECTIVE ;  /* 0x000000000000791b */ /* 0x000fd80003800000 */
.L_x_681:
[----:B------:R-:W-:Y:S05]  /*3f50*/  BSYNC B1 ;  /* 0x0000000000017941 */ /* 0x000fea0003800000 */
.L_x_680:
[----:B------:R-:W-:Y:S05]  /*3f60*/  BRA `(.L_x_682) ;  /* 0xffffffd000287947 */ /* 0x000fea000383ffff */
.L_x_655:
[----:B------:R-:W-:Y:S01]  /*3f70*/  BSSY B1, `(.L_x_683) ;  /* 0x0000006000017945 */ /* 0x000fe20003800000 */
[----:B------:R-:W-:Y:S01]  /*3f80*/  PLOP3.LUT P0, PT, P0, PT, PT, 0x8, 0x80 ;  /* 0x000000000080781c */ /* 0x000fe2000070e170 */
[----:B------:R-:W-:-:S12]  /*3f90*/  IMAD.MOV.U32 R10, RZ, RZ, -0x1 ;  /* 0xffffffffff0a7424 */ /* 0x000fd800078e00ff */
[----:B------:R-:W-:Y:S05]  /*3fa0*/  WARPSYNC.COLLECTIVE R10, `(.L_x_684) ;  /* 0x000000000a087348 */ /* 0x000fea0003c00000 */
[----:B------:R-:W-:Y:S01]  /*3fb0*/  VOTE.ANY P0, P0 ;  /* 0x0000000000ff7806 */ /* 0x000fe20000000100 */
[----:B------:R-:W-:-:S12]  /*3fc0*/  ENDCOLLECTIVE ;  /* 0x000000000000791b */ /* 0x000fd80003800000 */
.L_x_684:
[----:B------:R-:W-:Y:S05]  /*3fd0*/  BSYNC B1 ;  /* 0x0000000000017941 */ /* 0x000fea0003800000 */
.L_x_683:
[----:B------:R-:W-:Y:S05]  /*3fe0*/  BRA `(.L_x_685) ;  /* 0xffffffd0002c7947 */ /* 0x000fea000383ffff */
.L_x_657:
[----:B------:R-:W0:Y:S01]  /*3ff0*/  S2R R8, SR_GEMASK ;  /* 0x0000000000087919 */ /* 0x000e220000003c00 */
[----:B------:R-:W-:Y:S01]  /*4000*/  BSSY B1, `(.L_x_686) ;  /* 0x0000006000017945 */ /* 0x000fe20003800000 */
[----:B------:R-:W-:Y:S01]  /*4010*/  PLOP3.LUT P2, PT, P0, PT, PT, 0x8, 0x80 ;  /* 0x000000000080781c */ /* 0x000fe2000074e170 */
[----:B------:R-:W-:-:S12]  /*4020*/  IMAD.MOV.U32 R10, RZ, RZ, -0x1 ;  /* 0xffffffffff0a7424 */ /* 0x000fd800078e00ff */
[----:B0-----:R-:W-:Y:S05]  /*4030*/  WARPSYNC.COLLECTIVE R10, `(.L_x_687) ;  /* 0x000000000a087348 */ /* 0x001fea0003c00000 */
[----:B------:R-:W-:Y:S01]  /*4040*/  VOTE.ANY R10, PT, P2 ;  /* 0x00000000000a7806 */ /* 0x000fe200010e0100 */
[----:B0-----:R-:W-:Y:S06]  /*4050*/  ENDCOLLECTIVE ;  /* 0x000000000000791b */ /* 0x001fec0003800000 */
.L_x_687:
[----:B------:R-:W-:Y:S05]  /*4060*/  BSYNC B1 ;  /* 0x0000000000017941 */ /* 0x000fea0003800000 */
.L_x_686:
[----:B------:R-:W-:Y:S01]  /*4070*/  LOP3.LUT R10, R10, 0x80000000, R8, 0xec, !PT ;  /* 0x800000000a0a7812 */ /* 0x000fe200078eec08 */
[----:B------:R-:W-:Y:S01]  /*4080*/  IMAD.MOV.U32 R14, RZ, RZ, 0x1 ;  /* 0x00000001ff0e7424 */ /* 0x000fe200078e00ff */
[----:B------:R-:W-:Y:S01]  /*4090*/  ISETP.NE.AND P0, PT, R12, 0x65, PT ;  /* 0x000000650c00780c */ /* 0x000fe20003f05270 */
[C---:B------:R-:W-:Y:S02]  /*40a0*/  VIADD R38, R37.reuse, 0x2 ;  /* 0x0000000225267836 */ /* 0x040fe40000000000 */
[C---:B------:R-:W-:Y:S02]  /*40b0*/  VIADD R11, R10.reuse, 0xffffffff ;  /* 0xffffffff0a0b7836 */ /* 0x040fe40000000000 */
[C---:B------:R-:W-:Y:S02]  /*40c0*/  VIADD R19, R37.reuse, 0x4 ;  /* 0x0000000425137836 */ /* 0x040fe40000000000 */
[----:B------:R-:W-:Y:S01]  /*40d0*/  VIADD R39, R37, 0x10 ;  /* 0x0000001025277836 */ /* 0x000fe20000000000 */
[----:B------:R-:W-:Y:S01]  /*40e0*/  LOP3.LUT R11, R10, R11, RZ, 0xc, !PT ;  /* 0x0000000b0a0b7212 */ /* 0x000fe200078e0cff */
[----:B------:R-:W-:-:S03]  /*40f0*/  IMAD.MOV.U32 R10, RZ, RZ, -0x1 ;  /* 0xffffffffff0a7424 */ /* 0x000fc600078e00ff */
[----:B------:R0:W1:Y:S04]  /*4100*/  POPC R15, R11 ;  /* 0x0000000b000f7309 */ /* 0x0000680000000000 */
[----:B01----:R-:W-:Y:S05]  /*4110*/  WARPSYNC.COLLECTIVE R10, `(.L_x_688) ;  /* 0x000000000a087348 */ /* 0x003fea0003c00000 */
[----:B-1----:R1:W2:Y:S02]  /*4120*/  SHFL.DOWN P2, R16, R13, R14, R15 ;  /* 0x0800000e0d107389 */ /* 0x0022a4000004000f */
[----:B012---:R-:W-:Y:S05]  /*4130*/  ENDCOLLECTIVE ;  /* 0x000000000000791b */ /* 0x007fea0003800000 */
.L_x_688:
        /* <DEDUP_REMOVED lines=8> */
.L_x_689:
        /* <DEDUP_REMOVED lines=9> */
.L_x_690:
        /* <DEDUP_REMOVED lines=8> */
.L_x_691:
        /* <DEDUP_REMOVED lines=8> */
.L_x_692:
[----:B------:R-:W-:Y:S05]  /*4350*/  WARPSYNC.COLLECTIVE R10, `(.L_x_693) ;  /* 0x000000000a087348 */ /* 0x000fea0003c00000 */
[----:B------:R-:W-:Y:S01]  /*4360*/  VOTE.ALL P0, P0 ;  /* 0x0000000000ff7806 */ /* 0x000fe20000000000 */
[----:B------:R-:W-:-:S12]  /*4370*/  ENDCOLLECTIVE ;  /* 0x000000000000791b */ /* 0x000fd80003800000 */
.L_x_693:
[----:B------:R-:W0:Y:S01]  /*4380*/  LDC.64 R12, c[0x0][0x390] ;  /* 0x0000e400ff0c7b82 */ /* 0x000e220000000a00 */
[----:B------:R-:W-:-:S04]  /*4390*/  ISETP.GT.AND P2, PT, R39, R15, PT ;  /* 0x0000000f2700720c */ /* 0x000fc80003f44270 */
[----:B------:R-:W-:-:S05]  /*43a0*/  SEL R16, R16, RZ, !P2 ;  /* 0x000000ff10107207 */ /* 0x000fca0005000000 */
[----:B------:R-:W-:Y:S01]  /*43b0*/  IMAD.IADD R40, R41, 0x1, R16 ;  /* 0x0000000129287824 */ /* 0x000fe200078e0210 */
[----:B0-----:R-:W-:-:S05]  /*43c0*/  IADD3 R42, P2, PT, R12, 0x100, RZ ;  /* 0x000001000c2a7810 */ /* 0x001fca0007f5e0ff */
[----:B------:R-:W-:Y:S01]  /*43d0*/  IMAD.X R43, RZ, RZ, R13, P2 ;  /* 0x000000ffff2b7224 */ /* 0x000fe200010e060d */
[----:B------:R-:W-:Y:S07]  /*43e0*/  BRA `(.L_x_694) ;  /* 0xffffffcc00c87947 */ /* 0x000fee000383ffff */
.L_x_659:
[----:B------:R-:W-:Y:S01]  /*43f0*/  BSSY B1, `(.L_x_695) ;  /* 0x0000006000017945 */ /* 0x000fe20003800000 */
[----:B------:R-:W-:Y:S01]  /*4400*/  PLOP3.LUT P0, PT, P0, PT, PT, 0x8, 0x80 ;  /* 0x000000000080781c */ /* 0x000fe2000070e170 */
[----:B------:R-:W-:-:S12]  /*4410*/  IMAD.MOV.U32 R10, RZ, RZ, -0x1 ;  /* 0xffffffffff0a7424 */ /* 0x000fd800078e00ff */
[----:B------:R-:W-:Y:S05]  /*4420*/  WARPSYNC.COLLECTIVE R10, `(.L_x_696) ;  /* 0x000000000a087348 */ /* 0x000fea0003c00000 */
[----:B------:R-:W-:Y:S01]  /*4430*/  VOTE.ANY P0, P0 ;  /* 0x0000000000ff7806 */ /* 0x000fe20000000100 */
[----:B------:R-:W-:-:S12]  /*4440*/  ENDCOLLECTIVE ;  /* 0x000000000000791b */ /* 0x000fd80003800000 */
.L_x_696:
[----:B------:R-:W-:Y:S05]  /*4450*/  BSYNC B1 ;  /* 0x0000000000017941 */ /* 0x000fea0003800000 */
.L_x_695:
[----:B------:R-:W-:Y:S05]  /*4460*/  BRA `(.L_x_697) ;  /* 0xffffffcc00d07947 */ /* 0x000fea000383ffff */
.L_x_661:
[----:B------:R-:W-:Y:S01]  /*4470*/  BSSY B1, `(.L_x_698) ;  /* 0x0000006000017945 */ /* 0x000fe20003800000 */
[----:B------:R-:W-:Y:S01]  /*4480*/  PLOP3.LUT P0, PT, P0, PT, PT, 0x8, 0x80 ;  /* 0x000000000080781c */ /* 0x000fe2000070e170 */
[----:B------:R-:W-:-:S12]  /*4490*/  IMAD.MOV.U32 R10, RZ, RZ, -0x1 ;  /* 0xffffffffff0a7424 */ /* 0x000fd800078e00ff */
[----:B------:R-:W-:Y:S05]  /*44a0*/  WARPSYNC.COLLECTIVE R10, `(.L_x_699) ;  /* 0x000000000a087348 */ /* 0x000fea0003c00000 */
[----:B------:R-:W-:Y:S01]  /*44b0*/  VOTE.ANY P0, P0 ;  /* 0x0000000000ff7806 */ /* 0x000fe20000000100 */
[----:B------:R-:W-:-:S12]  /*44c0*/  ENDCOLLECTIVE ;  /* 0x000000000000791b */ /* 0x000fd80003800000 */
.L_x_699:
[----:B------:R-:W-:Y:S05]  /*44d0*/  BSYNC B1 ;  /* 0x0000000000017941 */ /* 0x000fea0003800000 */
.L_x_698:
[----:B------:R-:W-:Y:S05]  /*44e0*/  BRA `(.L_x_700) ;  /* 0xffffffcc00d47947 */ /* 0x000fea000383ffff */
.L_x_663:
[----:B------:R-:W-:Y:S01]  /*44f0*/  BSSY B1, `(.L_x_701) ;  /* 0x0000006000017945 */ /* 0x000fe20003800000 */
[----:B------:R-:W-:Y:S01]  /*4500*/  PLOP3.LUT P2, PT, P0, PT, PT, 0x8, 0x80 ;  /* 0x000000000080781c */ /* 0x000fe2000074e170 */
[----:B------:R-:W-:-:S12]  /*4510*/  IMAD.MOV.U32 R10, RZ, RZ, -0x1 ;  /* 0xffffffffff0a7424 */ /* 0x000fd800078e00ff */
[----:B------:R-:W-:Y:S05]  /*4520*/  WARPSYNC.COLLECTIVE R10, `(.L_x_702) ;  /* 0x000000000a087348 */ /* 0x000fea0003c00000 */
[----:B------:R-:W-:Y:S01]  /*4530*/  VOTE.ANY R10, PT, P2 ;  /* 0x00000000000a7806 */ /* 0x000fe200010e0100 */
[----:B------:R-:W-:Y:S06]  /*4540*/  ENDCOLLECTIVE ;  /* 0x000000000000791b */ /* 0x000fec0003800000 */
.L_x_702:
[----:B------:R-:W-:Y:S05]  /*4550*/  BSYNC B1 ;  /* 0x0000000000017941 */ /* 0x000fea0003800000 */
.L_x_701:
        /* <DEDUP_REMOVED lines=10> */
.L_x_703:
        /* <DEDUP_REMOVED lines=9> */
.L_x_704:
        /* <DEDUP_REMOVED lines=8> */
.L_x_705:
[----:B------:R-:W-:Y:S01]  /*4710*/  IMAD.MOV.U32 R14, RZ, RZ, 0x8 ;  /* 0x00000008ff0e7424 */ /* 0x000fe200078e00ff */
[----:B------:R-:W-:Y:S02]  /*4720*/  SEL R16, R16, RZ, !P0 ;  /* 0x000000ff10107207 */ /* 0x000fe40004000000 */
[----:B------:R-:W-:-:S03]  /*4730*/  ISETP.GT.AND P0, PT, R36, R15, PT ;  /* 0x0000000f2400720c */ /* 0x000fc60003f04270 */
[----:B------:R-:W-:-:S10]  /*4740*/  IMAD.IADD R13, R41, 0x1, R16 ;  /* 0x00000001290d7824 */ /* 0x000fd400078e0210 */
[----:B------:R-:W-:Y:S05]  /*4750*/  WARPSYNC.COLLECTIVE R10, `(.L_x_706) ;  /* 0x000000000a087348 */ /* 0x000fea0003c00000 */
[----:B------:R0:W1:Y:S02]  /*4760*/  SHFL.DOWN P2, R16, R13, R14, R15 ;  /* 0x0800000e0d107389 */ /* 0x000064000004000f */
[----:B01----:R-:W-:Y:S05]  /*4770*/  ENDCOLLECTIVE ;  /* 0x000000000000791b */ /* 0x003fea0003800000 */
.L_x_706:
        /* <DEDUP_REMOVED lines=8> */
.L_x_707:
[----:B------:R-:W-:Y:S02]  /*4800*/  SEL R16, R16, RZ, !P0 ;  /* 0x000000ff10107207 */ /* 0x000fe40004000000 */
[----:B------:R-:W-:Y:S02]  /*4810*/  ISETP.NE.AND P0, PT, R12, 0x65, PT ;  /* 0x000000650c00780c */ /* 0x000fe40003f05270 */
[----:B------:R-:W-:-:S11]  /*4820*/  IADD3 R40, PT, PT, R41, R16, R40 ;  /* 0x0000001029287210 */ /* 0x000fd60007ffe028 */
[----:B------:R-:W-:Y:S05]  /*4830*/  WARPSYNC.COLLECTIVE R10, `(.L_x_708) ;  /* 0x000000000a087348 */ /* 0x000fea0003c00000 */
[----:B------:R-:W-:Y:S01]  /*4840*/  VOTE.ALL P0, P0 ;  /* 0x0000000000ff7806 */ /* 0x000fe20000000000 */
[----:B------:R-:W-:-:S12]  /*4850*/  ENDCOLLECTIVE ;  /* 0x000000000000791b */ /* 0x000fd80003800000 */
.L_x_708:
[----:B------:R-:W-:Y:S05]  /*4860*/  BRA `(.L_x_709) ;  /* 0xffffffcc00747947 */ /* 0x000fea000383ffff */
.L_x_668:
[----:B------:R-:W-:Y:S01]  /*4870*/  BSSY B0, `(.L_x_710) ;  /* 0x0000006000007945 */ /* 0x000fe20003800000 */
[----:B------:R-:W-:Y:S01]  /*4880*/  PLOP3.LUT P0, PT, P0, PT, PT, 0x8, 0x80 ;  /* 0x000000000080781c */ /* 0x000fe2000070e170 */
[----:B------:R-:W-:-:S12]  /*4890*/  IMAD.MOV.U32 R10, RZ, RZ, -0x1 ;  /* 0xffffffffff0a7424 */ /* 0x000fd800078e00ff */
[----:B------:R-:W-:Y:S05]  /*48a0*/  WARPSYNC.COLLECTIVE R10, `(.L_x_711) ;  /* 0x000000000a087348 */ /* 0x000fea0003c00000 */
[----:B------:R-:W-:Y:S01]  /*48b0*/  VOTE.ANY P0, P0 ;  /* 0x0000000000ff7806 */ /* 0x000fe20000000100 */
[----:B------:R-:W-:-:S12]  /*48c0*/  ENDCOLLECTIVE ;  /* 0x000000000000791b */ /* 0x000fd80003800000 */
.L_x_711:
[----:B------:R-:W-:Y:S05]  /*48d0*/  BSYNC B0 ;  /* 0x0000000000007941 */ /* 0x000fea0003800000 */
.L_x_710:
[----:B------:R-:W-:Y:S05]  /*48e0*/  BRA `(.L_x_712) ;  /* 0xffffffe400807947 */ /* 0x000fea000383ffff */
.L_x_670:
[----:B------:R-:W-:Y:S01]  /*48f0*/  BSSY B0, `(.L_x_713) ;  /* 0x0000006000007945 */ /* 0x000fe20003800000 */
[----:B------:R-:W-:Y:S01]  /*4900*/  PLOP3.LUT P0, PT, P0, PT, PT, 0x8, 0x80 ;  /* 0x000000000080781c */ /* 0x000fe2000070e170 */
[----:B------:R-:W-:-:S12]  /*4910*/  IMAD.MOV.U32 R10, RZ, RZ, -0x1 ;  /* 0xffffffffff0a7424 */ /* 0x000fd800078e00ff */
[----:B------:R-:W-:Y:S05]  /*4920*/  WARPSYNC.COLLECTIVE R10, `(.L_x_714) ;  /* 0x000000000a087348 */ /* 0x000fea0003c00000 */
[----:B------:R-:W-:Y:S01]  /*4930*/  VOTE.ANY P0, P0 ;  /* 0x0000000000ff7806 */ /* 0x000fe20000000100 */
[----:B------:R-:W-:-:S12]  /*4940*/  ENDCOLLECTIVE ;  /* 0x000000000000791b */ /* 0x000fd80003800000 */
.L_x_714:
[----:B------:R-:W-:Y:S05]  /*4950*/  BSYNC B0 ;  /* 0x0000000000007941 */ /* 0x000fea0003800000 */
.L_x_713:
[----:B------:R-:W-:Y:S05]  /*4960*/  BRA `(.L_x_715) ;  /* 0xffffffe400847947 */ /* 0x000fea000383ffff */
.L_x_672:
[----:B------:R-:W0:Y:S01]  /*4970*/  S2R R19, SR_GEMASK ;  /* 0x0000000000137919 */ /* 0x000e220000003c00 */
[----:B------:R-:W-:Y:S01]  /*4980*/  BSSY B0, `(.L_x_716) ;  /* 0x0000007000007945 */ /* 0x000fe20003800000 */
[----:B------:R-:W-:Y:S01]  /*4990*/  ISETP.NE.AND P0, PT, R8, 0x65, PT ;  /* 0x000000650800780c */ /* 0x000fe20003f05270 */
[----:B------:R-:W-:Y:S01]  /*49a0*/  IMAD.MOV.U32 R10, RZ, RZ, -0x1 ;  /* 0xffffffffff0a7424 */ /* 0x000fe200078e00ff */
[----:B------:R-:W-:-:S13]  /*49b0*/  PLOP3.LUT P2, PT, P2, PT, PT, 0x8, 0x80 ;  /* 0x000000000080781c */ /* 0x000fda000174e170 */
[----:B0-----:R-:W-:Y:S05]  /*49c0*/  WARPSYNC.COLLECTIVE R10, `(.L_x_717) ;  /* 0x000000000a087348 */ /* 0x001fea0003c00000 */
[----:B------:R-:W-:Y:S01]  /*49d0*/  VOTE.ANY R10, PT, P2 ;  /* 0x00000000000a7806 */ /* 0x000fe200010e0100 */
[----:B0-----:R-:W-:Y:S06]  /*49e0*/  ENDCOLLECTIVE ;  /* 0x000000000000791b */ /* 0x001fec0003800000 */
.L_x_717:
[----:B------:R-:W-:Y:S05]  /*49f0*/  BSYNC B0 ;  /* 0x0000000000007941 */ /* 0x000fea0003800000 */
.L_x_716:
[----:B------:R-:W-:Y:S01]  /*4a00*/  LOP3.LUT R10, R10, 0x80000000, R19, 0xec, !PT ;  /* 0x800000000a0a7812 */ /* 0x000fe200078eec13 */
[----:B------:R-:W-:-:S04]  /*4a10*/  IMAD.MOV.U32 R14, RZ, RZ, 0x1 ;  /* 0x00000001ff0e7424 */ /* 0x000fc800078e00ff */
[----:B------:R-:W-:-:S05]  /*4a20*/  VIADD R13, R10, 0xffffffff ;  /* 0xffffffff0a0d7836 */ /* 0x000fca0000000000 */
[----:B------:R-:W-:Y:S01]  /*4a30*/  LOP3.LUT R8, R10, R13, RZ, 0xc, !PT ;  /* 0x0000000d0a087212 */ /* 0x000fe200078e0cff */
[----:B------:R-:W-:Y:S02]  /*4a40*/  IMAD.MOV.U32 R13, RZ, RZ, R9 ;  /* 0x000000ffff0d7224 */ /* 0x000fe400078e0009 */
[----:B------:R-:W-:Y:S01]  /*4a50*/  IMAD.MOV.U32 R10, RZ, RZ, -0x1 ;  /* 0xffffffffff0a7424 */ /* 0x000fe200078e00ff */
[----:B------:R0:W1:Y:S02]  /*4a60*/  POPC R15, R8 ;  /* 0x00000008000f7309 */ /* 0x0000640000000000 */
[----:B0-----:R-:W-:-:S07]  /*4a70*/  VIADD R8, R38, 0x4 ;  /* 0x0000000426087836 */ /* 0x001fce0000000000 */
[----:B-1----:R-:W-:Y:S05]  /*4a80*/  WARPSYNC.COLLECTIVE R10, `(.L_x_718) ;  /* 0x000000000a087348 */ /* 0x002fea0003c00000 */
[----:B-1----:R0:W1:Y:S02]  /*4a90*/  SHFL.DOWN P2, R16, R13, R14, R15 ;  /* 0x0800000e0d107389 */ /* 0x002064000004000f */
[----:B01----:R-:W-:Y:S05]  /*4aa0*/  ENDCOLLECTIVE ;  /* 0x000000000000791b */ /* 0x003fea0003800000 */
.L_x_718:
[----:B------:R-:W-:Y:S01]  /*4ab0*/  IMAD.MOV.U32 R14, RZ, RZ, 0x2 ;  /* 0x00000002ff0e7424 */ /* 0x000fe200078e00ff */
[----:B------:R-:W-:-:S04]  /*4ac0*/  ISETP.GE.AND P2, PT, R38, R15, PT ;  /* 0x0000000f2600720c */ /* 0x000fc80003f46270 */
[----:B------:R-:W-:Y:S01]  /*4ad0*/  SEL R12, R16, RZ, !P2 ;  /* 0x000000ff100c7207 */ /* 0x000fe20005000000 */
[----:B------:R-:W-:-:S04]  /*4ae0*/  VIADD R16, R38, 0x2 ;  /* 0x0000000226107836 */ /* 0x000fc80000000000 */
[----:B------:R-:W-:Y:S01]  /*4af0*/  IMAD.IADD R12, R12, 0x1, R9 ;  /* 0x000000010c0c7824 */ /* 0x000fe200078e0209 */
[----:B------:R-:W-:-:S03]  /*4b00*/  ISETP.GT.AND P3, PT, R16, R15, PT ;  /* 0x0000000f1000720c */ /* 0x000fc60003f64270 */
[----:B------:R-:W-:-:S10]  /*4b10*/  IMAD.MOV.U32 R13, RZ, RZ, R12 ;  /* 0x000000ffff0d7224 */ /* 0x000fd400078e000c */
[----:B------:R-:W-:Y:S05]  /*4b20*/  WARPSYNC.COLLECTIVE R10, `(.L_x_719) ;  /* 0x000000000a087348 */ /* 0x000fea0003c00000 */
[----:B------:R0:W1:Y:S02]  /*4b30*/  SHFL.DOWN P2, R16, R13, R14, R15 ;  /* 0x0800000e0d107389 */ /* 0x000064000004000f */
[----:B01----:R-:W-:Y:S05]  /*4b40*/  ENDCOLLECTIVE ;  /* 0x000000000000791b */ /* 0x003fea0003800000 */
.L_x_719:
[----:B------:R-:W-:Y:S01]  /*4b50*/  IMAD.MOV.U32 R14, RZ, RZ, 0x4 ;  /* 0x00000004ff0e7424 */ /* 0x000fe200078e00ff */
[----:B------:R-:W-:Y:S02]  /*4b60*/  SEL R9, R16, RZ, !P3 ;  /* 0x000000ff10097207 */ /* 0x000fe40005800000 */
[----:B------:R-:W-:Y:S01]  /*4b70*/  ISETP.GT.AND P3, PT, R8, R15, PT ;  /* 0x0000000f0800720c */ /* 0x000fe20003f64270 */
[----:B------:R-:W-:Y:S02]  /*4b80*/  VIADD R8, R38, 0x8 ;  /* 0x0000000826087836 */ /* 0x000fe40000000000 */
[----:B------:R-:W-:-:S04]  /*4b90*/  IMAD.IADD R40, R12, 0x1, R9 ;  /* 0x000000010c287824 */ /* 0x000fc800078e0209 */
[----:B------:R-:W-:-:S07]  /*4ba0*/  IMAD.MOV.U32 R13, RZ, RZ, R40 ;  /* 0x000000ffff0d7224 */ /* 0x000fce00078e0028 */
[----:B------:R-:W-:Y:S05]  /*4bb0*/  WARPSYNC.COLLECTIVE R10, `(.L_x_720) ;  /* 0x000000000a087348 */ /* 0x000fea0003c00000 */
[----:B------:R0:W1:Y:S02]  /*4bc0*/  SHFL.DOWN P2, R16, R13, R14, R15 ;  /* 0x0800000e0d107389 */ /* 0x000064000004000f */
[----:B01----:R-:W-:Y:S05]  /*4bd0*/  ENDCOLLECTIVE ;  /* 0x000000000000791b */ /* 0x003fea0003800000 */
.L_x_720:
        /* <DEDUP_REMOVED lines=9> */
.L_x_721:
[----:B------:R-:W-:Y:S01]  /*4c70*/  IMAD.MOV.U32 R14, RZ, RZ, 0x10 ;  /* 0x00000010ff0e7424 */ /* 0x000fe200078e00ff */
[----:B------:R-:W-:-:S05]  /*4c80*/  SEL R16, R16, RZ, !P3 ;  /* 0x000000ff10107207 */ /* 0x000fca0005800000 */
[----:B------:R-:W-:-:S04]  /*4c90*/  IMAD.IADD R44, R9, 0x1, R16 ;  /* 0x00000001092c7824 */ /* 0x000fc800078e0210 */
[----:B------:R-:W-:-:S07]  /*4ca0*/  IMAD.MOV.U32 R13, RZ, RZ, R44 ;  /* 0x000000ffff0d7224 */ /* 0x000fce00078e002c */
[----:B------:R-:W-:Y:S05]  /*4cb0*/  WARPSYNC.COLLECTIVE R10, `(.L_x_722) ;  /* 0x000000000a087348 */ /* 0x000fea0003c00000 */
[----:B------:R0:W1:Y:S02]  /*4cc0*/  SHFL.DOWN P2, R16, R13, R14, R15 ;  /* 0x0800000e0d107389 */ /* 0x000064000004000f */
[----:B01----:R-:W-:Y:S05]  /*4cd0*/  ENDCOLLECTIVE ;  /* 0x000000000000791b */ /* 0x003fea0003800000 */
.L_x_722:
[----:B------:R-:W-:Y:S05]  /*4ce0*/  WARPSYNC.COLLECTIVE R10, `(.L_x_723) ;  /* 0x000000000a087348 */ /* 0x000fea0003c00000 */
[----:B------:R-:W-:Y:S01]  /*4cf0*/  VOTE.ALL P0, P0 ;  /* 0x0000000000ff7806 */ /* 0x000fe20000000000 */
[----:B------:R-:W-:-:S12]  /*4d00*/  ENDCOLLECTIVE ;  /* 0x000000000000791b */ /* 0x000fd80003800000 */
.L_x_723:
[----:B------:R-:W-:-:S04]  /*4d10*/  ISETP.GT.AND P2, PT, R8, R15, PT ;  /* 0x0000000f0800720c */ /* 0x000fc80003f44270 */
[----:B------:R-:W-:-:S05]  /*4d20*/  SEL R9, R16, RZ, !P2 ;  /* 0x000000ff10097207 */ /* 0x000fca0005000000 */
[----:B------:R-:W-:Y:S02]  /*4d30*/  IMAD.IADD R12, R44, 0x1, R9 ;  /* 0x000000012c0c7824 */ /* 0x000fe400078e0209 */
[----:B------:R-:W0:Y:S02]  /*4d40*/  LDC.64 R8, c[0x0][0x390] ;  /* 0x0000e400ff087b82 */ /* 0x000e240000000a00 */
[----:B0-----:R-:W-:-:S05]  /*4d50*/  IADD3 R40, P2, PT, R8, 0x100, RZ ;  /* 0x0000010008287810 */ /* 0x001fca0007f5e0ff */
[----:B------:R-:W-:Y:S01]  /*4d60*/  IMAD.X R41, RZ, RZ, R9, P2 ;  /* 0x000000ffff297224 */ /* 0x000fe200010e0609 */
[----:B------:R-:W-:Y:S07]  /*4d70*/  BRA `(.L_x_724) ;  /* 0xffffffe4001c7947 */ /* 0x000fee000383ffff */
.L_x_674:
[----:B------:R-:W-:Y:S01]  /*4d80*/  BSSY B0, `(.L_x_725) ;  /* 0x0000006000007945 */ /* 0x000fe20003800000 */
[----:B------:R-:W-:Y:S01]  /*4d90*/  PLOP3.LUT P0, PT, P0, PT, PT, 0x8, 0x80 ;  /* 0x000000000080781c */ /* 0x000fe2000070e170 */
[----:B------:R-:W-:-:S12]  /*4da0*/  IMAD.MOV.U32 R10, RZ, RZ, -0x1 ;  /* 0xffffffffff0a7424 */ /* 0x000fd800078e00ff */
[----:B------:R-:W-:Y:S05]  /*4db0*/  WARPSYNC.COLLECTIVE R10, `(.L_x_726) ;  /* 0x000000000a087348 */ /* 0x000fea0003c00000 */
[----:B------:R-:W-:Y:S01]  /*4dc0*/  VOTE.ANY P0, P0 ;  /* 0x0000000000ff7806 */ /* 0x000fe20000000100 */
[----:B------:R-:W-:-:S12]  /*4dd0*/  ENDCOLLECTIVE ;  /* 0x000000000000791b */ /* 0x000fd80003800000 */
.L_x_726:
[----:B------:R-:W-:Y:S05]  /*4de0*/  BSYNC B0 ;  /* 0x0000000000007941 */ /* 0x000fea0003800000 */
.L_x_725:
[----:B------:R-:W-:Y:S05]  /*4df0*/  BRA `(.L_x_727) ;  /* 0xffffffe400247947 */ /* 0x000fea000383ffff */
.L_x_676:
[----:B------:R-:W-:Y:S01]  /*4e00*/  BSSY B0, `(.L_x_728) ;  /* 0x0000006000007945 */ /* 0x000fe20003800000 */
[----:B------:R-:W-:Y:S01]  /*4e10*/  PLOP3.LUT P0, PT, P0, PT, PT, 0x8, 0x80 ;  /* 0x000000000080781c */ /* 0x000fe2000070e170 */
[----:B------:R-:W-:-:S12]  /*4e20*/  IMAD.MOV.U32 R10, RZ, RZ, -0x1 ;  /* 0xffffffffff0a7424 */ /* 0x000fd800078e00ff */
[----:B------:R-:W-:Y:S05]  /*4e30*/  WARPSYNC.COLLECTIVE R10, `(.L_x_729) ;  /* 0x000000000a087348 */ /* 0x000fea0003c00000 */
[----:B------:R-:W-:Y:S01]  /*4e40*/  VOTE.ANY P0, P0 ;  /* 0x0000000000ff7806 */ /* 0x000fe20000000100 */
[----:B------:R-:W-:-:S12]  /*4e50*/  ENDCOLLECTIVE ;  /* 0x000000000000791b */ /* 0x000fd80003800000 */
.L_x_729:
[----:B------:R-:W-:Y:S05]  /*4e60*/  BSYNC B0 ;  /* 0x0000000000007941 */ /* 0x000fea0003800000 */
.L_x_728:
[----:B------:R-:W-:Y:S05]  /*4e70*/  BRA `(.L_x_730) ;  /* 0xffffffe400287947 */ /* 0x000fea000383ffff */
.L_x_678:
[----:B------:R-:W-:Y:S01]  /*4e80*/  BSSY B0, `(.L_x_731) ;  /* 0x0000006000007945 */ /* 0x000fe20003800000 */
[----:B------:R-:W-:Y:S01]  /*4e90*/  PLOP3.LUT P2, PT, P0, PT, PT, 0x8, 0x80 ;  /* 0x000000000080781c */ /* 0x000fe2000074e170 */
[----:B------:R-:W-:-:S12]  /*4ea0*/  IMAD.MOV.U32 R10, RZ, RZ, -0x1 ;  /* 0xffffffffff0a7424 */ /* 0x000fd800078e00ff */
[----:B------:R-:W-:Y:S05]  /*4eb0*/  WARPSYNC.COLLECTIVE R10, `(.L_x_732) ;  /* 0x000000000a087348 */ /* 0x000fea0003c00000 */
[----:B------:R-:W-:Y:S01]  /*4ec0*/  VOTE.ANY R10, PT, P2 ;  /* 0x00000000000a7806 */ /* 0x000fe200010e0100 */
[----:B------:R-:W-:Y:S06]  /*4ed0*/  ENDCOLLECTIVE ;  /* 0x000000000000791b */ /* 0x000fec0003800000 */
.L_x_732:
[----:B------:R-:W-:Y:S05]  /*4ee0*/  BSYNC B0 ;  /* 0x0000000000007941 */ /* 0x000fea0003800000 */
.L_x_731:
[----:B------:R-:W-:Y:S01]  /*4ef0*/  LOP3.LUT R10, R10, 0x80000000, R19, 0xec, !PT ;  /* 0x800000000a0a7812 */ /* 0x000fe200078eec13 */
[----:B------:R-:W-:Y:S02]  /*4f00*/  IMAD.MOV.U32 R14, RZ, RZ, 0x1 ;  /* 0x00000001ff0e7424 */ /* 0x000fe400078e00ff */
[----:B------:R-:W-:Y:S02]  /*4f10*/  VIADD R18, R18, 0xffffffe0 ;  /* 0xffffffe012127836 */ /* 0x000fe40000000000 */
[----:B------:R-:W-:-:S05]  /*4f20*/  VIADD R13, R10, 0xffffffff ;  /* 0xffffffff0a0d7836 */ /* 0x000fca0000000000 */
[----:B------:R-:W-:Y:S01]  /*4f30*/  LOP3.LUT R45, R10, R13, RZ, 0xc, !PT ;  /* 0x0000000d0a2d7212 */ /* 0x000fe200078e0cff */
[----:B------:R-:W-:Y:S02]  /*4f40*/  IMAD.MOV.U32 R13, RZ, RZ, R9 ;  /* 0x000000ffff0d7224 */ /* 0x000fe400078e0009 */
[----:B------:R-:W-:Y:S01]  /*4f50*/  IMAD.MOV.U32 R10, RZ, RZ, -0x1 ;  /* 0xffffffffff0a7424 */ /* 0x000fe200078e00ff */
[----:B------:R0:W1:Y:S06]  /*4f60*/  POPC R15, R45 ;  /* 0x0000002d000f7309 */ /* 0x00006c0000000000 */
[----:B01----:R-:W-:Y:S05]  /*4f70*/  WARPSYNC.COLLECTIVE R10, `(.L_x_733) ;  /* 0x000000000a087348 */ /* 0x003fea0003c00000 */
[----:B-1----:R1:W2:Y:S02]  /*4f80*/  SHFL.DOWN P2, R16, R13, R14, R15 ;  /* 0x0800000e0d107389 */ /* 0x0022a4000004000f */
[----:B012---:R-:W-:Y:S05]  /*4f90*/  ENDCOLLECTIVE ;  /* 0x000000000000791b */ /* 0x007fea0003800000 */
.L_x_733:
[----:B------:R-:W-:Y:S01]  /*4fa0*/  ISETP.GE.AND P0, PT, R38, R15, PT ;  /* 0x0000000f2600720c */ /* 0x000fe20003f06270 */
[----:B------:R-:W-:-:S03]  /*4fb0*/  IMAD.MOV.U32 R14, RZ, RZ, 0x2 ;  /* 0x00000002ff0e7424 */ /* 0x000fc600078e00ff */
[----:B------:R-:W-:-:S05]  /*4fc0*/  SEL R16, R16, RZ, !P0 ;  /* 0x000000ff10107207 */ /* 0x000fca0004000000 */
[----:B------:R-:W-:Y:S02]  /*4fd0*/  IMAD.IADD R44, R16, 0x1, R9 ;  /* 0x00000001102c7824 */ /* 0x000fe400078e0209 */
[----:B------:R-:W-:Y:S02]  /*4fe0*/  VIADD R16, R38, 0x2 ;  /* 0x0000000226107836 */ /* 0x000fe40000000000 */
[----:B------:R-:W-:-:S03]  /*4ff0*/  IMAD.MOV.U32 R13, RZ, RZ, R44 ;  /* 0x000000ffff0d7224 */ /* 0x000fc600078e002c */
[----:B------:R-:W-:-:S13]  /*5000*/  ISETP.GT.AND P0, PT, R16, R15, PT ;  /* 0x0000000f1000720c */ /* 0x000fda0003f04270 */
[----:B------:R-:W-:Y:S05]  /*5010*/  WARPSYNC.COLLECTIVE R10, `(.L_x_734) ;  /* 0x000000000a087348 */ /* 0x000fea0003c00000 */
[----:B------:R0:W1:Y:S02]  /*5020*/  SHFL.DOWN P2, R16, R13, R14, R15 ;  /* 0x0800000e0d107389 */ /* 0x000064000004000f */
[----:B01----:R-:W-:Y:S05]  /*5030*/  ENDCOLLECTIVE ;  /* 0x000000000000791b */ /* 0x003fea0003800000 */
.L_x_734:
[----:B------:R-:W-:Y:S01]  /*5040*/  IMAD.MOV.U32 R14, RZ, RZ, 0x4 ;  /* 0x00000004ff0e7424 */ /* 0x000fe200078e00ff */
        /* <DEDUP_REMOVED lines=8> */
.L_x_735:
[----:B------:R-:W-:Y:S01]  /*50d0*/  IMAD.MOV.U32 R14, RZ, RZ, 0x8 ;  /* 0x00000008ff0e7424 */ /* 0x000fe200078e00ff */
        /* <DEDUP_REMOVED lines=8> */
.L_x_736:
        /* <DEDUP_REMOVED lines=9> */
.L_x_737:
[----:B------:R-:W-:Y:S02]  /*51f0*/  SEL R9, R16, RZ, !P0 ;  /* 0x000000ff10097207 */ /* 0x000fe40004000000 */
[----:B------:R-:W-:Y:S02]  /*5200*/  ISETP.NE.AND P0, PT, R8, 0x65, PT ;  /* 0x000000650800780c */ /* 0x000fe40003f05270 */
[----:B------:R-:W-:-:S11]  /*5210*/  IADD3 R12, PT, PT, R44, R9, R12 ;  /* 0x000000092c0c7210 */ /* 0x000fd60007ffe00c */
[----:B------:R-:W-:Y:S05]  /*5220*/  WARPSYNC.COLLECTIVE R10, `(.L_x_738) ;  /* 0x000000000a087348 */ /* 0x000fea0003c00000 */
[----:B------:R-:W-:Y:S01]  /*5230*/  VOTE.ALL P0, P0 ;  /* 0x0000000000ff7806 */ /* 0x000fe20000000000 */
[----:B------:R-:W-:-:S12]  /*5240*/  ENDCOLLECTIVE ;  /* 0x000000000000791b */ /* 0x000fd80003800000 */
.L_x_738:
[----:B------:R-:W-:Y:S05]  /*5250*/  BRA `(.L_x_739) ;  /* 0xffffffe000c07947 */ /* 0x000fea000383ffff */
.L_x_740:
        /* <DEDUP_REMOVED lines=10> */
.L_x_1602:


//--------------------- .text._ZN3cub18CUB_300001_SM_10006detail4scan16DeviceScanKernelINS2_10policy_hubIiiijN4cuda3std3__44plusIvEEE10Policy1000EN6thrust24THRUST_300001_SM_1000_NS6detail15normal_iteratorINSD_10device_ptrIiEEEESI_NS0_13ScanTileStateIiLb1EEES9_NS1_10InputValueIiPiEEjiLb0EiEEvT0_T1_T2_iT3_T4_T5_ --------------------------
	.section	.text._ZN3cub18CUB_300001_SM_10006detail4scan16DeviceScanKernelINS2_10policy_hubIiiijN4cuda3std3__44plusIvEEE10Policy1000EN6thrust24THRUST_300001_SM_1000_NS6detail15normal_iteratorINSD_10device_ptrIiEEEESI_NS0_13ScanTileStateIiLb1EEES9_NS1_10InputValueIiPiEEjiLb0EiEEvT0_T1_T2_iT3_T4_T5_,"ax",@progbits
	.align	128
        .global         _ZN3cub18CUB_300001_SM_10006detail4scan16DeviceScanKernelINS2_10policy_hubIiiijN4cuda3std3__44plusIvEEE10Policy1000EN6thrust24THRUST_300001_SM_1000_NS6detail15normal_iteratorINSD_10device_ptrIiEEEESI_NS0_13ScanTileStateIiLb1EEES9_NS1_10InputValueIiPiEEjiLb0EiEEvT0_T1_T2_iT3_T4_T5_
        .type           _ZN3cub18CUB_300001_SM_10006detail4scan16DeviceScanKernelINS2_10policy_hubIiiijN4cuda3std3__44plusIvEEE10Policy1000EN6thrust24THRUST_300001_SM_1000_NS6detail15normal_iteratorINSD_10device_ptrIiEEEESI_NS0_13ScanTileStateIiLb1EEES9_NS1_10InputValueIiPiEEjiLb0EiEEvT0_T1_T2_iT3_T4_T5_,@function
        .size           _ZN3cub18CUB_300001_SM_10006detail4scan16DeviceScanKernelINS2_10policy_hubIiiijN4cuda3std3__44plusIvEEE10Policy1000EN6thrust24THRUST_300001_SM_1000_NS6detail15normal_iteratorINSD_10device_ptrIiEEEESI_NS0_13ScanTileStateIiLb1EEES9_NS1_10InputValueIiPiEEjiLb0EiEEvT0_T1_T2_iT3_T4_T5_,(.L_x_1603 - _ZN3cub18CUB_300001_SM_10006detail4scan16DeviceScanKernelINS2_10policy_hubIiiijN4cuda3std3__44plusIvEEE10Policy1000EN6thrust24THRUST_300001_SM_1000_NS6detail15normal_iteratorINSD_10device_ptrIiEEEESI_NS0_13ScanTileStateIiLb1EEES9_NS1_10InputValueIiPiEEjiLb0EiEEvT0_T1_T2_iT3_T4_T5_)
        .other          _ZN3cub18CUB_300001_SM_10006detail4scan16DeviceScanKernelINS2_10policy_hubIiiijN4cuda3std3__44plusIvEEE10Policy1000EN6thrust24THRUST_300001_SM_1000_NS6detail15normal_iteratorINSD_10device_ptrIiEEEESI_NS0_13ScanTileStateIiLb1EEES9_NS1_10InputValueIiPiEEjiLb0EiEEvT0_T1_T2_iT3_T4_T5_,@"STO_CUDA_ENTRY STV_DEFAULT"
_ZN3cub18CUB_300001_SM_10006detail4scan16DeviceScanKernelINS2_10policy_hubIiiijN4cuda3std3__44plusIvEEE10Policy1000EN6thrust24THRUST_300001_SM_1000_NS6detail15normal_iteratorINSD_10device_ptrIiEEEESI_NS0_13ScanTileStateIiLb1EEES9_NS1_10InputValueIiPiEEjiLb0EiEEvT0_T1_T2_iT3_T4_T5_:
.text._ZN3cub18CUB_300001_SM_10006detail4scan16DeviceScanKernelINS2_10policy_hubIiiijN4cuda3std3__44plusIvEEE10Policy1000EN6thrust24THRUST_300001_SM_1000_NS6detail15normal_iteratorINSD_10device_ptrIiEEEESI_NS0_13ScanTileStateIiLb1EEES9_NS1_10InputValueIiPiEEjiLb0EiEEvT0_T1_T2_iT3_T4_T5_:
[----:B------:R-:W-:Y:S01]  /*0000*/  LDC R1, c[0x0][0x37c] ;  /* 0x0000df00ff017b82 */ /* 0x000fe20000000800 */
[----:B------:R-:W0:Y:S07]  /*0010*/  LDCU UR4, c[0x0][0x3a0] ;  /* 0x00007400ff0477ac */ /* 0x000e2e0008000800 */
[----:B------:R-:W1:Y:S01]  /*0020*/  LDC R42, c[0x0][0x398] ;  /* 0x0000e600ff2a7b82 */ /* 0x000e620000000800 */
[----:B------:R-:W2:Y:S01]  /*0030*/  LDCU.64 UR8, c[0x0][0x358] ;  /* 0x00006b00ff0877ac */ /* 0x000ea20008000a00 */
[----:B------:R-:W3:Y:S01]  /*0040*/  LDCU UR5, c[0x0][0x3b0] ;  /* 0x00007600ff0577ac */ /* 0x000ee20008000800 */
[----:B0-----:R-:W-:-:S06]  /*0050*/  UPRMT UR4, UR4, 0x7770, URZ ;  /* 0x0000777004047896 */ /* 0x001fcc00080000ff */
[----:B------:R-:W-:-:S13]  /*0060*/  ISETP.NE.AND P0, PT, RZ, UR4, PT ;  /* 0x00000004ff007c0c */ /* 0x000fda000bf05270 */
[----:B------:R-:W2:Y:S02]  /*0070*/  @P0 LDC.64 R2, c[0x0][0x3a8] ;  /* 0x0000ea00ff020b82 */ /* 0x000ea40000000a00 */
[----:B--2---:R0:W5:Y:S06]  /*0080*/  @P0 LDG.E R44, desc[UR8][R2.64] ;  /* 0x00000008022c0981 */ /* 0x00416c000c1e1900 */
[----:B------:R-:W1:Y:S02]  /*0090*/  S2UR UR4, SR_CTAID.X ;  /* 0x00000000000479c3 */ /* 0x000e640000002500 */
[----:B-1----:R-:W-:-:S04]  /*00a0*/  VIADD R42, R42, UR4 ;  /* 0x000000042a2a7c36 */ /* 0x002fc80008000000 */
[----:B------:R-:W-:-:S05]  /*00b0*/  IMAD R7, R42, 0x2100, RZ ;  /* 0x000021002a077824 */ /* 0x000fca00078e02ff */
[----:B---3--:R-:W-:Y:S01]  /*00c0*/  IADD3 R0, PT, PT, -R7, UR5, RZ ;  /* 0x0000000507007c10 */ /* 0x008fe2000fffe1ff */
[----:B------:R-:W1:Y:S03]  /*00d0*/  @!P0 LDC R44, c[0x0][0x3a8] ;  /* 0x0000ea00ff2c8b82 */ /* 0x000e660000000800 */
[----:B------:R-:W-:-:S13]  /*00e0*/  ISETP.GE.U32.AND P0, PT, R0, 0x2101, PT ;  /* 0x000021010000780c */ /* 0x000fda0003f06070 */
[----:B0-----:R-:W-:Y:S05]  /*00f0*/  @!P0 BRA `(.L_x_741) ;  /* 0x0000001c00ac8947 */ /* 0x001fea0003800000 */
[----:B------:R-:W0:Y:S01]  /*0100*/  S2R R16, SR_TID.X ;  /* 0x0000000000107919 */ /* 0x000e220000002100 */
[----:B------:R-:W2:Y:S01]  /*0110*/  LDCU.64 UR4, c[0x0][0x380] ;  /* 0x00007000ff0477ac */ /* 0x000ea20008000a00 */
[C---:B0-----:R-:W-:Y:S02]  /*0120*/  LOP3.LUT R0, R16.reuse, 0x1f, RZ, 0xc0, !PT ;  /* 0x0000001f10007812 */ /* 0x041fe400078ec0ff */
[----:B------:R-:W-:-:S05]  /*0130*/  LOP3.LUT R3, R16, 0x3e0, RZ, 0xc0, !PT ;  /* 0x000003e010037812 */ /* 0x000fca00078ec0ff */
[----:B------:R-:W-:-:S05]  /*0140*/  IMAD R0, R3, 0x16, R0 ;  /* 0x0000001603007824 */ /* 0x000fca00078e0200 */
[----:B------:R-:W-:-:S05]  /*0150*/  IADD3 R0, P0, PT, R7, R0, RZ ;  /* 0x0000000007007210 */ /* 0x000fca0007f1e0ff */
[----:B------:R-:W-:Y:S02]  /*0160*/  IMAD.X R3, RZ, RZ, RZ, P0 ;  /* 0x000000ffff037224 */ /* 0x000fe400000e06ff */
        /* <DEDUP_REMOVED lines=30> */
[----:B------:R-:W-:Y:S01]  /*0350*/  ISETP.NE.AND P0, PT, R42, RZ, PT ;  /* 0x000000ff2a00720c */ /* 0x000fe20003f05270 */
        /* <DEDUP_REMOVED lines=28> */
[----:B------:R0:W1:Y:S04]  /*0520*/  LDS.64 R36, [R27] ;  /* 0x000000001b247984 */ /* 0x0000680000000a00 */
[----:B------:R0:W2:Y:S04]  /*0530*/  LDS.64 R34, [R27+0x8] ;  /* 0x000008001b227984 */ /* 0x0000a80000000a00 */
[----:B------:R0:W3:Y:S04]  /*0540*/  LDS.64 R32, [R27+0x10] ;  /* 0x000010001b207984 */ /* 0x0000e80000000a00 */
[----:B------:R0:W4:Y:S04]  /*0550*/  LDS.64 R18, [R27+0x18] ;  /* 0x000018001b127984 */ /* 0x0001280000000a00 */
[----:B------:R0:W0:Y:S04]  /*0560*/  LDS.64 R14, [R27+0x20] ;  /* 0x000020001b0e7984 */ /* 0x0000280000000a00 */
[----:B------:R0:W0:Y:S04]  /*0570*/  LDS.64 R12, [R27+0x28] ;  /* 0x000028001b0c7984 */ /* 0x0000280000000a00 */
[----:B------:R0:W0:Y:S04]  /*0580*/  LDS.64 R10, [R27+0x30] ;  /* 0x000030001b0a7984 */ /* 0x0000280000000a00 */
[----:B------:R0:W0:Y:S04]  /*0590*/  LDS.64 R8, [R27+0x38] ;  /* 0x000038001b087984 */ /* 0x0000280000000a00 */
[----:B------:R0:W0:Y:S04]  /*05a0*/  LDS.64 R6, [R27+0x40] ;  /* 0x000040001b067984 */ /* 0x0000280000000a00 */
[----:B------:R0:W0:Y:S04]  /*05b0*/  LDS.64 R4, [R27+0x48] ;  /* 0x000048001b047984 */ /* 0x0000280000000a00 */
[----:B------:R0:W0:Y:S01]  /*05c0*/  LDS.64 R2, [R27+0x50] ;  /* 0x000050001b027984 */ /* 0x0000220000000a00 */
[----:B------:R-:W-:Y:S06]  /*05d0*/  BAR.SYNC.DEFER_BLOCKING 0x0 ;  /* 0x0000000000007b1d */ /* 0x000fec0000010000 */
[----:B-1----:R-:W-:Y:S05]  /*05e0*/  @P0 BRA `(.L_x_743) ;  /* 0x00000004001c0947 */ /* 0x002fea0003800000 */
[----:B0-2---:R-:W-:Y:S02]  /*05f0*/  IADD3 R17, PT, PT, R34, R37, R36 ;  /* 0x0000002522117210 */ /* 0x005fe40007ffe024 */
[C---:B------:R-:W-:Y:S02]  /*0600*/  ISETP.NE.AND P1, PT, R39.reuse, 0x1f, PT ;  /* 0x0000001f2700780c */ /* 0x040fe40003f25270 */
[----:B---3--:R-:W-:Y:S02]  /*0610*/  IADD3 R17, PT, PT, R32, R35, R17 ;  /* 0x0000002320117210 */ /* 0x008fe40007ffe011 */
[----:B------:R-:W-:Y:S02]  /*0620*/  ISETP.NE.AND P2, PT, R39, RZ, PT ;  /* 0x000000ff2700720c */ /* 0x000fe40003f45270 */
[----:B----4-:R-:W-:-:S04]  /*0630*/  IADD3 R17, PT, PT, R18, R33, R17 ;  /* 0x0000002112117210 */ /* 0x010fc80007ffe011 */
[----:B------:R-:W-:-:S03]  /*0640*/  IADD3 R17, PT, PT, R14, R19, R17 ;  /* 0x000000130e117210 */ /* 0x000fc60007ffe011 */
[----:B------:R-:W-:Y:S02]  /*0650*/  @!P1 LEA R43, R40, UR4, 0x2 ;  /* 0x00000004282b9c11 */ /* 0x000fe4000f8e10ff */
[----:B------:R-:W-:-:S04]  /*0660*/  IADD3 R17, PT, PT, R12, R15, R17 ;  /* 0x0000000f0c117210 */ /* 0x000fc80007ffe011 */
[----:B------:R-:W-:-:S04]  /*0670*/  IADD3 R17, PT, PT, R10, R13, R17 ;  /* 0x0000000d0a117210 */ /* 0x000fc80007ffe011 */
[----:B------:R-:W-:-:S04]  /*0680*/  IADD3 R17, PT, PT, R8, R11, R17 ;  /* 0x0000000b08117210 */ /* 0x000fc80007ffe011 */
[----:B------:R-:W-:-:S04]  /*0690*/  IADD3 R17, PT, PT, R6, R9, R17 ;  /* 0x0000000906117210 */ /* 0x000fc80007ffe011 */
[----:B------:R-:W-:-:S04]  /*06a0*/  IADD3 R17, PT, PT, R4, R7, R17 ;  /* 0x0000000704117210 */ /* 0x000fc80007ffe011 */
[----:B------:R-:W-:-:S05]  /*06b0*/  IADD3 R20, PT, PT, R2, R5, R17 ;  /* 0x0000000502147210 */ /* 0x000fca0007ffe011 */
        /* <DEDUP_REMOVED lines=38> */
[----:B------:R-:W-:Y:S02]  /*0920*/  SEL R20, R26, R20, !P0 ;  /* 0x000000141a147207 */ /* 0x000fe40004000000 */
[----:B------:R-:W-:-:S04]  /*0930*/  ISETP.NE.AND P0, PT, R40, 0x8, PT ;  /* 0x000000082800780c */ /* 0x000fc80003f05270 */
[----:B------:R-:W-:Y:S02]  /*0940*/  SEL R20, R27, R20, !P0 ;  /* 0x000000141b147207 */ /* 0x000fe40004000000 */
[----:B------:R-:W-:Y:S02]  /*0950*/  ISETP.NE.AND P0, PT, R40, 0xa, PT ;  /* 0x0000000a2800780c */ /* 0x000fe40003f05270 */
[----:B------:R-:W-:Y:S02]  /*0960*/  SEL R20, R28, R20, !P1 ;  /* 0x000000141c147207 */ /* 0x000fe40004800000 */
[----:B------:R-:W-:Y:S02]  /*0970*/  ISETP.NE.AND P1, PT, R40, 0xb, PT ;  /* 0x0000000b2800780c */ /* 0x000fe40003f25270 */
[----:B------:R-:W-:Y:S01]  /*0980*/  SEL R20, R29, R20, !P0 ;  /* 0x000000141d147207 */ /* 0x000fe20004000000 */
[----:B------:R-:W-:Y:S01]  /*0990*/  IMAD.IADD R29, R30, 0x1, R29 ;  /* 0x000000011e1d7824 */ /* 0x000fe200078e021d */
[----:B------:R-:W-:-:S04]  /*09a0*/  ISETP.GE.U32.AND P0, PT, R16, 0x20, PT ;  /* 0x000000201000780c */ /* 0x000fc80003f06070 */
[----:B------:R-:W-:Y:S02]  /*09b0*/  SEL R20, R29, R20, !P1 ;  /* 0x000000141d147207 */ /* 0x000fe40004800000 */
[----:B------:R-:W-:Y:S02]  /*09c0*/  ISETP.NE.AND P1, PT, R16, RZ, PT ;  /* 0x000000ff1000720c */ /* 0x000fe40003f25270 */
[----:B------:R-:W-:Y:S02]  /*09d0*/  SEL R16, R3, RZ, P2 ;  /* 0x000000ff03107207 */ /* 0x000fe40001000000 */
[----:B------:R-:W-:Y:S02]  /*09e0*/  SEL R3, R20, RZ, P0 ;  /* 0x000000ff14037207 */ /* 0x000fe40000000000 */
[--C-:B-----5:R-:W-:Y:S02]  /*09f0*/  IADD3 R31, PT, PT, R29, R31, R44.reuse ;  /* 0x0000001f1d1f7210 */ /* 0x120fe40007ffe02c */
[----:B------:R-:W-:-:S05]  /*0a00*/  IADD3 R44, PT, PT, R3, R16, R44 ;  /* 0x00000010032c7210 */ /* 0x000fca0007ffe02c */
[----:B------:R-:W-:Y:S05]  /*0a10*/  @P1 BRA `(.L_x_744) ;  /* 0x0000000c00f41947 */ /* 0x000fea0003800000 */
[----:B------:R-:W0:Y:S01]  /*0a20*/  LDC.64 R16, c[0x0][0x390] ;  /* 0x0000e400ff107b82 */ /* 0x000e220000000a00 */
[----:B------:R-:W-:-:S05]  /*0a30*/  IMAD.MOV.U32 R30, RZ, RZ, 0x65 ;  /* 0x00000065ff1e7424 */ /* 0x000fca00078e00ff */
[----:B0-----:R0:W-:Y:S01]  /*0a40*/  ST.E.64.STRONG.GPU desc[UR8][R16.64+0x100], R30 ;  /* 0x0001001e10007985 */ /* 0x0011e2000c10fb08 */
[----:B------:R-:W-:Y:S05]  /*0a50*/  BRA `(.L_x_744) ;  /* 0x0000000c00e47947 */ /* 0x000fea0003800000 */
.L_x_743:
        /* <DEDUP_REMOVED lines=57> */
[----:B------:R-:W-:Y:S02]  /*0df0*/  ISETP.NE.AND P0, PT, R40, 0xa, PT ;  /* 0x0000000a2800780c */ /* 0x000fe40003f05270 */
[----:B------:R-:W-:Y:S02]  /*0e00*/  SEL R20, R28, R20, !P1 ;  /* 0x000000141c147207 */ /* 0x000fe40004800000 */
[----:B------:R-:W-:Y:S02]  /*0e10*/  ISETP.NE.AND P1, PT, R40, 0xb, PT ;  /* 0x0000000b2800780c */ /* 0x000fe40003f25270 */
[----:B------:R-:W-:Y:S02]  /*0e20*/  SEL R20, R29, R20, !P0 ;  /* 0x000000141d147207 */ /* 0x000fe40004000000 */
[----:B------:R-:W-:-:S02]  /*0e30*/  ISETP.GT.U32.AND P0, PT, R16, 0x1f, PT ;  /* 0x0000001f1000780c */ /* 0x000fc40003f04070 */
        /* <DEDUP_REMOVED lines=8> */
[----:B------:R-:W-:-:S06]  /*0ec0*/  IMAD.IADD R40, R42, 0x1, R3 ;  /* 0x000000012a287824 */ /* 0x000fcc00078e0203 */
        /* <DEDUP_REMOVED lines=11> */
.L_x_775:
[----:B------:R-:W-:Y:S05]  /*0f80*/  @!P0 BRA `(.L_x_747) ;  /* 0x0000000000748947 */ /* 0x000fea0003800000 */
[----:B------:R-:W-:-:S07]  /*0f90*/  IMAD.MOV.U32 R3, RZ, RZ, 0x3b8 ;  /* 0x000003b8ff037424 */ /* 0x000fce00078e00ff */
.L_x_749:
[----:B------:R-:W-:Y:S02]  /*0fa0*/  VIADD R27, R3, 0x1 ;  /* 0x00000001031b7836 */ /* 0x000fe40000000000 */
[----:B------:R-:W-:Y:S02]  /*0fb0*/  IMAD R42, R42, 0x41a7, RZ ;  /* 0x000041a72a2a7824 */ /* 0x000fe400078e02ff */
[----:B------:R-:W0:Y:S01]  /*0fc0*/  I2F.U32.RP R22, R27 ;  /* 0x0000001b00167306 */ /* 0x000e220000209000 */
[----:B------:R-:W-:Y:S01]  /*0fd0*/  IMAD.MOV R29, RZ, RZ, -R27 ;  /* 0x000000ffff1d7224 */ /* 0x000fe200078e0a1b */
[----:B------:R-:W-:Y:S02]  /*0fe0*/  ISETP.NE.U32.AND P2, PT, R27, RZ, PT ;  /* 0x000000ff1b00720c */ /* 0x000fe40003f45070 */
[----:B------:R-:W-:-:S04]  /*0ff0*/  LOP3.LUT R42, R42, 0x7fffffff, RZ, 0xc0, !PT ;  /* 0x7fffffff2a2a7812 */ /* 0x000fc800078ec0ff */
[----:B0-----:R-:W0:Y:S02]  /*1000*/  MUFU.RCP R22, R22 ;  /* 0x0000001600167308 */ /* 0x001e240000001000 */
[----:B0-----:R-:W-:-:S06]  /*1010*/  VIADD R20, R22, 0xffffffe ;  /* 0x0ffffffe16147836 */ /* 0x001fcc0000000000 */
[----:B------:R0:W1:Y:S02]  /*1020*/  F2I.FTZ.U32.TRUNC.NTZ R21, R20 ;  /* 0x0000001400157305 */ /* 0x000064000021f000 */
[----:B0-----:R-:W-:Y:S02]  /*1030*/  IMAD.MOV.U32 R20, RZ, RZ, RZ ;  /* 0x000000ffff147224 */ /* 0x001fe400078e00ff */
[----:B-1----:R-:W-:-:S04]  /*1040*/  IMAD R29, R29, R21, RZ ;  /* 0x000000151d1d7224 */ /* 0x002fc800078e02ff */
[----:B------:R-:W-:-:S06]  /*1050*/  IMAD.HI.U32 R21, R21, R29, R20 ;  /* 0x0000001d15157227 */ /* 0x000fcc00078e0014 */
[----:B------:R-:W-:-:S04]  /*1060*/  IMAD.HI.U32 R21, R21, R42, RZ ;  /* 0x0000002a15157227 */ /* 0x000fc800078e00ff */
[----:B------:R-:W-:-:S04]  /*1070*/  IMAD.MOV R21, RZ, RZ, -R21 ;  /* 0x000000ffff157224 */ /* 0x000fc800078e0a15 */
[----:B------:R-:W-:-:S05]  /*1080*/  IMAD R22, R27, R21, R42 ;  /* 0x000000151b167224 */ /* 0x000fca00078e022a */
[----:B------:R-:W-:-:S13]  /*1090*/  ISETP.GE.U32.AND P0, PT, R22, R27, PT ;  /* 0x0000001b1600720c */ /* 0x000fda0003f06070 */
[----:B------:R-:W-:-:S05]  /*10a0*/  @P0 IMAD.IADD R22, R22, 0x1, -R27 ;  /* 0x0000000116160824 */ /* 0x000fca00078e0a1b */
[----:B------:R-:W-:-:S13]  /*10b0*/  ISETP.GE.U32.AND P0, PT, R22, R27, PT ;  /* 0x0000001b1600720c */ /* 0x000fda0003f06070 */
[----:B------:R-:W-:Y:S01]  /*10c0*/  @P0 IMAD.IADD R22, R22, 0x1, -R27 ;  /* 0x0000000116160824 */ /* 0x000fe200078e0a1b */
[----:B------:R-:W-:-:S04]  /*10d0*/  @!P2 LOP3.LUT R22, RZ, R27, RZ, 0x33, !PT ;  /* 0x0000001bff16a212 */ /* 0x000fc800078e33ff */
[----:B------:R-:W-:Y:S05]  /*10e0*/  NANOSLEEP R22 ;  /* 0x000000160000735d */ /* 0x000fea0003800000 */
[----:B------:R-:W2:Y:S01]  /*10f0*/  LD.E.64.STRONG.GPU R26, desc[UR8][R16.64+0x100] ;  /* 0x00010008101a7980 */ /* 0x000ea2000c10fb00 */
[----:B------:R-:W-:Y:S01]  /*1100*/  UMOV UR5, 0xffffffff ;  /* 0xffffffff00057882 */ /* 0x000fe20000000000 */
[----:B------:R-:W-:Y:S02]  /*1110*/  SHF.R.U32.HI R3, RZ, 0x1, R3 ;  /* 0x00000001ff037819 */ /* 0x000fe40000011603 */
[----:B--2---:R-:W-:Y:S01]  /*1120*/  ISETP.NE.AND P0, PT, R26, 0x63, PT ;  /* 0x000000631a00780c */ /* 0x004fe20003f05270 */
[----:B------:R-:W-:-:S12]  /*1130*/  BRA.DIV UR5, `(.L_x_748) ;  /* 0x0000003605187947 */ /* 0x000fd8000b800000 */
[----:B------:R-:W-:-:S13]  /*1140*/  VOTE.ANY P0, !P0 ;  /* 0x0000000000ff7806 */ /* 0x000fda0004000100 */
.L_x_778:
[----:B------:R-:W-:Y:S05]  /*1150*/  @P0 BRA `(.L_x_749) ;  /* 0xfffffffc00900947 */ /* 0x000fea000383ffff */
.L_x_747:
[----:B------:R-:W-:Y:S01]  /*1160*/  UMOV UR5, 0xffffffff ;  /* 0xffffffff00057882 */ /* 0x000fe20000000000 */
[----:B------:R-:W-:Y:S02]  /*1170*/  ISETP.NE.AND P0, PT, R26, 0x65, PT ;  /* 0x000000651a00780c */ /* 0x000fe40003f05270 */
[----:B------:R-:W-:Y:S11]  /*1180*/  BRA.DIV UR5, `(.L_x_750) ;  /* 0x0000003605247947 */ /* 0x000ff6000b800000 */
[----:B------:R-:W0:Y:S01]  /*1190*/  S2R R30, SR_GEMASK ;  /* 0x00000000001e7919 */ /* 0x000e220000003c00 */
[----:B------:R-:W-:Y:S01]  /*11a0*/  VOTE.ANY R21, PT, !P0 ;  /* 0x0000000000157806 */ /* 0x000fe200040e0100 */
[C---:B------:R-:W-:Y:S02]  /*11b0*/  VIADD R41, R39.reuse, 0x2 ;  /* 0x0000000227297836 */ /* 0x040fe40000000000 */
[C---:B------:R-:W-:Y:S02]  /*11c0*/  VIADD R43, R39.reuse, 0x4 ;  /* 0x00000004272b7836 */ /* 0x040fe40000000000 */
[C---:B------:R-:W-:Y:S02]  /*11d0*/  VIADD R44, R39.reuse, 0x8 ;  /* 0x00000008272c7836 */ /* 0x040fe40000000000 */
[----:B------:R-:W-:Y:S01]  /*11e0*/  VIADD R45, R39, 0x10 ;  /* 0x00000010272d7836 */ /* 0x000fe20000000000 */
[----:B0-----:R-:W-:-:S05]  /*11f0*/  LOP3.LUT R21, R21, 0x80000000, R30, 0xec, !PT ;  /* 0x8000000015157812 */ /* 0x001fca00078eec1e */
[----:B------:R-:W-:-:S05]  /*1200*/  VIADD R16, R21, 0xffffffff ;  /* 0xffffffff15107836 */ /* 0x000fca0000000000 */
[----:B------:R-:W-:-:S04]  /*1210*/  LOP3.LUT R16, R21, R16, RZ, 0xc, !PT ;  /* 0x0000001015107212 */ /* 0x000fc800078e0cff */
[----:B------:R0:W1:Y:S02]  /*1220*/  POPC R20, R16 ;  /* 0x0000001000147309 */ /* 0x0000640000000000 */
[----:B0-----:R-:W0:Y:S01]  /*1230*/  LDC.64 R16, c[0x0][0x390] ;  /* 0x0000e400ff107b82 */ /* 0x001e220000000a00 */
[----:B-1----:R-:W1:Y:S01]  /*1240*/  SHFL.DOWN PT, R22, R27, 0x1, R20 ;  /* 0x082000001b167989 */ /* 0x002e6200000e0014 */
[-C--:B------:R-:W-:Y:S02]  /*1250*/  ISETP.GE.AND P0, PT, R39, R20.reuse, PT ;  /* 0x000000142700720c */ /* 0x080fe40003f06270 */
[----:B------:R-:W-:Y:S02]  /*1260*/  ISETP.GT.AND P2, PT, R45, R20, PT ;  /* 0x000000142d00720c */ /* 0x000fe40003f44270 */
[----:B0-----:R-:W-:Y:S02]  /*1270*/  IADD3 R28, P3, PT, R16, 0x100, RZ ;  /* 0x00000100101c7810 */ /* 0x001fe40007f7e0ff */
[----:B-1----:R-:W-:-:S02]  /*1280*/  SEL R22, R22, RZ, !P0 ;  /* 0x000000ff16167207 */ /* 0x002fc40004000000 */
[----:B------:R-:W-:-:S03]  /*1290*/  ISETP.GT.AND P0, PT, R41, R20, PT ;  /* 0x000000142900720c */ /* 0x000fc60003f04270 */
[----:B------:R-:W-:-:S05]  /*12a0*/  IMAD.IADD R3, R22, 0x1, R27 ;  /* 0x0000000116037824 */ /* 0x000fca00078e021b */
[----:B------:R-:W0:Y:S02]  /*12b0*/  SHFL.DOWN PT, R22, R3, 0x2, R20 ;  /* 0x0840000003167989 */ /* 0x000e2400000e0014 */
[----:B0-----:R-:W-:Y:S02]  /*12c0*/  SEL R22, R22, RZ, !P0 ;  /* 0x000000ff16167207 */ /* 0x001fe40004000000 */
[----:B------:R-:W-:-:S03]  /*12d0*/  ISETP.GT.AND P0, PT, R43, R20, PT ;  /* 0x000000142b00720c */ /* 0x000fc60003f04270 */
[----:B------:R-:W-:Y:S02]  /*12e0*/  IMAD.IADD R29, R3, 0x1, R22 ;  /* 0x00000001031d7824 */ /* 0x000fe400078e0216 */
[----:B------:R-:W-:-:S03]  /*12f0*/  IMAD.X R3, RZ, RZ, R17, P3 ;  /* 0x000000ffff037224 */ /* 0x000fc600018e0611 */
        /* <DEDUP_REMOVED lines=10> */
[----:B0-----:R-:W-:-:S05]  /*13a0*/  SEL R22, R22, RZ, !P2 ;  /* 0x000000ff16167207 */ /* 0x001fca0005000000 */
[----:B------:R-:W-:-:S07]  /*13b0*/  IMAD.IADD R46, R47, 0x1, R22 ;  /* 0x000000012f2e7824 */ /* 0x000fce00078e0216 */
.L_x_787:
[----:B------:R-:W-:Y:S05]  /*13c0*/  @!P0 BRA `(.L_x_751) ;  /* 0x0000000400248947 */ /* 0x000fea0003800000 */
[----:B------:R-:W-:-:S07]  /*13d0*/  IMAD.MOV.U32 R29, RZ, RZ, 0x3b8 ;  /* 0x000003b8ff1d7424 */ /* 0x000fce00078e00ff */
.L_x_757:
[----:B------:R-:W-:Y:S02]  /*13e0*/  IMAD.MOV.U32 R16, RZ, RZ, R28 ;  /* 0x000000ffff107224 */ /* 0x000fe400078e001c */
[----:B------:R-:W-:Y:S02]  /*13f0*/  IMAD.MOV.U32 R17, RZ, RZ, R3 ;  /* 0x000000ffff117224 */ /* 0x000fe400078e0003 */
        /* <DEDUP_REMOVED lines=8> */
.L_x_790:
[----:B------:R-:W-:Y:S05]  /*1480*/  @!P0 BRA `(.L_x_753) ;  /* 0x0000000000748947 */ /* 0x000fea0003800000 */
[----:B------:R-:W-:-:S07]  /*1490*/  IMAD.MOV.U32 R22, RZ, RZ, R29 ;  /* 0x000000ffff167224 */ /* 0x000fce00078e001d */
.L_x_755:
        /* <DEDUP_REMOVED lines=27> */
.L_x_793:
[----:B------:R-:W-:Y:S05]  /*1650*/  @P0 BRA `(.L_x_755) ;  /* 0xfffffffc00900947 */ /* 0x000fea000383ffff */
.L_x_753:
        /* <DEDUP_REMOVED lines=31> */
.L_x_802:
[----:B------:R-:W-:Y:S05]  /*1850*/  @P0 BRA `(.L_x_757) ;  /* 0xfffffff800e00947 */ /* 0x000fea000383ffff */
.L_x_751:
        /* <DEDUP_REMOVED lines=8> */
[----:B0-----:R-:W-:-:S05]  /*18e0*/  @!P1 LEA R3, R16, R3, 0x18 ;  /* 0x0000000310039211 */ /* 0x001fca00078ec0ff */
[----:B------:R1:W-:Y:S04]  /*18f0*/  @!P1 STS [R3+0x8], R31 ;  /* 0x0000081f03009388 */ /* 0x0003e80000000800 */
[----:B------:R1:W-:Y:S01]  /*1900*/  @!P1 STS [R3+0x4], R46 ;  /* 0x0000042e03009388 */ /* 0x0003e20000000800 */
[----:B--2---:R-:W-:Y:S01]  /*1910*/  @!P0 LEA R17, R20, R17, 0x18 ;  /* 0x0000001114118211 */ /* 0x004fe200078ec0ff */
[----:B------:R-:W-:Y:S02]  /*1920*/  IMAD.MOV.U32 R20, RZ, RZ, R23 ;  /* 0x000000ffff147224 */ /* 0x000fe400078e0017 */
[----:B------:R-:W-:Y:S02]  /*1930*/  @!P0 IMAD.MOV.U32 R20, RZ, RZ, R46 ;  /* 0x000000ffff148224 */ /* 0x000fe400078e002e */
[----:B------:R1:W-:Y:S05]  /*1940*/  @!P0 STS [R17+0x4c], R46 ;  /* 0x00004c2e11008388 */ /* 0x0003ea0000000800 */
.L_x_745:
[----:B------:R-:W-:Y:S05]  /*1950*/  WARPSYNC.ALL ;  /* 0x0000000000007948 */ /* 0x000fea0003800000 */
[----:B------:R-:W0:Y:S08]  /*1960*/  S2UR UR6, SR_CgaCtaId ;  /* 0x00000000000679c3 */ /* 0x000e300000008800 */
[----:B------:R-:W-:Y:S06]  /*1970*/  BAR.SYNC.DEFER_BLOCKING 0x0 ;  /* 0x0000000000007b1d */ /* 0x000fec0000010000 */
[----:B------:R-:W-:Y:S01]  /*1980*/  UMOV UR5, 0x400 ;  /* 0x0000040000057882 */ /* 0x000fe20000000000 */
[----:B------:R-:W2:Y:S01]  /*1990*/  S2R R16, SR_TID.X ;  /* 0x0000000000107919 */ /* 0x000ea20000002100 */
[----:B0-----:R-:W-:-:S09]  /*19a0*/  ULEA UR5, UR6, UR5, 0x18 ;  /* 0x0000000506057291 */ /* 0x001fd2000f8ec0ff */
[----:B-1----:R-:W0:Y:S01]  /*19b0*/  LDS R3, [UR5+0x4c] ;  /* 0x00004c05ff037984 */ /* 0x002e220008000800 */
[----:B--2---:R-:W-:-:S04]  /*19c0*/  ISETP.NE.AND P0, PT, R16, RZ, PT ;  /* 0x000000ff1000720c */ /* 0x004fc80003f05270 */
[----:B0-----:R-:W-:-:S05]  /*19d0*/  SEL R3, R3, RZ, P0 ;  /* 0x000000ff03037207 */ /* 0x001fca0000000000 */
[----:B------:R-:W-:-:S07]  /*19e0*/  IMAD.IADD R44, R3, 0x1, R20 ;  /* 0x00000001032c7824 */ /* 0x000fce00078e0214 */
.L_x_744:
[----:B------:R-:W-:Y:S05]  /*19f0*/  BSYNC.RECONVERGENT B0 ;  /* 0x0000000000007941 */ /* 0x000fea0003800200 */
.L_x_742:
[----:B------:R-:W-:Y:S01]  /*1a00*/  IMAD.IADD R45, R36, 0x1, R44 ;  /* 0x00000001242d7824 */ /* 0x000fe200078e022c */
[----:B------:R-:W1:Y:S01]  /*1a10*/  S2R R3, SR_TID.X ;  /* 0x0000000000037919 */ /* 0x000e620000002100 */
[----:B------:R-:W2:Y:S01]  /*1a20*/  S2UR UR6, SR_CgaCtaId ;  /* 0x00000000000679c3 */ /* 0x000ea20000008800 */
[----:B------:R-:W-:Y:S01]  /*1a30*/  UMOV UR5, 0x400 ;  /* 0x0000040000057882 */ /* 0x000fe20000000000 */
[----:B0-----:R-:W-:Y:S01]  /*1a40*/  IMAD.IADD R16, R37, 0x1, R45 ;  /* 0x0000000125107824 */ /* 0x001fe200078e022d */
[----:B------:R-:W0:Y:S03]  /*1a50*/  S2R R24, SR_LANEID ;  /* 0x0000000000187919 */ /* 0x000e260000000000 */
[----:B------:R-:W-:Y:S02]  /*1a60*/  IMAD.IADD R17, R34, 0x1, R16 ;  /* 0x0000000122117824 */ /* 0x000fe400078e0210 */
[----:B------:R-:W-:Y:S02]  /*1a70*/  BAR.SYNC.DEFER_BLOCKING 0x0 ;  /* 0x0000000000007b1d */ /* 0x000fe40000010000 */
[----:B------:R-:W-:-:S04]  /*1a80*/  IMAD.IADD R22, R35, 0x1, R17 ;  /* 0x0000000123167824 */ /* 0x000fc800078e0211 */
[----:B------:R-:W-:-:S04]  /*1a90*/  IMAD.IADD R23, R32, 0x1, R22 ;  /* 0x0000000120177824 */ /* 0x000fc800078e0216 */
[----:B------:R-:W-:-:S04]  /*1aa0*/  IMAD.IADD R20, R33, 0x1, R23 ;  /* 0x0000000121147824 */ /* 0x000fc800078e0217 */
[----:B------:R-:W-:Y:S01]  /*1ab0*/  IMAD.IADD R21, R18, 0x1, R20 ;  /* 0x0000000112157824 */ /* 0x000fe200078e0214 */
[----:B--2---:R-:W-:-:S03]  /*1ac0*/  ULEA UR5, UR6, UR5, 0x18 ;  /* 0x0000000506057291 */ /* 0x004fc6000f8ec0ff */
[----:B------:R-:W-:Y:S01]  /*1ad0*/  IMAD.IADD R18, R19, 0x1, R21 ;  /* 0x0000000113127824 */ /* 0x000fe200078e0215 */
[----:B------:R-:W2:Y:S03]  /*1ae0*/  LDCU.64 UR6, c[0x0][0x388] ;  /* 0x00007100ff0677ac */ /* 0x000ea60008000a00 */
[----:B------:R-:W-:Y:S01]  /*1af0*/  IMAD.IADD R19, R14, 0x1, R18 ;  /* 0x000000010e137824 */ /* 0x000fe200078e0212 */
[----:B-1----:R-:W-:-:S03]  /*1b00*/  SHF.R.U32.HI R3, RZ, 0x5, R3 ;  /* 0x00000005ff037819 */ /* 0x002fc60000011603 */
[----:B------:R-:W-:Y:S02]  /*1b10*/  IMAD.IADD R14, R15, 0x1, R19 ;  /* 0x000000010f0e7824 */ /* 0x000fe400078e0213 */
[----:B0-----:R-:W-:Y:S02]  /*1b20*/  IMAD R3, R3, 0x2c0, R24 ;  /* 0x000002c003037824 */ /* 0x001fe400078e0218 */
[----:B------:R-:W-:-:S03]  /*1b30*/  IMAD.IADD R15, R12, 0x1, R14 ;  /* 0x000000010c0f7824 */ /* 0x000fc600078e020e */
[----:B------:R-:W-:Y:S01]  /*1b40*/  LEA R49, R3, UR5, 0x2 ;  /* 0x0000000503317c11 */ /* 0x000fe2000f8e10ff */
[----:B------:R-:W-:Y:S01]  /*1b50*/  IMAD.IADD R12, R13, 0x1, R15 ;  /* 0x000000010d0c7824 */ /* 0x000fe200078e020f */
[----:B--2---:R-:W-:-:S03]  /*1b60*/  IADD3 R38, P0, PT, R38, UR6, RZ ;  /* 0x0000000626267c10 */ /* 0x004fc6000ff1e0ff */
[----:B------:R-:W-:Y:S02]  /*1b70*/  IMAD.IADD R13, R10, 0x1, R12 ;  /* 0x000000010a0d7824 */ /* 0x000fe400078e020c */
[----:B------:R-:W-:Y:S01]  /*1b80*/  IMAD R24, R24, 0x54, R49 ;  /* 0x0000005418187824 */ /* 0x000fe200078e0231 */
[----:B------:R-:W-:Y:S01]  /*1b90*/  IADD3.X R39, PT, PT, R0, UR7, RZ, P0, !PT ;  /* 0x0000000700277c10 */ /* 0x000fe200087fe4ff */
[----:B------:R-:W-:-:S03]  /*1ba0*/  IMAD.IADD R10, R11, 0x1, R13 ;  /* 0x000000010b0a7824 */ /* 0x000fc600078e020d */
[----:B------:R-:W-:Y:S01]  /*1bb0*/  STS.64 [R24], R44 ;  /* 0x0000002c18007388 */ /* 0x000fe20000000a00 */
[----:B------:R-:W-:-:S03]  /*1bc0*/  IMAD.IADD R11, R8, 0x1, R10 ;  /* 0x00000001080b7824 */ /* 0x000fc600078e020a */
[----:B------:R-:W-:Y:S01]  /*1bd0*/  STS.64 [R24+0x8], R16 ;  /* 0x0000081018007388 */ /* 0x000fe20000000a00 */
        /* <DEDUP_REMOVED lines=11> */
[----:B------:R-:W-:Y:S04]  /*1c90*/  STS.64 [R24+0x38], R10 ;  /* 0x0000380a18007388 */ /* 0x000fe80000000a00 */
[----:B------:R-:W-:Y:S04]  /*1ca0*/  STS.64 [R24+0x40], R8 ;  /* 0x0000400818007388 */ /* 0x000fe80000000a00 */
[----:B------:R-:W-:Y:S04]  /*1cb0*/  STS.64 [R24+0x48], R6 ;  /* 0x0000480618007388 */ /* 0x000fe80000000a00 */
[----:B------:R-:W-:Y:S01]  /*1cc0*/  STS.64 [R24+0x50], R4 ;  /* 0x0000500418007388 */ /* 0x000fe20000000a00 */
[----:B------:R-:W-:-:S03]  /*1cd0*/  NOP ;  /* 0x0000000000007918 */ /* 0x000fc60000000000 */
        /* <DEDUP_REMOVED lines=45> */
.L_x_741:
[----:B------:R-:W-:-:S13]  /*1fb0*/  ISETP.NE.AND P0, PT, R0, RZ, PT ;  /* 0x000000ff0000720c */ /* 0x000fda0003f05270 */
[----:B------:R-:W-:Y:S05]  /*1fc0*/  @!P0 EXIT ;  /* 0x000000000000894d */ /* 0x000fea0003800000 */
[----:B------:R-:W0:Y:S02]  /*1fd0*/  LDC.64 R4, c[0x0][0x380] ;  /* 0x0000e000ff047b82 */ /* 0x000e240000000a00 */
[----:B0-----:R-:W-:-:S05]  /*1fe0*/  IMAD.WIDE.U32 R4, R7, 0x4, R4 ;  /* 0x0000000407047825 */ /* 0x001fca00078e0004 */
[----:B------:R0:W2:Y:S01]  /*1ff0*/  LDG.E R6, desc[UR8][R4.64] ;  /* 0x0000000804067981 */ /* 0x0000a2000c1e1900 */
[----:B------:R-:W3:Y:S02]  /*2000*/  S2R R2, SR_TID.X ;  /* 0x0000000000027919 */ /* 0x000ee40000002100 */
[C---:B---3--:R-:W-:Y:S02]  /*2010*/  LOP3.LUT R3, R2.reuse, 0x1f, RZ, 0xc0, !PT ;  /* 0x0000001f02037812 */ /* 0x048fe400078ec0ff */
[----:B------:R-:W-:-:S05]  /*2020*/  LOP3.LUT R8, R2, 0x3e0, RZ, 0xc0, !PT ;  /* 0x000003e002087812 */ /* 0x000fca00078ec0ff */
[----:B------:R-:W-:-:S04]  /*2030*/  IMAD R3, R8, 0x16, R3 ;  /* 0x0000001608037824 */ /* 0x000fc800078e0203 */
[C---:B------:R-:W-:Y:S01]  /*2040*/  VIADD R7, R3.reuse, 0x20 ;  /* 0x0000002003077836 */ /* 0x040fe20000000000 */
[C---:B------:R-:W-:Y:S01]  /*2050*/  ISETP.GE.U32.AND P6, PT, R3.reuse, R0, PT ;  /* 0x000000000300720c */ /* 0x040fe20003fc6070 */
[C---:B------:R-:W-:Y:S01]  /*2060*/  VIADD R9, R3.reuse, 0x40 ;  /* 0x0000004003097836 */ /* 0x040fe20000000000 */
[C---:B0-----:R-:W-:Y:S01]  /*2070*/  LEA R4, P1, R3.reuse, R4, 0x2 ;  /* 0x0000000403047211 */ /* 0x041fe200078210ff */
[----:B------:R-:W-:Y:S01]  /*2080*/  VIADD R11, R3, 0x60 ;  /* 0x00000060030b7836 */ /* 0x000fe20000000000 */
[-C--:B------:R-:W-:Y:S01]  /*2090*/  ISETP.GE.U32.AND P5, PT, R7, R0.reuse, PT ;  /* 0x000000000700720c */ /* 0x080fe20003fa6070 */
[----:B------:R-:W-:Y:S01]  /*20a0*/  VIADD R7, R3, 0x80 ;  /* 0x0000008003077836 */ /* 0x000fe20000000000 */
[-C--:B------:R-:W-:Y:S01]  /*20b0*/  ISETP.GE.U32.AND P0, PT, R9, R0.reuse, PT ;  /* 0x000000000900720c */ /* 0x080fe20003f06070 */
[----:B------:R-:W-:Y:S01]  /*20c0*/  IMAD.X R5, RZ, RZ, R5, P1 ;  /* 0x000000ffff057224 */ /* 0x000fe200008e0605 */
[-C--:B------:R-:W-:Y:S01]  /*20d0*/  ISETP.GE.U32.AND P4, PT, R11, R0.reuse, PT ;  /* 0x000000000b00720c */ /* 0x080fe20003f86070 */
[----:B------:R-:W-:Y:S01]  /*20e0*/  VIADD R9, R3, 0xa0 ;  /* 0x000000a003097836 */ /* 0x000fe20000000000 */
[----:B------:R-:W-:Y:S01]  /*20f0*/  ISETP.GE.U32.AND P3, PT, R7, R0, PT ;  /* 0x000000000700720c */ /* 0x000fe20003f66070 */
[----:B------:R-:W-:-:S03]  /*2100*/  VIADD R7, R3, 0xc0 ;  /* 0x000000c003077836 */ /* 0x000fc60000000000 */
[-C--:B------:R-:W-:Y:S01]  /*2110*/  ISETP.GE.U32.AND P2, PT, R9, R0.reuse, PT ;  /* 0x000000000900720c */ /* 0x080fe20003f46070 */
[----:B------:R-:W-:Y:S01]  /*2120*/  VIADD R9, R3, 0x100 ;  /* 0x0000010003097836 */ /* 0x000fe20000000000 */
[-C--:B------:R-:W-:Y:S01]  /*2130*/  ISETP.GE.U32.AND P1, PT, R7, R0.reuse, PT ;  /* 0x000000000700720c */ /* 0x080fe20003f26070 */
[C---:B------:R-:W-:Y:S02]  /*2140*/  VIADD R7, R3.reuse, 0xe0 ;  /* 0x000000e003077836 */ /* 0x040fe40000000000 */
[----:B------:R-:W-:Y:S02]  /*2150*/  VIADD R39, R3, 0x2a0 ;  /* 0x000002a003277836 */ /* 0x000fe40000000000 */
[----:B--2---:R-:W-:Y:S02]  /*2160*/  IMAD.MOV.U32 R16, RZ, RZ, R6 ;  /* 0x000000ffff107224 */ /* 0x004fe400078e0006 */
[----:B------:R-:W2:Y:S01]  /*2170*/  @!P6 LDG.E R6, desc[UR8][R4.64] ;  /* 0x000000080406e981 */ /* 0x000ea2000c1e1900 */
[----:B------:R-:W-:Y:S01]  /*2180*/  ISETP.GE.U32.AND P6, PT, R7, R0, PT ;  /* 0x000000000700720c */ /* 0x000fe20003fc6070 */
[----:B------:R-:W-:-:S02]  /*2190*/  IMAD.MOV.U32 R10, RZ, RZ, R16 ;  /* 0x000000ffff0a7224 */ /* 0x000fc400078e0010 */
[----:B------:R-:W-:Y:S02]  /*21a0*/  VIADD R7, R3, 0x120 ;  /* 0x0000012003077836 */ /* 0x000fe40000000000 */
[--C-:B------:R-:W-:Y:S02]  /*21b0*/  IMAD.MOV.U32 R12, RZ, RZ, R16.reuse ;  /* 0x000000ffff0c7224 */ /* 0x100fe400078e0010 */
[----:B------:R-:W3:Y:S01]  /*21c0*/  @!P0 LDG.E R10, desc[UR8][R4.64+0x100] ;  /* 0x00010008040a8981 */ /* 0x000ee2000c1e1900 */
[-C--:B------:R-:W-:Y:S01]  /*21d0*/  ISETP.GE.U32.AND P0, PT, R7, R0.reuse, PT ;  /* 0x000000000700720c */ /* 0x080fe20003f06070 */
[----:B------:R-:W-:Y:S02]  /*21e0*/  VIADD R7, R3, 0x140 ;  /* 0x0000014003077836 */ /* 0x000fe40000000000 */
[--C-:B------:R-:W-:Y:S01]  /*21f0*/  IMAD.MOV.U32 R8, RZ, RZ, R16.reuse ;  /* 0x000000ffff087224 */ /* 0x100fe200078e0010 */
[----:B------:R-:W4:Y:S01]  /*2200*/  @!P4 LDG.E R12, desc[UR8][R4.64+0x180] ;  /* 0x00018008040cc981 */ /* 0x000f22000c1e1900 */
[----:B------:R-:W-:Y:S01]  /*2210*/  IMAD.MOV.U32 R18, RZ, RZ, R16 ;  /* 0x000000ffff127224 */ /* 0x000fe200078e0010 */
[----:B------:R-:W-:Y:S01]  /*2220*/  ISETP.GE.U32.AND P4, PT, R7, R0, PT ;  /* 0x000000000700720c */ /* 0x000fe20003f86070 */
[----:B------:R-:W-:-:S02]  /*2230*/  VIADD R7, R3, 0x180 ;  /* 0x0000018003077836 */ /* 0x000fc40000000000 */
[----:B------:R-:W4:Y:S01]  /*2240*/  @!P5 LDG.E R8, desc[UR8][R4.64+0x80] ;  /* 0x000080080408d981 */ /* 0x000f22000c1e1900 */
[-C--:B------:R-:W-:Y:S01]  /*2250*/  ISETP.GE.U32.AND P5, PT, R9, R0.reuse, PT ;  /* 0x000000000900720c */ /* 0x080fe20003fa6070 */
[--C-:B------:R-:W-:Y:S02]  /*2260*/  IMAD.MOV.U32 R20, RZ, RZ, R16.reuse ;  /* 0x000000ffff147224 */ /* 0x100fe400078e0010 */
[----:B------:R-:W4:Y:S01]  /*2270*/  @!P2 LDG.E R18, desc[UR8][R4.64+0x280] ;  /* 0x000280080412a981 */ /* 0x000f22000c1e1900 */
[-C--:B------:R-:W-:Y:S01]  /*2280*/  ISETP.GE.U32.AND P2, PT, R7, R0.reuse, PT ;  /* 0x000000000700720c */ /* 0x080fe20003f46070 */
[C---:B------:R-:W-:Y:S02]  /*2290*/  VIADD R7, R3.reuse, 0x1a0 ;  /* 0x000001a003077836 */ /* 0x040fe40000000000 */
[--C-:B------:R-:W-:Y:S01]  /*22a0*/  IMAD.MOV.U32 R14, RZ, RZ, R16.reuse ;  /* 0x000000ffff0e7224 */ /* 0x100fe200078e0010 */
[----:B------:R-:W4:Y:S01]  /*22b0*/  @!P1 LDG.E R20, desc[UR8][R4.64+0x300] ;  /* 0x0003000804149981 */ /* 0x000f22000c1e1900 */
[----:B------:R-:W-:Y:S01]  /*22c0*/  VIADD R9, R3, 0x160 ;  /* 0x0000016003097836 */ /* 0x000fe20000000000 */
[----:B------:R-:W-:Y:S01]  /*22d0*/  ISETP.GE.U32.AND P1, PT, R7, R0, PT ;  /* 0x000000000700720c */ /* 0x000fe20003f26070 */
[----:B------:R-:W-:-:S02]  /*22e0*/  IMAD.MOV.U32 R24, RZ, RZ, R16 ;  /* 0x000000ffff187224 */ /* 0x000fc400078e0010 */
[----:B------:R-:W-:Y:S01]  /*22f0*/  VIADD R7, R3, 0x1e0 ;  /* 0x000001e003077836 */ /* 0x000fe20000000000 */
[----:B------:R-:W4:Y:S01]  /*2300*/  @!P3 LDG.E R14, desc[UR8][R4.64+0x200] ;  /* 0x00020008040eb981 */ /* 0x000f22000c1e1900 */
[--C-:B------:R-:W-:Y:S01]  /*2310*/  IMAD.MOV.U32 R22, RZ, RZ, R16.reuse ;  /* 0x000000ffff167224 */ /* 0x100fe200078e0010 */
[-C--:B------:R-:W-:Y:S01]  /*2320*/  ISETP.GE.U32.AND P3, PT, R9, R0.reuse, PT ;  /* 0x000000000900720c */ /* 0x080fe20003f66070 */
[----:B------:R-:W-:Y:S01]  /*2330*/  VIADD R9, R3, 0x1c0 ;  /* 0x000001c003097836 */ /* 0x000fe20000000000 */
[----:B------:R-:W4:Y:S01]  /*2340*/  @!P5 LDG.E R24, desc[UR8][R4.64+0x400] ;  /* 0x000400080418d981 */ /* 0x000f22000c1e1900 */
[--C-:B------:R-:W-:Y:S01]  /*2350*/  IMAD.MOV.U32 R26, RZ, RZ, R16.reuse ;  /* 0x000000ffff1a7224 */ /* 0x100fe200078e0010 */
[-C--:B------:R-:W-:Y:S01]  /*2360*/  ISETP.GE.U32.AND P5, PT, R7, R0.reuse, PT ;  /* 0x000000000700720c */ /* 0x080fe20003fa6070 */
[----:B------:R-:W-:Y:S01]  /*2370*/  VIADD R7, R3, 0x200 ;  /* 0x0000020003077836 */ /* 0x000fe20000000000 */
[----:B------:R-:W4:Y:S01]  /*2380*/  @!P6 LDG.E R22, desc[UR8][R4.64+0x380] ;  /* 0x000380080416e981 */ /* 0x000f22000c1e1900 */
[----:B------:R-:W-:Y:S01]  /*2390*/  ISETP.GE.U32.AND P6, PT, R9, R0, PT ;  /* 0x000000000900720c */ /* 0x000fe20003fc6070 */
[----:B------:R-:W-:-:S02]  /*23a0*/  IMAD.MOV.U32 R28, RZ, RZ, R16 ;  /* 0x000000ffff1c7224 */ /* 0x000fc400078e0010 */
[--C-:B------:R-:W-:Y:S01]  /*23b0*/  IMAD.MOV.U32 R30, RZ, RZ, R16.reuse ;  /* 0x000000ffff1e7224 */ /* 0x100fe200078e0010 */
[----:B------:R-:W4:Y:S01]  /*23c0*/  @!P0 LDG.E R26, desc[UR8][R4.64+0x480] ;  /* 0x00048008041a8981 */ /* 0x000f22000c1e1900 */
[-C--:B------:R-:W-:Y:S01]  /*23d0*/  ISETP.GE.U32.AND P0, PT, R7, R0.reuse, PT ;  /* 0x000000000700720c */ /* 0x080fe20003f06070 */
[C---:B------:R-:W-:Y:S02]  /*23e0*/  VIADD R9, R3.reuse, 0x220 ;  /* 0x0000022003097836 */ /* 0x040fe40000000000 */
[----:B------:R-:W-:Y:S01]  /*23f0*/  VIADD R7, R3, 0x240 ;  /* 0x0000024003077836 */ /* 0x000fe20000000000 */
[----:B------:R-:W4:Y:S01]  /*2400*/  @!P4 LDG.E R28, desc[UR8][R4.64+0x500] ;  /* 0x00050008041cc981 */ /* 0x000f22000c1e1900 */
[--C-:B------:R-:W-:Y:S01]  /*2410*/  IMAD.MOV.U32 R32, RZ, RZ, R16.reuse ;  /* 0x000000ffff207224 */ /* 0x100fe200078e0010 */
[-C--:B------:R-:W-:Y:S01]  /*2420*/  ISETP.GE.U32.AND P4, PT, R9, R0.reuse, PT ;  /* 0x000000000900720c */ /* 0x080fe20003f86070 */
[--C-:B------:R-:W-:Y:S01]  /*2430*/  IMAD.MOV.U32 R34, RZ, RZ, R16.reuse ;  /* 0x000000ffff227224 */ /* 0x100fe200078e0010 */
[----:B------:R-:W4:Y:S01]  /*2440*/  @!P3 LDG.E R30, desc[UR8][R4.64+0x580] ;  /* 0x00058008041eb981 */ /* 0x000f22000c1e1900 */
[----:B------:R-:W-:Y:S01]  /*2450*/  IMAD.MOV.U32 R36, RZ, RZ, R16 ;  /* 0x000000ffff247224 */ /* 0x000fe200078e0010 */
[----:B------:R-:W-:Y:S01]  /*2460*/  ISETP.GE.U32.AND P3, PT, R7, R0, PT ;  /* 0x000000000700720c */ /* 0x000fe20003f66070 */
[C---:B------:R-:W-:Y:S01]  /*2470*/  VIADD R7, R3.reuse, 0x260 ;  /* 0x0000026003077836 */ /* 0x040fe20000000000 */
[----:B------:R-:W4:Y:S01]  /*2480*/  @!P2 LDG.E R32, desc[UR8][R4.64+0x600] ;  /* 0x000600080420a981 */ /* 0x000f22000c1e1900 */
[----:B------:R-:W-:-:S03]  /*2490*/  VIADD R9, R3, 0x280 ;  /* 0x0000028003097836 */ /* 0x000fc60000000000 */
[----:B------:R-:W4:Y:S01]  /*24a0*/  @!P1 LDG.E R34, desc[UR8][R4.64+0x680] ;  /* 0x0006800804229981 */ /* 0x000f22000c1e1900 */
[-C--:B------:R-:W-:Y:S02]  /*24b0*/  ISETP.GE.U32.AND P2, PT, R7, R0.reuse, PT ;  /* 0x000000000700720c */ /* 0x080fe40003f46070 */
[-C--:B------:R-:W-:Y:S01]  /*24c0*/  ISETP.GE.U32.AND P1, PT, R9, R0.reuse, PT ;  /* 0x000000000900720c */ /* 0x080fe20003f26070 */
[----:B------:R-:W4:Y:S01]  /*24d0*/  @!P6 LDG.E R36, desc[UR8][R4.64+0x700] ;  /* 0x000700080424e981 */ /* 0x000f22000c1e1900 */
[----:B------:R-:W-:Y:S01]  /*24e0*/  ISETP.GE.U32.AND P6, PT, R39, R0, PT ;  /* 0x000000002700720c */ /* 0x000fe20003fc6070 */
[--C-:B------:R-:W-:Y:S02]  /*24f0*/  IMAD.MOV.U32 R46, RZ, RZ, R16.reuse ;  /* 0x000000ffff2e7224 */ /* 0x100fe400078e0010 */
[--C-:B------:R-:W-:Y:S02]  /*2500*/  IMAD.MOV.U32 R48, RZ, RZ, R16.reuse ;  /* 0x000000ffff307224 */ /* 0x100fe400078e0010 */
[----:B------:R-:W-:-:S02]  /*2510*/  IMAD.MOV.U32 R50, RZ, RZ, R16 ;  /* 0x000000ffff327224 */ /* 0x000fc400078e0010 */
        /* <DEDUP_REMOVED lines=13> */
[----:B------:R-:W-:Y:S01]  /*25f0*/  UMOV UR4, 0x400 ;  /* 0x0000040000047882 */ /* 0x000fe20000000000 */
[----:B------:R-:W-:Y:S01]  /*2600*/  ISETP.NE.AND P0, PT, R42, RZ, PT ;  /* 0x000000ff2a00720c */ /* 0x000fe20003f05270 */
[----:B-1----:R-:W-:-:S02]  /*2610*/  ULEA UR4, UR5, UR4, 0x18 ;  /* 0x0000000405047291 */ /* 0x002fc4000f8ec0ff */
[----:B0-----:R-:W-:-:S05]  /*2620*/  IMAD R41, R43, 0x2c0, R38 ;  /* 0x000002c02b297824 */ /* 0x001fca00078e0226 */
        /* <DEDUP_REMOVED lines=39> */
[----:B------:R-:W-:Y:S02]  /*28a0*/  ISETP.NE.AND P1, PT, R38, 0x1f, PT ;  /* 0x0000001f2600780c */ /* 0x000fe40003f25270 */
[----:B---3--:R-:W-:Y:S02]  /*28b0*/  IADD3 R16, PT, PT, R8, R7, R16 ;  /* 0x0000000708107210 */ /* 0x008fe40007ffe010 */
[----:B------:R-:W-:Y:S02]  /*28c0*/  ISETP.NE.AND P2, PT, R43, 0xb, PT ;  /* 0x0000000b2b00780c */ /* 0x000fe40003f45270 */
        /* <DEDUP_REMOVED lines=52> */
[----:B------:R-:W-:Y:S02]  /*2c10*/  ISETP.NE.AND P1, PT, R38, RZ, PT ;  /* 0x000000ff2600720c */ /* 0x000fe40003f25270 */
[----:B------:R-:W-:Y:S01]  /*2c20*/  SEL R16, R25, R16, !P0 ;  /* 0x0000001019107207 */ /* 0x000fe20004000000 */
[----:B------:R-:W-:Y:S01]  /*2c30*/  @!P2 IMAD.IADD R16, R26, 0x1, R25 ;  /* 0x000000011a10a824 */ /* 0x000fe200078e0219 */
[----:B------:R-:W-:-:S02]  /*2c40*/  ISETP.GE.U32.AND P0, PT, R2, 0x20, PT ;  /* 0x000000200200780c */ /* 0x000fc40003f06070 */
[----:B------:R-:W-:Y:S02]  /*2c50*/  SEL R37, R37, RZ, P1 ;  /* 0x000000ff25257207 */ /* 0x000fe40000800000 */
[----:B------:R-:W-:-:S04]  /*2c60*/  SEL R17, R16, RZ, P0 ;  /* 0x000000ff10117207 */ /* 0x000fc80000000000 */
[----:B-----5:R-:W-:Y:S01]  /*2c70*/  IADD3 R44, PT, PT, R17, R37, R44 ;  /* 0x00000025112c7210 */ /* 0x020fe20007ffe02c */
[----:B------:R-:W-:Y:S06]  /*2c80*/  BRA `(.L_x_759) ;  /* 0x0000000c00e87947 */ /* 0x000fec0003800000 */
.L_x_758:
[----:B0-2---:R-:W-:Y:S02]  /*2c90*/  IADD3 R16, PT, PT, R6, R5, R4 ;  /* 0x0000000506107210 */ /* 0x005fe40007ffe004 */
[----:B------:R-:W-:Y:S02]  /*2ca0*/  ISETP.NE.AND P1, PT, R38, 0x1f, PT ;  /* 0x0000001f2600780c */ /* 0x000fe40003f25270 */
        /* <DEDUP_REMOVED lines=52> */
[----:B------:R-:W-:Y:S01]  /*2ff0*/  SEL R16, R23, R16, !P0 ;  /* 0x0000001017107207 */ /* 0x000fe20004000000 */
[----:B------:R-:W-:Y:S01]  /*3000*/  IMAD.IADD R23, R44, 0x1, -R37 ;  /* 0x000000012c177824 */ /* 0x000fe200078e0a25 */
[C---:B------:R-:W-:Y:S02]  /*3010*/  ISETP.NE.AND P0, PT, R43.reuse, 0xa, PT ;  /* 0x0000000a2b00780c */ /* 0x040fe40003f05270 */
[----:B------:R-:W-:Y:S02]  /*3020*/  SEL R16, R24, R16, !P1 ;  /* 0x0000001018107207 */ /* 0x000fe40004800000 */
[----:B------:R-:W-:Y:S02]  /*3030*/  ISETP.NE.AND P1, PT, R43, 0xb, PT ;  /* 0x0000000b2b00780c */ /* 0x000fe40003f25270 */
[----:B------:R-:W-:Y:S02]  /*3040*/  SEL R16, R25, R16, !P0 ;  /* 0x0000001019107207 */ /* 0x000fe40004000000 */
[----:B------:R-:W-:-:S02]  /*3050*/  ISETP.GT.U32.AND P0, PT, R2, 0x1f, PT ;  /* 0x0000001f0200780c */ /* 0x000fc40003f04070 */
        /* <DEDUP_REMOVED lines=21> */
.L_x_805:
[----:B------:R-:W-:Y:S05]  /*31b0*/  @!P0 BRA `(.L_x_762) ;  /* 0x0000000000748947 */ /* 0x000fea0003800000 */
[----:B------:R-:W-:-:S07]  /*31c0*/  IMAD.MOV.U32 R20, RZ, RZ, 0x3b8 ;  /* 0x000003b8ff147424 */ /* 0x000fce00078e00ff */
.L_x_764:
        /* <DEDUP_REMOVED lines=27> */
.L_x_808:
[----:B------:R-:W-:Y:S05]  /*3380*/  @P0 BRA `(.L_x_764) ;  /* 0xfffffffc00900947 */ /* 0x000fea000383ffff */
.L_x_762:
        /* <DEDUP_REMOVED lines=8> */
[----:B------:R-:W-:Y:S01]  /*3410*/  LOP3.LUT R16, R21, R16, RZ, 0xc, !PT ;  /* 0x0000001015107212 */ /* 0x000fe200078e0cff */
[----:B------:R-:W-:-:S03]  /*3420*/  VIADD R21, R38, 0x10 ;  /* 0x0000001026157836 */ /* 0x000fc60000000000 */
[----:B------:R-:W0:Y:S02]  /*3430*/  POPC R20, R16 ;  /* 0x0000001000147309 */ /* 0x000e240000000000 */
[----:B0-----:R-:W0:Y:S01]  /*3440*/  SHFL.DOWN PT, R22, R19, 0x1, R20 ;  /* 0x0820000013167989 */ /* 0x001e2200000e0014 */
[-C--:B------:R-:W-:Y:S02]  /*3450*/  ISETP.GE.AND P0, PT, R38, R20.reuse, PT ;  /* 0x000000142600720c */ /* 0x080fe40003f06270 */
[-C--:B------:R-:W-:Y:S02]  /*3460*/  ISETP.GT.AND P2, PT, R21, R20.reuse, PT ;  /* 0x000000141500720c */ /* 0x080fe40003f44270 */
[----:B0-----:R-:W-:Y:S02]  /*3470*/  SEL R22, R22, RZ, !P0 ;  /* 0x000000ff16167207 */ /* 0x001fe40004000000 */
[----:B------:R-:W-:Y:S01]  /*3480*/  ISETP.GT.AND P0, PT, R17, R20, PT ;  /* 0x000000141100720c */ /* 0x000fe20003f04270 */
[----:B------:R-:W-:-:S02]  /*3490*/  VIADD R17, R38, 0x4 ;  /* 0x0000000426117836 */ /* 0x000fc40000000000 */
        /* <DEDUP_REMOVED lines=8> */
[----:B------:R-:W-:Y:S02]  /*3520*/  ISETP.GT.AND P0, PT, R17, R20, PT ;  /* 0x000000141100720c */ /* 0x000fe40003f04270 */
[----:B------:R-:W0:Y:S01]  /*3530*/  LDC.64 R16, c[0x0][0x390] ;  /* 0x0000e400ff107b82 */ /* 0x000e220000000a00 */
[----:B------:R-:W-:-:S05]  /*3540*/  IMAD.IADD R19, R45, 0x1, R22 ;  /* 0x000000012d137824 */ /* 0x000fca00078e0216 */
[----:B------:R-:W1:Y:S01]  /*3550*/  SHFL.DOWN PT, R22, R19, 0x8, R20 ;  /* 0x0900000013167989 */ /* 0x000e6200000e0014 */
[----:B0-----:R-:W-:-:S05]  /*3560*/  IADD3 R44, P3, PT, R16, 0x100, RZ ;  /* 0x00000100102c7810 */ /* 0x001fca0007f7e0ff */
[----:B------:R-:W-:Y:S01]  /*3570*/  IMAD.X R45, RZ, RZ, R17, P3 ;  /* 0x000000ffff2d7224 */ /* 0x000fe200018e0611 */
[----:B-1----:R-:W-:Y:S02]  /*3580*/  SEL R22, R22, RZ, !P0 ;  /* 0x000000ff16167207 */ /* 0x002fe40004000000 */
[----:B------:R-:W-:-:S03]  /*3590*/  ISETP.NE.AND P0, PT, R18, 0x65, PT ;  /* 0x000000651200780c */ /* 0x000fc60003f05270 */
[----:B------:R-:W-:-:S05]  /*35a0*/  IMAD.IADD R43, R19, 0x1, R22 ;  /* 0x00000001132b7824 */ /* 0x000fca00078e0216 */
[----:B------:R-:W0:Y:S05]  /*35b0*/  SHFL.DOWN PT, R22, R43, 0x10, R20 ;  /* 0x0a0000002b167989 */ /* 0x000e2a00000e0014 */
[----:B------:R-:W-:Y:S02]  /*35c0*/  VOTE.ALL P0, P0 ;  /* 0x0000000000ff7806 */ /* 0x000fe40000000000 */
[----:B0-----:R-:W-:-:S05]  /*35d0*/  SEL R22, R22, RZ, !P2 ;  /* 0x000000ff16167207 */ /* 0x001fca0005000000 */
[----:B------:R-:W-:-:S07]  /*35e0*/  IMAD.IADD R46, R43, 0x1, R22 ;  /* 0x000000012b2e7824 */ /* 0x000fce00078e0216 */
.L_x_817:
[----:B------:R-:W-:Y:S05]  /*35f0*/  @!P0 BRA `(.L_x_766) ;  /* 0x00000004002c8947 */ /* 0x000fea0003800000 */
[----:B------:R-:W-:-:S07]  /*3600*/  IMAD.MOV.U32 R43, RZ, RZ, 0x3b8 ;  /* 0x000003b8ff2b7424 */ /* 0x000fce00078e00ff */
.L_x_772:
        /* <DEDUP_REMOVED lines=8> */
.L_x_820:
[----:B------:R-:W-:Y:S05]  /*3690*/  @!P0 BRA `(.L_x_768) ;  /* 0x0000000000748947 */ /* 0x000fea0003800000 */
[----:B------:R-:W-:-:S07]  /*36a0*/  IMAD.MOV.U32 R20, RZ, RZ, R43 ;  /* 0x000000ffff147224 */ /* 0x000fce00078e002b */
.L_x_770:
        /* <DEDUP_REMOVED lines=27> */
.L_x_823:
[----:B------:R-:W-:Y:S05]  /*3860*/  @P0 BRA `(.L_x_770) ;  /* 0xfffffffc00900947 */ /* 0x000fea000383ffff */
.L_x_768:
[----:B------:R-:W-:Y:S01]  /*3870*/  UMOV UR5, 0xffffffff ;  /* 0xffffffff00057882 */ /* 0x000fe20000000000 */
[----:B------:R-:W-:Y:S02]  /*3880*/  ISETP.NE.AND P0, PT, R18, 0x65, PT ;  /* 0x000000651200780c */ /* 0x000fe40003f05270 */
[----:B------:R-:W-:Y:S11]  /*3890*/  BRA.DIV UR5, `(.L_x_771) ;  /* 0x0000001e05107947 */ /* 0x000ff6000b800000 */
[----:B------:R-:W-:Y:S01]  /*38a0*/  VOTE.ANY R21, PT, !P0 ;  /* 0x0000000000157806 */ /* 0x000fe200040e0100 */
[----:B------:R-:W-:Y:S02]  /*38b0*/  VIADD R17, R38, 0x2 ;  /* 0x0000000226117836 */ /* 0x000fe40000000000 */
[----:B------:R-:W-:Y:S01]  /*38c0*/  VIADD R37, R37, 0xffffffe0 ;  /* 0xffffffe025257836 */ /* 0x000fe20000000000 */
[----:B------:R-:W-:-:S05]  /*38d0*/  LOP3.LUT R21, R21, 0x80000000, R26, 0xec, !PT ;  /* 0x8000000015157812 */ /* 0x000fca00078eec1a */
[----:B------:R-:W-:-:S05]  /*38e0*/  VIADD R16, R21, 0xffffffff ;  /* 0xffffffff15107836 */ /* 0x000fca0000000000 */
[----:B------:R-:W-:-:S04]  /*38f0*/  LOP3.LUT R16, R21, R16, RZ, 0xc, !PT ;  /* 0x0000001015107212 */ /* 0x000fc800078e0cff */
        /* <DEDUP_REMOVED lines=16> */
[----:B------:R-:W-:-:S03]  /*3a00*/  IMAD.IADD R19, R49, 0x1, R22 ;  /* 0x0000000131137824 */ /* 0x000fc600078e0216 */
[----:B------:R-:W-:Y:S02]  /*3a10*/  ISETP.GT.AND P2, PT, R17, R20, PT ;  /* 0x000000141100720c */ /* 0x000fe40003f44270 */
        /* <DEDUP_REMOVED lines=8> */
.L_x_832:
[----:B------:R-:W-:Y:S05]  /*3aa0*/  @P0 BRA `(.L_x_772) ;  /* 0xfffffff800d80947 */ /* 0x000fea000383ffff */
.L_x_766:
        /* <DEDUP_REMOVED lines=15> */
.L_x_760:
        /* <DEDUP_REMOVED lines=9> */
.L_x_759:
[----:B------:R-:W-:Y:S01]  /*3c30*/  IMAD.IADD R45, R4, 0x1, R44 ;  /* 0x00000001042d7824 */ /* 0x000fe200078e022c */
[----:B------:R-:W-:Y:S01]  /*3c40*/  BAR.SYNC.DEFER_BLOCKING 0x0 ;  /* 0x0000000000007b1d */ /* 0x000fe20000010000 */
[----:B------:R-:W-:Y:S02]  /*3c50*/  ISETP.NE.AND P0, PT, R2, RZ, PT ;  /* 0x000000ff0200720c */ /* 0x000fe40003f05270 */
[----:B------:R-:W-:-:S05]  /*3c60*/  IMAD.IADD R4, R5, 0x1, R45 ;  /* 0x0000000105047824 */ /* 0x000fca00078e022d */
[----:B------:R-:W0:Y:S01]  /*3c70*/  S2UR UR5, SR_CTAID.X ;  /* 0x00000000000579c3 */ /* 0x000e220000002500 */
[----:B------:R-:W-:Y:S01]  /*3c80*/  IMAD.IADD R5, R6, 0x1, R4 ;  /* 0x0000000106057824 */ /* 0x000fe200078e0204 */
[----:B------:R-:W1:Y:S03]  /*3c90*/  LDCU.64 UR6, c[0x0][0x388] ;  /* 0x00007100ff0677ac */ /* 0x000e660008000a00 */
[----:B------:R-:W-:-:S04]  /*3ca0*/  IMAD.IADD R6, R7, 0x1, R5 ;  /* 0x0000000107067824 */ /* 0x000fc800078e0205 */
[----:B------:R-:W-:-:S04]  /*3cb0*/  IMAD.IADD R7, R8, 0x1, R6 ;  /* 0x0000000108077824 */ /* 0x000fc800078e0206 */
[----:B------:R-:W-:-:S04]  /*3cc0*/  IMAD.IADD R8, R9, 0x1, R7 ;  /* 0x0000000109087824 */ /* 0x000fc800078e0207 */
[----:B------:R-:W-:Y:S01]  /*3cd0*/  IMAD.IADD R9, R10, 0x1, R8 ;  /* 0x000000010a097824 */ /* 0x000fe200078e0208 */
[----:B------:R-:W-:Y:S03]  /*3ce0*/  STS.64 [R40], R44 ;  /* 0x0000002c28007388 */ /* 0x000fe60000000a00 */
[----:B------:R-:W-:Y:S01]  /*3cf0*/  IMAD.IADD R10, R11, 0x1, R9 ;  /* 0x000000010b0a7824 */ /* 0x000fe200078e0209 */
[----:B------:R2:W-:Y:S03]  /*3d00*/  STS.64 [R40+0x8], R4 ;  /* 0x0000080428007388 */ /* 0x0005e60000000a00 */
[----:B------:R-:W-:Y:S01]  /*3d10*/  IMAD.IADD R11, R12, 0x1, R10 ;  /* 0x000000010c0b7824 */ /* 0x000fe200078e020a */
[----:B------:R3:W-:Y:S03]  /*3d20*/  STS.64 [R40+0x10], R6 ;  /* 0x0000100628007388 */ /* 0x0007e60000000a00 */
[----:B------:R-:W-:Y:S01]  /*3d30*/  IMAD.IADD R12, R13, 0x1, R11 ;  /* 0x000000010d0c7824 */ /* 0x000fe200078e020b */
[----:B------:R-:W-:Y:S03]  /*3d40*/  STS.64 [R40+0x18], R8 ;  /* 0x0000180828007388 */ /* 0x000fe60000000a00 */
[----:B------:R-:W-:Y:S01]  /*3d50*/  IMAD.IADD R13, R14, 0x1, R12 ;  /* 0x000000010e0d7824 */ /* 0x000fe200078e020c */
[----:B------:R-:W-:Y:S01]  /*3d60*/  STS.64 [R40+0x20], R10 ;  /* 0x0000200a28007388 */ /* 0x000fe20000000a00 */
[----:B--2---:R-:W0:Y:S02]  /*3d70*/  LDC R4, c[0x0][0x398] ;  /* 0x0000e600ff047b82 */ /* 0x004e240000000800 */
[----:B------:R-:W-:Y:S01]  /*3d80*/  IMAD.IADD R14, R15, 0x1, R13 ;  /* 0x000000010f0e7824 */ /* 0x000fe200078e020d */
[----:B------:R2:W-:Y:S03]  /*3d90*/  STS.64 [R40+0x28], R12 ;  /* 0x0000280c28007388 */ /* 0x0005e60000000a00 */
[----:B------:R-:W-:Y:S01]  /*3da0*/  IMAD.IADD R15, R28, 0x1, R14 ;  /* 0x000000011c0f7824 */ /* 0x000fe200078e020e */
[----:B------:R-:W4:Y:S03]  /*3db0*/  S2R R5, SR_TID.X ;  /* 0x0000000000057919 */ /* 0x000f260000002100 */
[----:B------:R-:W-:Y:S01]  /*3dc0*/  IMAD.IADD R16, R29, 0x1, R15 ;  /* 0x000000011d107824 */ /* 0x000fe200078e020f */
[----:B------:R-:W-:Y:S03]  /*3dd0*/  STS.64 [R40+0x30], R14 ;  /* 0x0000300e28007388 */ /* 0x000fe60000000a00 */
[----:B------:R-:W-:Y:S01]  /*3de0*/  IMAD.IADD R17, R30, 0x1, R16 ;  /* 0x000000011e117824 */ /* 0x000fe200078e0210 */
[----:B---3--:R-:W3:Y:S03]  /*3df0*/  S2R R6, SR_TID.X ;  /* 0x0000000000067919 */ /* 0x008ee60000002100 */
[----:B------:R-:W-:Y:S01]  /*3e00*/  IMAD.IADD R18, R31, 0x1, R17 ;  /* 0x000000011f127824 */ /* 0x000fe200078e0211 */
[----:B------:R-:W-:Y:S03]  /*3e10*/  STS.64 [R40+0x38], R16 ;  /* 0x0000381028007388 */ /* 0x000fe60000000a00 */
[----:B------:R-:W-:-:S02]  /*3e20*/  IMAD.IADD R19, R32, 0x1, R18 ;  /* 0x0000000120137824 */ /* 0x000fc400078e0212 */
[----:B0-----:R-:W-:Y:S02]  /*3e30*/  VIADD R4, R4, UR5 ;  /* 0x0000000504047c36 */ /* 0x001fe40008000000 */
[----:B------:R-:W-:Y:S01]  /*3e40*/  IMAD.IADD R20, R33, 0x1, R19 ;  /* 0x0000000121147824 */ /* 0x000fe200078e0213 */
[----:B------:R-:W-:Y:S01]  /*3e50*/  STS.64 [R40+0x40], R18 ;  /* 0x0000401228007388 */ /* 0x000fe20000000a00 */
[----:B--2---:R-:W-:Y:S02]  /*3e60*/  IMAD R12, R4, 0x2100, RZ ;  /* 0x00002100040c7824 */ /* 0x004fe400078e02ff */
[----:B------:R-:W-:-:S04]  /*3e70*/  IMAD.IADD R21, R34, 0x1, R20 ;  /* 0x0000000122157824 */ /* 0x000fc800078e0214 */
[----:B------:R-:W-:Y:S01]  /*3e80*/  IMAD.IADD R22, R35, 0x1, R21 ;  /* 0x0000000123167824 */ /* 0x000fe200078e0215 */
[----:B------:R-:W-:Y:S03]  /*3e90*/  STS.64 [R40+0x48], R20 ;  /* 0x0000481428007388 */ /* 0x000fe60000000a00 */
[----:B------:R-:W-:Y:S01]  /*3ea0*/  IMAD.IADD R23, R36, 0x1, R22 ;  /* 0x0000000124177824 */ /* 0x000fe200078e0216 */
[C---:B----4-:R-:W-:Y:S02]  /*3eb0*/  LOP3.LUT R4, R5.reuse, 0x1f, RZ, 0xc0, !PT ;  /* 0x0000001f05047812 */ /* 0x050fe400078ec0ff */
[----:B------:R-:W-:Y:S02]  /*3ec0*/  LOP3.LUT R10, R5, 0x3e0, RZ, 0xc0, !PT ;  /* 0x000003e0050a7812 */ /* 0x000fe400078ec0ff */
[----:B------:R-:W-:Y:S01]  /*3ed0*/  STS.64 [R40+0x50], R22 ;  /* 0x0000501628007388 */ /* 0x000fe20000000a00 */
[----:B------:R-:W-:-:S03]  /*3ee0*/  NOP ;  /* 0x0000000000007918 */ /* 0x000fc60000000000 */
[----:B------:R-:W-:Y:S01]  /*3ef0*/  LDS R45, [R41] ;  /* 0x00000000292d7984 */ /* 0x000fe20000000800 */
[----:B---3--:R-:W-:Y:S01]  /*3f00*/  LOP3.LUT R8, R6, 0x3e0, RZ, 0xc0, !PT ;  /* 0x000003e006087812 */ /* 0x008fe200078ec0ff */
[----:B------:R-:W-:Y:S02]  /*3f10*/  IMAD R10, R10, 0x16, R4 ;  /* 0x000000160a0a7824 */ /* 0x000fe400078e0204 */
        /* <DEDUP_REMOVED lines=20> */
[----:B------:R0:W-:Y:S04]  /*4060*/  LDS R25, [R41+0xa80] ;  /* 0x000a800029197984 */ /* 0x0001e80000000800 */
[----:B------:R2:W-:Y:S01]  /*4070*/  @!P0 STS [UR4+0x8400], R0 ;  /* 0x00840000ff008988 */ /* 0x0005e20008000804 */
[----:B------:R-:W-:Y:S01]  /*4080*/  BAR.SYNC.DEFER_BLOCKING 0x0 ;  /* 0x0000000000007b1d */ /* 0x000fe20000010000 */
[----:B0-----:R-:W-:Y:S01]  /*4090*/  LOP3.LUT R41, R6, 0x1f, RZ, 0xc0, !PT ;  /* 0x0000001f06297812 */ /* 0x001fe200078ec0ff */
[----:B------:R-:W-:Y:S01]  /*40a0*/  VIADD R6, R10, 0x60 ;  /* 0x000000600a067836 */ /* 0x000fe20000000000 */
[----:B------:R-:W-:-:S03]  /*40b0*/  IADD3 R5, P0, PT, R12, R3, RZ ;  /* 0x000000030c057210 */ /* 0x000fc60007f1e0ff */
[----:B------:R-:W-:Y:S02]  /*40c0*/  IMAD R8, R8, 0x16, R41 ;  /* 0x0000001608087824 */ /* 0x000fe400078e0229 */
[----:B--2---:R-:W-:Y:S01]  /*40d0*/  IMAD.X R0, RZ, RZ, RZ, P0 ;  /* 0x000000ffff007224 */ /* 0x004fe200000e06ff */
[----:B-1----:R-:W-:Y:S01]  /*40e0*/  LEA R4, P0, R5, UR6, 0x2 ;  /* 0x0000000605047c11 */ /* 0x002fe2000f8010ff */
[----:B------:R-:W-:-:S03]  /*40f0*/  VIADD R41, R10, 0x20 ;  /* 0x000000200a297836 */ /* 0x000fc60000000000 */
[----:B------:R-:W-:Y:S01]  /*4100*/  LEA.HI.X R5, R5, UR7, R0, 0x2, P0 ;  /* 0x0000000705057c11 */ /* 0x000fe200080f1400 */
[C---:B------:R-:W-:Y:S01]  /*4110*/  VIADD R0, R8.reuse, 0xc0 ;  /* 0x000000c008007836 */ /* 0x040fe20000000000 */
[----:B------:R-:W0:Y:S02]  /*4120*/  LDS R2, [UR4+0x8400] ;  /* 0x00840004ff027984 */ /* 0x000e240008000800 */
[-C--:B0-----:R-:W-:Y:S01]  /*4130*/  ISETP.GE.AND P6, PT, R3, R2.reuse, PT ;  /* 0x000000020300720c */ /* 0x081fe20003fc6270 */
[C---:B------:R-:W-:Y:S01]  /*4140*/  VIADD R3, R8.reuse, 0x80 ;  /* 0x0000008008037836 */ /* 0x040fe20000000000 */
[-C--:B------:R-:W-:Y:S01]  /*4150*/  ISETP.GE.AND P5, PT, R41, R2.reuse, PT ;  /* 0x000000022900720c */ /* 0x080fe20003fa6270 */
[----:B------:R-:W-:Y:S01]  /*4160*/  VIADD R41, R8, 0xa0 ;  /* 0x000000a008297836 */ /* 0x000fe20000000000 */
[-C--:B------:R-:W-:Y:S01]  /*4170*/  ISETP.GE.AND P0, PT, R6, R2.reuse, PT ;  /* 0x000000020600720c */ /* 0x080fe20003f06270 */
[C---:B------:R-:W-:Y:S01]  /*4180*/  VIADD R6, R8.reuse, 0xe0 ;  /* 0x000000e008067836 */ /* 0x040fe20000000000 */
[-C--:B------:R-:W-:Y:S01]  /*4190*/  ISETP.GE.AND P3, PT, R3, R2.reuse, PT ;  /* 0x000000020300720c */ /* 0x080fe20003f66270 */
[----:B------:R-:W-:Y:S01]  /*41a0*/  VIADD R3, R8, 0x100 ;  /* 0x0000010008037836 */ /* 0x000fe20000000000 */
[-C--:B------:R-:W-:Y:S01]  /*41b0*/  ISETP.GE.AND P2, PT, R0, R2.reuse, PT ;  /* 0x000000020000720c */ /* 0x080fe20003f46270 */
[----:B------:R-:W-:Y:S01]  /*41c0*/  VIADD R0, R10, 0x40 ;  /* 0x000000400a007836 */ /* 0x000fe20000000000 */
[-C--:B------:R-:W-:Y:S01]  /*41d0*/  ISETP.GE.AND P4, PT, R41, R2.reuse, PT ;  /* 0x000000022900720c */ /* 0x080fe20003f86270 */
[----:B------:R-:W-:Y:S01]  /*41e0*/  VIADD R41, R8, 0x120 ;  /* 0x0000012008297836 */ /* 0x000fe20000000000 */
[-C--:B------:R-:W-:Y:S01]  /*41f0*/  ISETP.GE.AND P1, PT, R6, R2.reuse, PT ;  /* 0x000000020600720c */ /* 0x080fe20003f26270 */
[----:B------:R-:W-:Y:S01]  /*4200*/  @!P6 STG.E desc[UR8][R4.64], R45 ;  /* 0x0000002d0400e986 */ /* 0x000fe2000c101908 */
[----:B------:R-:W-:Y:S01]  /*4210*/  ISETP.GE.AND P6, PT, R3, R2, PT ;  /* 0x000000020300720c */ /* 0x000fe20003fc6270 */
[----:B------:R-:W-:-:S02]  /*4220*/  VIADD R3, R10, 0x140 ;  /* 0x000001400a037836 */ /* 0x000fc40000000000 */
[----:B------:R-:W-:Y:S01]  /*4230*/  @!P5 STG.E desc[UR8][R4.64+0x80], R47 ;  /* 0x0000802f0400d986 */ /* 0x000fe2000c101908 */
[-C--:B------:R-:W-:Y:S01]  /*4240*/  ISETP.GE.AND P5, PT, R41, R2.reuse, PT ;  /* 0x000000022900720c */ /* 0x080fe20003fa6270 */
[C---:B------:R-:W-:Y:S02]  /*4250*/  VIADD R41, R10.reuse, 0x160 ;  /* 0x000001600a297836 */ /* 0x040fe40000000000 */
[----:B------:R-:W-:Y:S01]  /*4260*/  @!P0 STG.E desc[UR8][R4.64+0x180], R49 ;  /* 0x0001803104008986 */ /* 0x000fe2000c101908 */
[-C--:B------:R-:W-:Y:S01]  /*4270*/  ISETP.GE.AND P0, PT, R3, R2.reuse, PT ;  /* 0x000000020300720c */ /* 0x080fe20003f06270 */
[C---:B------:R-:W-:Y:S02]  /*4280*/  VIADD R3, R10.reuse, 0x180 ;  /* 0x000001800a037836 */ /* 0x040fe40000000000 */
[----:B------:R-:W-:Y:S01]  /*4290*/  @!P3 STG.E desc[UR8][R4.64+0x200], R51 ;  /* 0x000200330400b986 */ /* 0x000fe2000c101908 */
[----:B------:R-:W-:Y:S01]  /*42a0*/  ISETP.GE.AND P3, PT, R41, R2, PT ;  /* 0x000000022900720c */ /* 0x000fe20003f66270 */
[----:B------:R-:W-:-:S02]  /*42b0*/  VIADD R41, R10, 0x1a0 ;  /* 0x000001a00a297836 */ /* 0x000fc40000000000 */
[----:B------:R-:W-:Y:S01]  /*42c0*/  @!P2 STG.E desc[UR8][R4.64+0x300], R43 ;  /* 0x0003002b0400a986 */ /* 0x000fe2000c101908 */
[-C--:B------:R-:W-:Y:S01]  /*42d0*/  ISETP.GE.AND P2, PT, R3, R2.reuse, PT ;  /* 0x000000020300720c */ /* 0x080fe20003f46270 */
[----:B------:R-:W-:Y:S02]  /*42e0*/  VIADD R3, R8, 0x1c0 ;  /* 0x000001c008037836 */ /* 0x000fe40000000000 */
[----:B------:R-:W-:Y:S01]  /*42f0*/  @!P4 STG.E desc[UR8][R4.64+0x280], R53 ;  /* 0x000280350400c986 */ /* 0x000fe2000c101908 */
[----:B------:R-:W-:-:S03]  /*4300*/  ISETP.GE.AND P4, PT, R0, R2, PT ;  /* 0x000000020000720c */ /* 0x000fc60003f86270 */
[----:B------:R0:W-:Y:S01]  /*4310*/  @!P1 STG.E desc[UR8][R4.64+0x380], R37 ;  /* 0x0003802504009986 */ /* 0x0001e2000c101908 */
[-C--:B------:R-:W-:Y:S01]  /*4320*/  ISETP.GE.AND P1, PT, R41, R2.reuse, PT ;  /* 0x000000022900720c */ /* 0x080fe20003f26270 */
[C---:B------:R-:W-:Y:S02]  /*4330*/  VIADD R41, R8.reuse, 0x1e0 ;  /* 0x000001e008297836 */ /* 0x040fe40000000000 */
[----:B------:R-:W-:Y:S01]  /*4340*/  @!P6 STG.E desc[UR8][R4.64+0x400], R35 ;  /* 0x000400230400e986 */ /* 0x000fe2000c101908 */
[-C--:B------:R-:W-:Y:S01]  /*4350*/  ISETP.GE.AND P6, PT, R3, R2.reuse, PT ;  /* 0x000000020300720c */ /* 0x080fe20003fc6270 */
[----:B------:R-:W-:Y:S02]  /*4360*/  VIADD R3, R8, 0x200 ;  /* 0x0000020008037836 */ /* 0x000fe40000000000 */
[----:B------:R1:W-:Y:S01]  /*4370*/  @!P5 STG.E desc[UR8][R4.64+0x480], R33 ;  /* 0x000480210400d986 */ /* 0x0003e2000c101908 */
[----:B------:R-:W-:Y:S01]  /*4380*/  ISETP.GE.AND P5, PT, R41, R2, PT ;  /* 0x000000022900720c */ /* 0x000fe20003fa6270 */
[----:B------:R-:W-:-:S02]  /*4390*/  VIADD R41, R10, 0x220 ;  /* 0x000002200a297836 */ /* 0x000fc40000000000 */
[----:B------:R2:W-:Y:S01]  /*43a0*/  @!P0 STG.E desc[UR8][R4.64+0x500], R31 ;  /* 0x0005001f04008986 */ /* 0x0005e2000c101908 */
[-C--:B------:R-:W-:Y:S01]  /*43b0*/  ISETP.GE.AND P0, PT, R3, R2.reuse, PT ;  /* 0x000000020300720c */ /* 0x080fe20003f06270 */
[----:B0-----:R-:W-:Y:S02]  /*43c0*/  VIADD R37, R10, 0x240 ;  /* 0x000002400a257836 */ /* 0x001fe40000000000 */
[C---:B------:R-:W-:Y:S01]  /*43d0*/  VIADD R3, R8.reuse, 0x260 ;  /* 0x0000026008037836 */ /* 0x040fe20000000000 */
[----:B------:R2:W-:Y:S01]  /*43e0*/  @!P4 STG.E desc[UR8][R4.64+0x100], R29 ;  /* 0x0001001d0400c986 */ /* 0x0005e2000c101908 */
[-C--:B------:R-:W-:Y:S01]  /*43f0*/  ISETP.GE.AND P4, PT, R41, R2.reuse, PT ;  /* 0x000000022900720c */ /* 0x080fe20003f86270 */
[----:B-1----:R-:W-:Y:S02]  /*4400*/  VIADD R33, R8, 0x280 ;  /* 0x0000028008217836 */ /* 0x002fe40000000000 */
        /* <DEDUP_REMOVED lines=17> */
.L_x_746:
[----:B------:R-:W-:Y:S01]  /*4520*/  BSSY B1, `(.L_x_773) ;  /* 0x0000006000017945 */ /* 0x000fe20003800000 */
[----:B------:R-:W-:Y:S01]  /*4530*/  PLOP3.LUT P0, PT, P0, PT, PT, 0x8, 0x80 ;  /* 0x000000000080781c */ /* 0x000fe2000070e170 */
[----:B------:R-:W-:-:S12]  /*4540*/  IMAD.MOV.U32 R21, RZ, RZ, -0x1 ;  /* 0xffffffffff157424 */ /* 0x000fd800078e00ff */
[----:B------:R-:W-:Y:S05]  /*4550*/  WARPSYNC.COLLECTIVE R21, `(.L_x_774) ;  /* 0x0000000015087348 */ /* 0x000fea0003c00000 */
[----:B------:R-:W-:Y:S01]  /*4560*/  VOTE.ANY P0, P0 ;  /* 0x0000000000ff7806 */ /* 0x000fe20000000100 */
[----:B------:R-:W-:-:S12]  /*4570*/  ENDCOLLECTIVE ;  /* 0x000000000000791b */ /* 0x000fd80003800000 */
.L_x_774:
[----:B------:R-:W-:Y:S05]  /*4580*/  BSYNC B1 ;  /* 0x0000000000017941 */ /* 0x000fea0003800000 */
.L_x_773:
[----:B------:R-:W-:Y:S05]  /*4590*/  BRA `(.L_x_775) ;  /* 0xffffffc800787947 */ /* 0x000fea000383ffff */
.L_x_748:
[----:B------:R-:W-:Y:S01]  /*45a0*/  BSSY B1, `(.L_x_776) ;  /* 0x0000006000017945 */ /* 0x000fe20003800000 */
[----:B------:R-:W-:Y:S01]  /*45b0*/  PLOP3.LUT P0, PT, P0, PT, PT, 0x8, 0x80 ;  /* 0x000000000080781c */ /* 0x000fe2000070e170 */
[----:B------:R-:W-:-:S12]  /*45c0*/  IMAD.MOV.U32 R21, RZ, RZ, -0x1 ;  /* 0xffffffffff157424 */ /* 0x000fd800078e00ff */
[----:B------:R-:W-:Y:S05]  /*45d0*/  WARPSYNC.COLLECTIVE R21, `(.L_x_777) ;  /* 0x0000000015087348 */ /* 0x000fea0003c00000 */
[----:B------:R-:W-:Y:S01]  /*45e0*/  VOTE.ANY P0, P0 ;  /* 0x0000000000ff7806 */ /* 0x000fe20000000100 */
[----:B------:R-:W-:-:S12]  /*45f0*/  ENDCOLLECTIVE ;  /* 0x000000000000791b */ /* 0x000fd80003800000 */
.L_x_777:
[----:B------:R-:W-:Y:S05]  /*4600*/  BSYNC B1 ;  /* 0x0000000000017941 */ /* 0x000fea0003800000 */
.L_x_776:
[----:B------:R-:W-:Y:S05]  /*4610*/  BRA `(.L_x_778) ;  /* 0xffffffc800cc7947 */ /* 0x000fea000383ffff */
.L_x_750:
[----:B------:R-:W0:Y:S01]  /*4620*/  S2R R30, SR_GEMASK ;  /* 0x00000000001e7919 */ /* 0x000e220000003c00 */
[----:B------:R-:W-:Y:S01]  /*4630*/  BSSY B1, `(.L_x_779) ;  /* 0x0000006000017945 */ /* 0x000fe20003800000 */
[----:B------:R-:W-:Y:S01]  /*4640*/  PLOP3.LUT P0, PT, P0, PT, PT, 0x8, 0x80 ;  /* 0x000000000080781c */ /* 0x000fe2000070e170 */
[----:B------:R-:W-:-:S12]  /*4650*/  IMAD.MOV.U32 R21, RZ, RZ, -0x1 ;  /* 0xffffffffff157424 */ /* 0x000fd800078e00ff */
[----:B0-----:R-:W-:Y:S05]  /*4660*/  WARPSYNC.COLLECTIVE R21, `(.L_x_780) ;  /* 0x0000000015087348 */ /* 0x001fea0003c00000 */
[----:B------:R-:W-:Y:S01]  /*4670*/  VOTE.ANY R21, PT, P0 ;  /* 0x0000000000157806 */ /* 0x000fe200000e0100 */
[----:B0-----:R-:W-:Y:S06]  /*4680*/  ENDCOLLECTIVE ;  /* 0x000000000000791b */ /* 0x001fec0003800000 */
.L_x_780:
[----:B------:R-:W-:Y:S05]  /*4690*/  BSYNC B1 ;  /* 0x0000000000017941 */ /* 0x000fea0003800000 */
.L_x_779:
[----:B------:R-:W-:Y:S01]  /*46a0*/  LOP3.LUT R21, R21, 0x80000000, R30, 0xec, !PT ;  /* 0x8000000015157812 */ /* 0x000fe200078eec1e */
[----:B------:R-:W-:Y:S02]  /*46b0*/  IMAD.MOV.U32 R17, RZ, RZ, 0x1 ;  /* 0x00000001ff117424 */ /* 0x000fe400078e00ff */
[----:B------:R-:W-:Y:S02]  /*46c0*/  VIADD R41, R39, 0x2 ;  /* 0x0000000227297836 */ /* 0x000fe40000000000 */
[----:B------:R-:W-:Y:S02]  /*46d0*/  VIADD R16, R21, 0xffffffff ;  /* 0xffffffff15107836 */ /* 0x000fe40000000000 */
[C---:B------:R-:W-:Y:S02]  /*46e0*/  VIADD R43, R39.reuse, 0x4 ;  /* 0x00000004272b7836 */ /* 0x040fe40000000000 */
[----:B------:R-:W-:Y:S01]  /*46f0*/  VIADD R44, R39, 0x8 ;  /* 0x00000008272c7836 */ /* 0x000fe20000000000 */
[----:B------:R-:W-:Y:S01]  /*4700*/  LOP3.LUT R28, R21, R16, RZ, 0xc, !PT ;  /* 0x00000010151c7212 */ /* 0x000fe200078e0cff */
[----:B------:R-:W-:-:S02]  /*4710*/  IMAD.MOV.U32 R16, RZ, RZ, R27 ;  /* 0x000000ffff107224 */ /* 0x000fc400078e001b */
[----:B------:R-:W-:Y:S01]  /*4720*/  IMAD.MOV.U32 R21, RZ, RZ, -0x1 ;  /* 0xffffffffff157424 */ /* 0x000fe200078e00ff */
[----:B------:R0:W1:Y:S01]  /*4730*/  POPC R20, R28 ;  /* 0x0000001c00147309 */ /* 0x0000620000000000 */
[----:B------:R-:W-:-:S07]  /*4740*/  VIADD R45, R39, 0x10 ;  /* 0x00000010272d7836 */ /* 0x000fce0000000000 */
[----:B01----:R-:W-:Y:S05]  /*4750*/  WARPSYNC.COLLECTIVE R21, `(.L_x_781) ;  /* 0x0000000015087348 */ /* 0x003fea0003c00000 */
[----:B-1----:R1:W2:Y:S02]  /*4760*/  SHFL.DOWN P3, R22, R16, R17, R20 ;  /* 0x0800001110167389 */ /* 0x0022a40000060014 */
[----:B012---:R-:W-:Y:S05]  /*4770*/  ENDCOLLECTIVE ;  /* 0x000000000000791b */ /* 0x007fea0003800000 */
.L_x_781:
[-C--:B------:R-:W-:Y:S02]  /*4780*/  ISETP.GE.AND P0, PT, R39, R20.reuse, PT ;  /* 0x000000142700720c */ /* 0x080fe40003f06270 */
[-C--:B------:R-:W-:Y:S01]  /*4790*/  ISETP.GT.AND P2, PT, R45, R20.reuse, PT ;  /* 0x000000142d00720c */ /* 0x080fe20003f44270 */
        /* <DEDUP_REMOVED lines=8> */
.L_x_782:
        /* <DEDUP_REMOVED lines=8> */
.L_x_783:
[----:B------:R-:W-:Y:S01]  /*48a0*/  IMAD.MOV.U32 R17, RZ, RZ, 0x8 ;  /* 0x00000008ff117424 */ /* 0x000fe200078e00ff */
[----:B------:R-:W-:Y:S02]  /*48b0*/  SEL R22, R22, RZ, !P0 ;  /* 0x000000ff16167207 */ /* 0x000fe40004000000 */
[----:B------:R-:W-:-:S03]  /*48c0*/  ISETP.GT.AND P0, PT, R44, R20, PT ;  /* 0x000000142c00720c */ /* 0x000fc60003f04270 */
[----:B------:R-:W-:Y:S02]  /*48d0*/  IMAD.IADD R27, R29, 0x1, R22 ;  /* 0x000000011d1b7824 */ /* 0x000fe400078e0216 */
[----:B------:R-:W0:Y:S02]  /*48e0*/  LDC.64 R28, c[0x0][0x390] ;  /* 0x0000e400ff1c7b82 */ /* 0x000e240000000a00 */
[----:B------:R-:W-:-:S07]  /*48f0*/  IMAD.MOV.U32 R16, RZ, RZ, R27 ;  /* 0x000000ffff107224 */ /* 0x000fce00078e001b */
[----:B0-----:R-:W-:Y:S05]  /*4900*/  WARPSYNC.COLLECTIVE R21, `(.L_x_784) ;  /* 0x0000000015087348 */ /* 0x001fea0003c00000 */
[----:B------:R1:W2:Y:S02]  /*4910*/  SHFL.DOWN P3, R22, R16, R17, R20 ;  /* 0x0800001110167389 */ /* 0x0002a40000060014 */
[----:B012---:R-:W-:Y:S05]  /*4920*/  ENDCOLLECTIVE ;  /* 0x000000000000791b */ /* 0x007fea0003800000 */
.L_x_784:
        /* <DEDUP_REMOVED lines=8> */
.L_x_785:
[----:B------:R-:W-:Y:S05]  /*49b0*/  WARPSYNC.COLLECTIVE R21, `(.L_x_786) ;  /* 0x0000000015087348 */ /* 0x000fea0003c00000 */
[----:B------:R-:W-:Y:S01]  /*49c0*/  VOTE.ALL P0, P0 ;  /* 0x0000000000ff7806 */ /* 0x000fe20000000000 */
[----:B------:R-:W-:-:S12]  /*49d0*/  ENDCOLLECTIVE ;  /* 0x000000000000791b */ /* 0x000fd80003800000 */
.L_x_786:
[----:B------:R-:W-:Y:S02]  /*49e0*/  IADD3 R28, P3, PT, R28, 0x100, RZ ;  /* 0x000001001c1c7810 */ /* 0x000fe40007f7e0ff */
[----:B------:R-:W-:-:S03]  /*49f0*/  SEL R22, R22, RZ, !P2 ;  /* 0x000000ff16167207 */ /* 0x000fc60005000000 */
[----:B------:R-:W-:Y:S02]  /*4a00*/  IMAD.X R3, RZ, RZ, R29, P3 ;  /* 0x000000ffff037224 */ /* 0x000fe400018e061d */
[----:B------:R-:W-:Y:S01]  /*4a10*/  IMAD.IADD R46, R47, 0x1, R22 ;  /* 0x000000012f2e7824 */ /* 0x000fe200078e0216 */
[----:B------:R-:W-:Y:S06]  /*4a20*/  BRA `(.L_x_787) ;  /* 0xffffffc800647947 */ /* 0x000fec000383ffff */
.L_x_752:
[----:B------:R-:W-:Y:S01]  /*4a30*/  BSSY B1, `(.L_x_788) ;  /* 0x0000006000017945 */ /* 0x000fe20003800000 */
[----:B------:R-:W-:Y:S01]  /*4a40*/  PLOP3.LUT P0, PT, P0, PT, PT, 0x8, 0x80 ;  /* 0x000000000080781c */ /* 0x000fe2000070e170 */
[----:B------:R-:W-:-:S12]  /*4a50*/  IMAD.MOV.U32 R21, RZ, RZ, -0x1 ;  /* 0xffffffffff157424 */ /* 0x000fd800078e00ff */
[----:B------:R-:W-:Y:S05]  /*4a60*/  WARPSYNC.COLLECTIVE R21, `(.L_x_789) ;  /* 0x0000000015087348 */ /* 0x000fea0003c00000 */
[----:B------:R-:W-:Y:S01]  /*4a70*/  VOTE.ANY P0, P0 ;  /* 0x0000000000ff7806 */ /* 0x000fe20000000100 */
[----:B------:R-:W-:-:S12]  /*4a80*/  ENDCOLLECTIVE ;  /* 0x000000000000791b */ /* 0x000fd80003800000 */
.L_x_789:
[----:B------:R-:W-:Y:S05]  /*4a90*/  BSYNC B1 ;  /* 0x0000000000017941 */ /* 0x000fea0003800000 */
.L_x_788:
[----:B------:R-:W-:Y:S05]  /*4aa0*/  BRA `(.L_x_790) ;  /* 0xffffffc800747947 */ /* 0x000fea000383ffff */
.L_x_754:
[----:B------:R-:W-:Y:S01]  /*4ab0*/  BSSY B1, `(.L_x_791) ;  /* 0x0000006000017945 */ /* 0x000fe20003800000 */
[----:B------:R-:W-:Y:S01]  /*4ac0*/  PLOP3.LUT P0, PT, P0, PT, PT, 0x8, 0x80 ;  /* 0x000000000080781c */ /* 0x000fe2000070e170 */
[----:B------:R-:W-:-:S12]  /*4ad0*/  IMAD.MOV.U32 R21, RZ, RZ, -0x1 ;  /* 0xffffffffff157424 */ /* 0x000fd800078e00ff */
[----:B------:R-:W-:Y:S05]  /*4ae0*/  WARPSYNC.COLLECTIVE R21, `(.L_x_792) ;  /* 0x0000000015087348 */ /* 0x000fea0003c00000 */
[----:B------:R-:W-:Y:S01]  /*4af0*/  VOTE.ANY P0, P0 ;  /* 0x0000000000ff7806 */ /* 0x000fe20000000100 */
[----:B------:R-:W-:-:S12]  /*4b00*/  ENDCOLLECTIVE ;  /* 0x000000000000791b */ /* 0x000fd80003800000 */
.L_x_792:
[----:B------:R-:W-:Y:S05]  /*4b10*/  BSYNC B1 ;  /* 0x0000000000017941 */ /* 0x000fea0003800000 */
.L_x_791:
[----:B------:R-:W-:Y:S05]  /*4b20*/  BRA `(.L_x_793) ;  /* 0xffffffc800c87947 */ /* 0x000fea000383ffff */
.L_x_756:
[----:B------:R-:W-:Y:S01]  /*4b30*/  BSSY B1, `(.L_x_794) ;  /* 0x0000006000017945 */ /* 0x000fe20003800000 */
[----:B------:R-:W-:Y:S01]  /*4b40*/  PLOP3.LUT P0, PT, P0, PT, PT, 0x8, 0x80 ;  /* 0x000000000080781c */ /* 0x000fe2000070e170 */
[----:B------:R-:W-:-:S12]  /*4b50*/  IMAD.MOV.U32 R21, RZ, RZ, -0x1 ;  /* 0xffffffffff157424 */ /* 0x000fd800078e00ff */
[----:B------:R-:W-:Y:S05]  /*4b60*/  WARPSYNC.COLLECTIVE R21, `(.L_x_795) ;  /* 0x0000000015087348 */ /* 0x000fea0003c00000 */
[----:B------:R-:W-:Y:S01]  /*4b70*/  VOTE.ANY R21, PT, P0 ;  /* 0x0000000000157806 */ /* 0x000fe200000e0100 */
[----:B------:R-:W-:Y:S06]  /*4b80*/  ENDCOLLECTIVE ;  /* 0x000000000000791b */ /* 0x000fec0003800000 */
.L_x_795:
[----:B------:R-:W-:Y:S05]  /*4b90*/  BSYNC B1 ;  /* 0x0000000000017941 */ /* 0x000fea0003800000 */
.L_x_794:
        /* <DEDUP_REMOVED lines=11> */
.L_x_796:
        /* <DEDUP_REMOVED lines=9> */
.L_x_797:
        /* <DEDUP_REMOVED lines=8> */
.L_x_798:
        /* <DEDUP_REMOVED lines=8> */
.L_x_799:
        /* <DEDUP_REMOVED lines=8> */
.L_x_800:
[----:B------:R-:W-:Y:S02]  /*4e60*/  SEL R22, R22, RZ, !P0 ;  /* 0x000000ff16167207 */ /* 0x000fe40004000000 */
[----:B------:R-:W-:Y:S02]  /*4e70*/  ISETP.NE.AND P0, PT, R26, 0x65, PT ;  /* 0x000000651a00780c */ /* 0x000fe40003f05270 */
[----:B------:R-:W-:-:S11]  /*4e80*/  IADD3 R46, PT, PT, R47, R22, R46 ;  /* 0x000000162f2e7210 */ /* 0x000fd60007ffe02e */
[----:B------:R-:W-:Y:S05]  /*4e90*/  WARPSYNC.COLLECTIVE R21, `(.L_x_801) ;  /* 0x0000000015087348 */ /* 0x000fea0003c00000 */
[----:B------:R-:W-:Y:S01]  /*4ea0*/  VOTE.ALL P0, P0 ;  /* 0x0000000000ff7806 */ /* 0x000fe20000000000 */
[----:B------:R-:W-:-:S12]  /*4eb0*/  ENDCOLLECTIVE ;  /* 0x000000000000791b */ /* 0x000fd80003800000 */
.L_x_801:
[----:B------:R-:W-:Y:S05]  /*4ec0*/  BRA `(.L_x_802) ;  /* 0xffffffc800607947 */ /* 0x000fea000383ffff */
.L_x_761:
[----:B------:R-:W-:Y:S01]  /*4ed0*/  BSSY B0, `(.L_x_803) ;  /* 0x0000006000007945 */ /* 0x000fe20003800000 */
[----:B------:R-:W-:Y:S01]  /*4ee0*/  PLOP3.LUT P0, PT, P0, PT, PT, 0x8, 0x80 ;  /* 0x000000000080781c */ /* 0x000fe2000070e170 */
[----:B------:R-:W-:-:S12]  /*4ef0*/  IMAD.MOV.U32 R21, RZ, RZ, -0x1 ;  /* 0xffffffffff157424 */ /* 0x000fd800078e00ff */
[----:B------:R-:W-:Y:S05]  /*4f00*/  WARPSYNC.COLLECTIVE R21, `(.L_x_804) ;  /* 0x0000000015087348 */ /* 0x000fea0003c00000 */
[----:B------:R-:W-:Y:S01]  /*4f10*/  VOTE.ANY P0, P0 ;  /* 0x0000000000ff7806 */ /* 0x000fe20000000100 */
[----:B------:R-:W-:-:S12]  /*4f20*/  ENDCOLLECTIVE ;  /* 0x000000000000791b */ /* 0x000fd80003800000 */
.L_x_804:
[----:B------:R-:W-:Y:S05]  /*4f30*/  BSYNC B0 ;  /* 0x0000000000007941 */ /* 0x000fea0003800000 */
.L_x_803:
[----:B------:R-:W-:Y:S05]  /*4f40*/  BRA `(.L_x_805) ;  /* 0xffffffe000987947 */ /* 0x000fea000383ffff */
.L_x_763:
[----:B------:R-:W-:Y:S01]  /*4f50*/  BSSY B0, `(.L_x_806) ;  /* 0x0000006000007945 */ /* 0x000fe20003800000 */
[----:B------:R-:W-:Y:S01]  /*4f60*/  PLOP3.LUT P0, PT, P0, PT, PT, 0x8, 0x80 ;  /* 0x000000000080781c */ /* 0x000fe2000070e170 */
[----:B------:R-:W-:-:S12]  /*4f70*/  IMAD.MOV.U32 R21, RZ, RZ, -0x1 ;  /* 0xffffffffff157424 */ /* 0x000fd800078e00ff */
[----:B------:R-:W-:Y:S05]  /*4f80*/  WARPSYNC.COLLECTIVE R21, `(.L_x_807) ;  /* 0x0000000015087348 */ /* 0x000fea0003c00000 */
[----:B------:R-:W-:Y:S01]  /*4f90*/  VOTE.ANY P0, P0 ;  /* 0x0000000000ff7806 */ /* 0x000fe20000000100 */
[----:B------:R-:W-:-:S12]  /*4fa0*/  ENDCOLLECTIVE ;  /* 0x000000000000791b */ /* 0x000fd80003800000 */
.L_x_807:
[----:B------:R-:W-:Y:S05]  /*4fb0*/  BSYNC B0 ;  /* 0x0000000000007941 */ /* 0x000fea0003800000 */
.L_x_806:
[----:B------:R-:W-:Y:S05]  /*4fc0*/  BRA `(.L_x_808) ;  /* 0xffffffe000ec7947 */ /* 0x000fea000383ffff */
.L_x_765:
[----:B------:R-:W0:Y:S01]  /*4fd0*/  S2R R26, SR_GEMASK ;  /* 0x00000000001a7919 */ /* 0x000e220000003c00 */
[----:B------:R-:W-:Y:S01]  /*4fe0*/  BSSY B0, `(.L_x_809) ;  /* 0x0000006000007945 */ /* 0x000fe20003800000 */
[----:B------:R-:W-:Y:S01]  /*4ff0*/  PLOP3.LUT P0, PT, P0, PT, PT, 0x8, 0x80 ;  /* 0x000000000080781c */ /* 0x000fe2000070e170 */
[----:B------:R-:W-:-:S12]  /*5000*/  IMAD.MOV.U32 R21, RZ, RZ, -0x1 ;  /* 0xffffffffff157424 */ /* 0x000fd800078e00ff */
[----:B0-----:R-:W-:Y:S05]  /*5010*/  WARPSYNC.COLLECTIVE R21, `(.L_x_810) ;  /* 0x0000000015087348 */ /* 0x001fea0003c00000 */
[----:B------:R-:W-:Y:S01]  /*5020*/  VOTE.ANY R21, PT, P0 ;  /* 0x0000000000157806 */ /* 0x000fe200000e0100 */
[----:B0-----:R-:W-:Y:S06]  /*5030*/  ENDCOLLECTIVE ;  /* 0x000000000000791b */ /* 0x001fec0003800000 */
.L_x_810:
[----:B------:R-:W-:Y:S05]  /*5040*/  BSYNC B0 ;  /* 0x0000000000007941 */ /* 0x000fea0003800000 */
.L_x_809:
[----:B------:R-:W-:Y:S01]  /*5050*/  LOP3.LUT R21, R21, 0x80000000, R26, 0xec, !PT ;  /* 0x8000000015157812 */ /* 0x000fe200078eec1a */
[----:B------:R-:W-:-:S04]  /*5060*/  IMAD.MOV.U32 R17, RZ, RZ, 0x1 ;  /* 0x00000001ff117424 */ /* 0x000fc800078e00ff */
        /* <DEDUP_REMOVED lines=8> */
.L_x_811:
[----:B------:R-:W-:Y:S01]  /*50f0*/  ISETP.GE.AND P0, PT, R38, R20, PT ;  /* 0x000000142600720c */ /* 0x000fe20003f06270 */
[----:B------:R-:W-:-:S03]  /*5100*/  IMAD.MOV.U32 R17, RZ, RZ, 0x2 ;  /* 0x00000002ff117424 */ /* 0x000fc600078e00ff */
[----:B------:R-:W-:-:S05]  /*5110*/  SEL R22, R22, RZ, !P0 ;  /* 0x000000ff16167207 */ /* 0x000fca0004000000 */
[----:B------:R-:W-:Y:S02]  /*5120*/  IMAD.IADD R43, R22, 0x1, R19 ;  /* 0x00000001162b7824 */ /* 0x000fe400078e0213 */
[----:B------:R-:W-:Y:S02]  /*5130*/  VIADD R19, R38, 0x2 ;  /* 0x0000000226137836 */ /* 0x000fe40000000000 */
[----:B------:R-:W-:-:S03]  /*5140*/  IMAD.MOV.U32 R16, RZ, RZ, R43 ;  /* 0x000000ffff107224 */ /* 0x000fc600078e002b */
[----:B------:R-:W-:Y:S01]  /*5150*/  ISETP.GT.AND P0, PT, R19, R20, PT ;  /* 0x000000141300720c */ /* 0x000fe20003f04270 */
[----:B------:R-:W-:-:S12]  /*5160*/  VIADD R19, R38, 0x4 ;  /* 0x0000000426137836 */ /* 0x000fd80000000000 */
[----:B------:R-:W-:Y:S05]  /*5170*/  WARPSYNC.COLLECTIVE R21, `(.L_x_812) ;  /* 0x0000000015087348 */ /* 0x000fea0003c00000 */
[----:B------:R0:W1:Y:S02]  /*5180*/  SHFL.DOWN P3, R22, R16, R17, R20 ;  /* 0x0800001110167389 */ /* 0x0000640000060014 */
[----:B01----:R-:W-:Y:S05]  /*5190*/  ENDCOLLECTIVE ;  /* 0x000000000000791b */ /* 0x003fea0003800000 */
.L_x_812:
        /* <DEDUP_REMOVED lines=9> */
.L_x_813:
        /* <DEDUP_REMOVED lines=9> */
.L_x_814:
[----:B------:R-:W-:Y:S01]  /*52c0*/  IMAD.MOV.U32 R17, RZ, RZ, 0x10 ;  /* 0x00000010ff117424 */ /* 0x000fe200078e00ff */
[----:B------:R-:W-:Y:S02]  /*52d0*/  SEL R22, R22, RZ, !P0 ;  /* 0x000000ff16167207 */ /* 0x000fe40004000000 */
[----:B------:R-:W-:-:S03]  /*52e0*/  ISETP.NE.AND P0, PT, R18, 0x65, PT ;  /* 0x000000651200780c */ /* 0x000fc60003f05270 */
[----:B------:R-:W-:Y:S02]  /*52f0*/  IMAD.IADD R43, R19, 0x1, R22 ;  /* 0x00000001132b7824 */ /* 0x000fe400078e0216 */
[----:B------:R-:W-:Y:S02]  /*5300*/  VIADD R19, R38, 0x10 ;  /* 0x0000001026137836 */ /* 0x000fe40000000000 */
[----:B------:R-:W-:-:S03]  /*5310*/  IMAD.MOV.U32 R16, RZ, RZ, R43 ;  /* 0x000000ffff107224 */ /* 0x000fc600078e002b */
[----:B------:R-:W-:-:S13]  /*5320*/  ISETP.GT.AND P2, PT, R19, R20, PT ;  /* 0x000000141300720c */ /* 0x000fda0003f44270 */
[----:B------:R-:W-:Y:S05]  /*5330*/  WARPSYNC.COLLECTIVE R21, `(.L_x_815) ;  /* 0x0000000015087348 */ /* 0x000fea0003c00000 */
[----:B------:R0:W1:Y:S02]  /*5340*/  SHFL.DOWN P3, R22, R16, R17, R20 ;  /* 0x0800001110167389 */ /* 0x0000640000060014 */
[----:B01----:R-:W-:Y:S05]  /*5350*/  ENDCOLLECTIVE ;  /* 0x000000000000791b */ /* 0x003fea0003800000 */
.L_x_815:
[----:B------:R-:W-:Y:S05]  /*5360*/  WARPSYNC.COLLECTIVE R21, `(.L_x_816) ;  /* 0x0000000015087348 */ /* 0x000fea0003c00000 */
[----:B------:R-:W-:Y:S01]  /*5370*/  VOTE.ALL P0, P0 ;  /* 0x0000000000ff7806 */ /* 0x000fe20000000000 */
[----:B------:R-:W-:-:S12]  /*5380*/  ENDCOLLECTIVE ;  /* 0x000000000000791b */ /* 0x000fd80003800000 */
.L_x_816:
[----:B------:R-:W-:Y:S02]  /*5390*/  IADD3 R44, P3, PT, R44, 0x100, RZ ;  /* 0x000001002c2c7810 */ /* 0x000fe40007f7e0ff */
[----:B------:R-:W-:-:S03]  /*53a0*/  SEL R22, R22, RZ, !P2 ;  /* 0x000000ff16167207 */ /* 0x000fc60005000000 */
[----:B------:R-:W-:Y:S02]  /*53b0*/  IMAD.X R45, RZ, RZ, R45, P3 ;  /* 0x000000ffff2d7224 */ /* 0x000fe400018e062d */
[----:B------:R-:W-:Y:S01]  /*53c0*/  IMAD.IADD R46, R43, 0x1, R22 ;  /* 0x000000012b2e7824 */ /* 0x000fe200078e0216 */
[----:B------:R-:W-:Y:S06]  /*53d0*/  BRA `(.L_x_817) ;  /* 0xffffffe000847947 */ /* 0x000fec000383ffff */
.L_x_767:
[----:B------:R-:W-:Y:S01]  /*53e0*/  BSSY B0, `(.L_x_818) ;  /* 0x0000006000007945 */ /* 0x000fe20003800000 */
[----:B------:R-:W-:Y:S01]  /*53f0*/  PLOP3.LUT P0, PT, P0, PT, PT, 0x8, 0x80 ;  /* 0x000000000080781c */ /* 0x000fe2000070e170 */
[----:B------:R-:W-:-:S12]  /*5400*/  IMAD.MOV.U32 R21, RZ, RZ, -0x1 ;  /* 0xffffffffff157424 */ /* 0x000fd800078e00ff */
[----:B------:R-:W-:Y:S05]  /*5410*/  WARPSYNC.COLLECTIVE R21, `(.L_x_819) ;  /* 0x0000000015087348 */ /* 0x000fea0003c00000 */
[----:B------:R-:W-:Y:S01]  /*5420*/  VOTE.ANY P0, P0 ;  /* 0x0000000000ff7806 */ /* 0x000fe20000000100 */
[----:B------:R-:W-:-:S12]  /*5430*/  ENDCOLLECTIVE ;  /* 0x000000000000791b */ /* 0x000fd80003800000 */
.L_x_819:
[----:B------:R-:W-:Y:S05]  /*5440*/  BSYNC B0 ;  /* 0x0000000000007941 */ /* 0x000fea0003800000 */
.L_x_818:
[----:B------:R-:W-:Y:S05]  /*5450*/  BRA `(.L_x_820) ;  /* 0xffffffe0008c7947 */ /* 0x000fea000383ffff */
.L_x_769:
[----:B------:R-:W-:Y:S01]  /*5460*/  BSSY B0, `(.L_x_821) ;  /* 0x0000006000007945 */ /* 0x000fe20003800000 */
[----:B------:R-:W-:Y:S01]  /*5470*/  PLOP3.LUT P0, PT, P0, PT, PT, 0x8, 0x80 ;  /* 0x000000000080781c */ /* 0x000fe2000070e170 */
[----:B------:R-:W-:-:S12]  /*5480*/  IMAD.MOV.U32 R21, RZ, RZ, -0x1 ;  /* 0xffffffffff157424 */ /* 0x000fd800078e00ff */
[----:B------:R-:W-:Y:S05]  /*5490*/  WARPSYNC.COLLECTIVE R21, `(.L_x_822) ;  /* 0x0000000015087348 */ /* 0x000fea0003c00000 */
[----:B------:R-:W-:Y:S01]  /*54a0*/  VOTE.ANY P0, P0 ;  /* 0x0000000000ff7806 */ /* 0x000fe20000000100 */
[----:B------:R-:W-:-:S12]  /*54b0*/  ENDCOLLECTIVE ;  /* 0x000000000000791b */ /* 0x000fd80003800000 */
.L_x_822:
[----:B------:R-:W-:Y:S05]  /*54c0*/  BSYNC B0 ;  /* 0x0000000000007941 */ /* 0x000fea0003800000 */
.L_x_821:
[----:B------:R-:W-:Y:S05]  /*54d0*/  BRA `(.L_x_823) ;  /* 0xffffffe000e07947 */ /* 0x000fea000383ffff */
.L_x_771:
[----:B------:R-:W-:Y:S01]  /*54e0*/  BSSY B0, `(.L_x_824) ;  /* 0x0000006000007945 */ /* 0x000fe20003800000 */
[----:B------:R-:W-:Y:S01]  /*54f0*/  PLOP3.LUT P0, PT, P0, PT, PT, 0x8, 0x80 ;  /* 0x000000000080781c */ /* 0x000fe2000070e170 */
[----:B------:R-:W-:-:S12]  /*5500*/  IMAD.MOV.U32 R21, RZ, RZ, -0x1 ;  /* 0xffffffffff157424 */ /* 0x000fd800078e00ff */
[----:B------:R-:W-:Y:S05]  /*5510*/  WARPSYNC.COLLECTIVE R21, `(.L_x_825) ;  /* 0x0000000015087348 */ /* 0x000fea0003c00000 */
[----:B------:R-:W-:Y:S01]  /*5520*/  VOTE.ANY R21, PT, P0 ;  /* 0x0000000000157806 */ /* 0x000fe200000e0100 */
[----:B------:R-:W-:Y:S06]  /*5530*/  ENDCOLLECTIVE ;  /* 0x000000000000791b */ /* 0x000fec0003800000 */
.L_x_825:
[----:B------:R-:W-:Y:S05]  /*5540*/  BSYNC B0 ;  /* 0x0000000000007941 */ /* 0x000fea0003800000 */
.L_x_824:
        /* <DEDUP_REMOVED lines=11> */
.L_x_826:
        /* <DEDUP_REMOVED lines=11> */
.L_x_827:
        /* <DEDUP_REMOVED lines=9> */
.L_x_828:
        /* <DEDUP_REMOVED lines=8> */
.L_x_829:
        /* <DEDUP_REMOVED lines=9> */
.L_x_830:
[----:B------:R-:W-:Y:S02]  /*5850*/  SEL R22, R22, RZ, !P0 ;  /* 0x000000ff16167207 */ /* 0x000fe40004000000 */
[----:B------:R-:W-:Y:S02]  /*5860*/  ISETP.NE.AND P0, PT, R18, 0x65, PT ;  /* 0x000000651200780c */ /* 0x000fe40003f05270 */
[----:B------:R-:W-:-:S11]  /*5870*/  IADD3 R46, PT, PT, R47, R22, R46 ;  /* 0x000000162f2e7210 */ /* 0x000fd60007ffe02e */
[----:B------:R-:W-:Y:S05]  /*5880*/  WARPSYNC.COLLECTIVE R21, `(.L_x_831) ;  /* 0x0000000015087348 */ /* 0x000fea0003c00000 */
[----:B------:R-:W-:Y:S01]  /*5890*/  VOTE.ALL P0, P0 ;  /* 0x0000000000ff7806 */ /* 0x000fe20000000000 */
[----:B------:R-:W-:-:S12]  /*58a0*/  ENDCOLLECTIVE ;  /* 0x000000000000791b */ /* 0x000fd80003800000 */
.L_x_831:
[----:B------:R-:W-:Y:S05]  /*58b0*/  BRA `(.L_x_832) ;  /* 0xffffffe000787947 */ /* 0x000fea000383ffff */
.L_x_833:
        /* <DEDUP_REMOVED lines=12> */
.L_x_1603:


//--------------------- .text._ZN3cub18CUB_300001_SM_10006detail4scan20DeviceScanInitKernelINS0_13ScanTileStateIiLb1EEEEEvT_i --------------------------
	.section	.text._ZN3cub18CUB_300001_SM_10006detail4scan20DeviceScanInitKernelINS0_13ScanTileStateIiLb1EEEEEvT_i,"ax",@progbits
	.align	128
        .global         _ZN3cub18CUB_300001_SM_10006detail4scan20DeviceScanInitKernelINS0_13ScanTileStateIiLb1EEEEEvT_i
        .type           _ZN3cub18CUB_300001_SM_10006detail4scan20DeviceScanInitKernelINS0_13ScanTileStateIiLb1EEEEEvT_i,@function
        .size           _ZN3cub18CUB_300001_SM_10006detail4scan20DeviceScanInitKernelINS0_13ScanTileStateIiLb1EEEEEvT_i,(.L_x_1604 - _ZN3cub18CUB_300001_SM_10006detail4scan20DeviceScanInitKernelINS0_13ScanTileStateIiLb1EEEEEvT_i)
        .other          _ZN3cub18CUB_300001_SM_10006detail4scan20DeviceScanInitKernelINS0_13ScanTileStateIiLb1EEEEEvT_i,@"STO_CUDA_ENTRY STV_DEFAULT"
_ZN3cub18CUB_300001_SM_10006detail4scan20DeviceScanInitKernelINS0_13ScanTileStateIiLb1EEEEEvT_i:
.text._ZN3cub18CUB_300001_SM_10006detail4scan20DeviceScanInitKernelINS0_13ScanTileStateIiLb1EEEEEvT_i:
[----:B------:R-:W-:Y:S01]  /*0000*/  LDC R1, c[0x0][0x37c] ;  /* 0x0000df00ff017b82 */ /* 0x000fe20000000800 */
[----:B------:R-:W0:Y:S07]  /*0010*/  S2R R0, SR_TID.X ;  /* 0x0000000000007919 */ /* 0x000e2e0000002100 */
[----:B------:R-:W1:Y:S01]  /*0020*/  S2UR UR6, SR_CTAID.X ;  /* 0x00000000000679c3 */ /* 0x000e620000002500 */
[----:B------:R-:W2:Y:S07]  /*0030*/  LDCU UR4, c[0x0][0x388] ;  /* 0x00007100ff0477ac */ /* 0x000eae0008000800 */
[----:B------:R-:W1:Y:S01]  /*0040*/  LDC R5, c[0x0][0x360] ;  /* 0x0000d800ff057b82 */ /* 0x000e620000000800 */
[----:B0-----:R-:W-:Y:S01]  /*0050*/  ISETP.GT.U32.AND P0, PT, R0, 0x1f, PT ;  /* 0x0000001f0000780c */ /* 0x001fe20003f04070 */
[----:B-1----:R-:W-:-:S03]  /*0060*/  IMAD R5, R5, UR6, R0 ;  /* 0x0000000605057c24 */ /* 0x002fc6000f8e0200 */
[----:B------:R-:W-:Y:S02]  /*0070*/  ISETP.NE.OR P0, PT, RZ, UR6, P0 ;  /* 0x00000006ff007c0c */ /* 0x000fe40008705670 */
[----:B--2---:R-:W-:Y:S01]  /*0080*/  ISETP.GE.AND P1, PT, R5, UR4, PT ;  /* 0x0000000405007c0c */ /* 0x004fe2000bf26270 */
[----:B------:R-:W0:-:S12]  /*0090*/  LDCU.64 UR4, c[0x0][0x358] ;  /* 0x00006b00ff0477ac */ /* 0x000e180008000a00 */
[----:B------:R-:W1:Y:S01]  /*00a0*/  @!P1 LDC.64 R2, c[0x0][0x380] ;  /* 0x0000e000ff029b82 */ /* 0x000e620000000a00 */
[----:B------:R-:W-:Y:S01]  /*00b0*/  @!P1 MOV R4, 0x63 ;  /* 0x0000006300049802 */ /* 0x000fe20000000f00 */
[----:B-1----:R-:W-:-:S04]  /*00c0*/  @!P1 IMAD.WIDE R2, R5, 0x8, R2 ;  /* 0x0000000805029825 */ /* 0x002fc800078e0202 */
[----:B------:R-:W-:-:S05]  /*00d0*/  HFMA2 R5, -RZ, RZ, 0, 0 ;  /* 0x00000000ff057431 */ /* 0x000fca00000001ff */
[----:B0-----:R0:W-:Y:S01]  /*00e0*/  @!P1 STG.E.64 desc[UR4][R2.64+0x100], R4 ;  /* 0x0001000402009986 */ /* 0x0011e2000c101b04 */
[----:B------:R-:W-:Y:S05]  /*00f0*/  @P0 EXIT ;  /* 0x000000000000094d */ /* 0x000fea0003800000 */
[----:B0-----:R-:W0:Y:S02]  /*0100*/  LDC.64 R2, c[0x0][0x380] ;  /* 0x0000e000ff027b82 */ /* 0x001e240000000a00 */
[----:B0-----:R-:W-:-:S05]  /*0110*/  IMAD.WIDE.U32 R2, R0, 0x8, R2 ;  /* 0x0000000800027825 */ /* 0x001fca00078e0002 */
[----:B------:R-:W-:Y:S01]  /*0120*/  STG.E.64 desc[UR4][R2.64], RZ ;  /* 0x000000ff02007986 */ /* 0x000fe2000c101b04 */
[----:B------:R-:W-:Y:S05]  /*0130*/  EXIT ;  /* 0x000000000000794d */ /* 0x000fea0003800000 */
.L_x_834:
        /* <DEDUP_REMOVED lines=12> */
.L_x_1604:


//--------------------- .text._ZN3cub18CUB_300001_SM_10006detail4scan23DeviceCompactInitKernelINS0_13ScanTileStateIiLb1EEEPlEEvT_iT0_ --------------------------
	.section	.text._ZN3cub18CUB_300001_SM_10006detail4scan23DeviceCompactInitKernelINS0_13ScanTileStateIiLb1EEEPlEEvT_iT0_,"ax",@progbits
	.align	128
        .global         _ZN3cub18CUB_300001_SM_10006detail4scan23DeviceCompactInitKernelINS0_13ScanTileStateIiLb1EEEPlEEvT_iT0_
        .type           _ZN3cub18CUB_300001_SM_10006detail4scan23DeviceCompactInitKernelINS0_13ScanTileStateIiLb1EEEPlEEvT_iT0_,@function
        .size           _ZN3cub18CUB_300001_SM_10006detail4scan23DeviceCompactInitKernelINS0_13ScanTileStateIiLb1EEEPlEEvT_iT0_,(.L_x_1605 - _ZN3cub18CUB_300001_SM_10006detail4scan23DeviceCompactInitKernelINS0_13ScanTileStateIiLb1EEEPlEEvT_iT0_)
        .other          _ZN3cub18CUB_300001_SM_10006detail4scan23DeviceCompactInitKernelINS0_13ScanTileStateIiLb1EEEPlEEvT_iT0_,@"STO_CUDA_ENTRY STV_DEFAULT"
_ZN3cub18CUB_300001_SM_10006detail4scan23DeviceCompactInitKernelINS0_13ScanTileStateIiLb1EEEPlEEvT_iT0_:
.text._ZN3cub18CUB_300001_SM_10006detail4scan23DeviceCompactInitKernelINS0_13ScanTileStateIiLb1EEEPlEEvT_iT0_:
[----:B------:R-:W-:Y:S01]  /*0000*/  LDC R1, c[0x0][0x37c] ;  /* 0x0000df00ff017b82 */ /* 0x000fe20000000800 */
[----:B------:R-:W0:Y:S07]  /*0010*/  S2R R0, SR_TID.X ;  /* 0x0000000000007919 */ /* 0x000e2e0000002100 */
[----:B------:R-:W1:Y:S01]  /*0020*/  S2UR UR6, SR_CTAID.X ;  /* 0x00000000000679c3 */ /* 0x000e620000002500 */
[----:B------:R-:W2:Y:S07]  /*0030*/  LDCU UR4, c[0x0][0x388] ;  /* 0x00007100ff0477ac */ /* 0x000eae0008000800 */
[----:B------:R-:W1:Y:S01]  /*0040*/  LDC R7, c[0x0][0x360] ;  /* 0x0000d800ff077b82 */ /* 0x000e620000000800 */
[C---:B0-----:R-:W-:Y:S01]  /*0050*/  ISETP.GT.U32.AND P0, PT, R0.reuse, 0x1f, PT ;  /* 0x0000001f0000780c */ /* 0x041fe20003f04070 */
[----:B-1----:R-:W-:Y:S01]  /*0060*/  IMAD R7, R7, UR6, R0 ;  /* 0x0000000607077c24 */ /* 0x002fe2000f8e0200 */
[----:B------:R-:W-:-:S02]  /*0070*/  LOP3.LUT P2, RZ, R0, UR6, RZ, 0xfc, !PT ;  /* 0x0000000600ff7c12 */ /* 0x000fc4000f84fcff */
[----:B------:R-:W-:Y:S02]  /*0080*/  ISETP.NE.OR P0, PT, RZ, UR6, P0 ;  /* 0x00000006ff007c0c */ /* 0x000fe40008705670 */
[----:B--2---:R-:W-:Y:S01]  /*0090*/  ISETP.GE.AND P1, PT, R7, UR4, PT ;  /* 0x0000000407007c0c */ /* 0x004fe2000bf26270 */
[----:B------:R-:W0:Y:S10]  /*00a0*/  LDCU.64 UR4, c[0x0][0x358] ;  /* 0x00006b00ff0477ac */ /* 0x000e340008000a00 */
[----:B------:R-:W1:Y:S02]  /*00b0*/  @!P0 LDC.64 R4, c[0x0][0x380] ;  /* 0x0000e000ff048b82 */ /* 0x000e640000000a00 */
[----:B------:R-:W-:-:S06]  /*00c0*/  @!P1 MOV R6, 0x63 ;  /* 0x0000006300069802 */ /* 0x000fcc0000000f00 */
[----:B------:R-:W2:Y:S01]  /*00d0*/  @!P1 LDC.64 R2, c[0x0][0x380] ;  /* 0x0000e000ff029b82 */ /* 0x000ea20000000a00 */
[----:B-1----:R-:W-:-:S04]  /*00e0*/  @!P0 IMAD.WIDE.U32 R4, R0, 0x8, R4 ;  /* 0x0000000800048825 */ /* 0x002fc800078e0004 */
[----:B--2---:R-:W-:-:S04]  /*00f0*/  @!P1 IMAD.WIDE R2, R7, 0x8, R2 ;  /* 0x0000000807029825 */ /* 0x004fc800078e0202 */
[----:B------:R-:W-:-:S05]  /*0100*/  IMAD.MOV.U32 R7, RZ, RZ, RZ ;  /* 0x000000ffff077224 */ /* 0x000fca00078e00ff */
[----:B0-----:R0:W-:Y:S04]  /*0110*/  @!P1 STG.E.64 desc[UR4][R2.64+0x100], R6 ;  /* 0x0001000602009986 */ /* 0x0011e8000c101b04 */
[----:B------:R0:W-:Y:S01]  /*0120*/  @!P0 STG.E.64 desc[UR4][R4.64], RZ ;  /* 0x000000ff04008986 */ /* 0x0001e2000c101b04 */
[----:B------:R-:W-:Y:S05]  /*0130*/  @P2 EXIT ;  /* 0x000000000000294d */ /* 0x000fea0003800000 */
[----:B0-----:R-:W0:Y:S02]  /*0140*/  LDC.64 R2, c[0x0][0x390] ;  /* 0x0000e400ff027b82 */ /* 0x001e240000000a00 */
[----:B0-----:R-:W-:Y:S01]  /*0150*/  STG.E.64 desc[UR4][R2.64], RZ ;  /* 0x000000ff02007986 */ /* 0x001fe2000c101b04 */
[----:B------:R-:W-:Y:S05]  /*0160*/  EXIT ;  /* 0x000000000000794d */ /* 0x000fea0003800000 */
.L_x_835:
        /* <DEDUP_REMOVED lines=9> */
.L_x_1605:


//--------------------- .text._ZN3cub18CUB_300001_SM_10006detail4scan23DeviceCompactInitKernelINS0_13ScanTileStateIiLb1EEEPiEEvT_iT0_ --------------------------
	.section	.text._ZN3cub18CUB_300001_SM_10006detail4scan23DeviceCompactInitKernelINS0_13ScanTileStateIiLb1EEEPiEEvT_iT0_,"ax",@progbits
	.align	128
        .global         _ZN3cub18CUB_300001_SM_10006detail4scan23DeviceCompactInitKernelINS0_13ScanTileStateIiLb1EEEPiEEvT_iT0_
        .type           _ZN3cub18CUB_300001_SM_10006detail4scan23DeviceCompactInitKernelINS0_13ScanTileStateIiLb1EEEPiEEvT_iT0_,@function
        .size           _ZN3cub18CUB_300001_SM_10006detail4scan23DeviceCompactInitKernelINS0_13ScanTileStateIiLb1EEEPiEEvT_iT0_,(.L_x_1606 - _ZN3cub18CUB_300001_SM_10006detail4scan23DeviceCompactInitKernelINS0_13ScanTileStateIiLb1EEEPiEEvT_iT0_)
        .other          _ZN3cub18CUB_300001_SM_10006detail4scan23DeviceCompactInitKernelINS0_13ScanTileStateIiLb1EEEPiEEvT_iT0_,@"STO_CUDA_ENTRY STV_DEFAULT"
_ZN3cub18CUB_300001_SM_10006detail4scan23DeviceCompactInitKernelINS0_13ScanTileStateIiLb1EEEPiEEvT_iT0_:
.text._ZN3cub18CUB_300001_SM_10006detail4scan23DeviceCompactInitKernelINS0_13ScanTileStateIiLb1EEEPiEEvT_iT0_:
        /* <DEDUP_REMOVED lines=21> */
[----:B0-----:R-:W-:Y:S01]  /*0150*/  STG.E desc[UR4][R2.64], RZ ;  /* 0x000000ff02007986 */ /* 0x001fe2000c101904 */
[----:B------:R-:W-:Y:S05]  /*0160*/  EXIT ;  /* 0x000000000000794d */ /* 0x000fea0003800000 */
.L_x_836:
        /* <DEDUP_REMOVED lines=9> */
.L_x_1606:


//--------------------- .text._ZN3cub18CUB_300001_SM_10006detail9transform16transform_kernelINS2_10policy_hubILb1EN4cuda3std3__45tupleIJN6thrust24THRUST_300001_SM_1000_NS6detail15normal_iteratorINSA_10device_ptrIiEEEEEEEE10policy1000ElNS7_10__identityENSA_20permutation_iteratorISF_SF_EEJPiEEEvT0_iT1_T2_DpNS2_10kernel_argIT3_EE --------------------------
	.section	.text._ZN3cub18CUB_300001_SM_10006detail9transform16transform_kernelINS2_10policy_hubILb1EN4cuda3std3__45tupleIJN6thrust24THRUST_300001_SM_1000_NS6detail15normal_iteratorINSA_10device_ptrIiEEEEEEEE10policy1000ElNS7_10__identityENSA_20permutation_iteratorISF_SF_EEJPiEEEvT0_iT1_T2_DpNS2_10kernel_argIT3_EE,"ax",@progbits
	.align	128
        .global         _ZN3cub18CUB_300001_SM_10006detail9transform16transform_kernelINS2_10policy_hubILb1EN4cuda3std3__45tupleIJN6thrust24THRUST_300001_SM_1000_NS6detail15normal_iteratorINSA_10device_ptrIiEEEEEEEE10policy1000ElNS7_10__identityENSA_20permutation_iteratorISF_SF_EEJPiEEEvT0_iT1_T2_DpNS2_10kernel_argIT3_EE
        .type           _ZN3cub18CUB_300001_SM_10006detail9transform16transform_kernelINS2_10policy_hubILb1EN4cuda3std3__45tupleIJN6thrust24THRUST_300001_SM_1000_NS6detail15normal_iteratorINSA_10device_ptrIiEEEEEEEE10policy1000ElNS7_10__identityENSA_20permutation_iteratorISF_SF_EEJPiEEEvT0_iT1_T2_DpNS2_10kernel_argIT3_EE,@function
        .size           _ZN3cub18CUB_300001_SM_10006detail9transform16transform_kernelINS2_10policy_hubILb1EN4cuda3std3__45tupleIJN6thrust24THRUST_300001_SM_1000_NS6detail15normal_iteratorINSA_10device_ptrIiEEEEEEEE10policy1000ElNS7_10__identityENSA_20permutation_iteratorISF_SF_EEJPiEEEvT0_iT1_T2_DpNS2_10kernel_argIT3_EE,(.L_x_1607 - _ZN3cub18CUB_300001_SM_10006detail9transform16transform_kernelINS2_10policy_hubILb1EN4cuda3std3__45tupleIJN6thrust24THRUST_300001_SM_1000_NS6detail15normal_iteratorINSA_10device_ptrIiEEEEEEEE10policy1000ElNS7_10__identityENSA_20permutation_iteratorISF_SF_EEJPiEEEvT0_iT1_T2_DpNS2_10kernel_argIT3_EE)
        .other          _ZN3cub18CUB_300001_SM_10006detail9transform16transform_kernelINS2_10policy_hubILb1EN4cuda3std3__45tupleIJN6thrust24THRUST_300001_SM_1000_NS6detail15normal_iteratorINSA_10device_ptrIiEEEEEEEE10policy1000ElNS7_10__identityENSA_20permutation_iteratorISF_SF_EEJPiEEEvT0_iT1_T2_DpNS2_10kernel_argIT3_EE,@"STO_CUDA_ENTRY STV_DEFAULT"
_ZN3cub18CUB_300001_SM_10006detail9transform16transform_kernelINS2_10policy_hubILb1EN4cuda3std3__45tupleIJN6thrust24THRUST_300001_SM_1000_NS6detail15normal_iteratorINSA_10device_ptrIiEEEEEEEE10policy1000ElNS7_10__identityENSA_20permutation_iteratorISF_SF_EEJPiEEEvT0_iT1_T2_DpNS2_10kernel_argIT3_EE:
.text._ZN3cub18CUB_300001_SM_10006detail9transform16transform_kernelINS2_10policy_hubILb1EN4cuda3std3__45tupleIJN6thrust24THRUST_300001_SM_1000_NS6detail15normal_iteratorINSA_10device_ptrIiEEEEEEEE10policy1000ElNS7_10__identityENSA_20permutation_iteratorISF_SF_EEJPiEEEvT0_iT1_T2_DpNS2_10kernel_argIT3_EE:
[----:B------:R-:W-:Y:S08]  /*0000*/  LDC R1, c[0x0][0x37c] ;  /* 0x0000df00ff017b82 */ /* 0x000ff00000000800 */
[----:B------:R-:W0:Y:S01]  /*0010*/  LDC R0, c[0x0][0x388] ;  /* 0x0000e200ff007b82 */ /* 0x000e220000000800 */
[----:B------:R-:W1:Y:S01]  /*0020*/  LDCU.64 UR6, c[0x0][0x380] ;  /* 0x00007000ff0677ac */ /* 0x000e620008000a00 */
[----:B------:R-:W2:Y:S01]  /*0030*/  S2R R7, SR_TID.X ;  /* 0x0000000000077919 */ /* 0x000ea20000002100 */
[----:B------:R-:W-:Y:S05]  /*0040*/  BSSY.RECONVERGENT B0, `(.L_x_837) ;  /* 0x000001a000007945 */ /* 0x000fea0003800200 */
[----:B------:R-:W3:Y:S01]  /*0050*/  S2UR UR4, SR_CTAID.X ;  /* 0x00000000000479c3 */ /* 0x000ee20000002500 */
[----:B0-----:R-:W-:-:S04]  /*0060*/  SHF.L.U32 R5, R0, 0x7, RZ ;  /* 0x0000000700057819 */ /* 0x001fc800000006ff */
[----:B------:R-:W-:Y:S01]  /*0070*/  SHF.R.S32.HI R4, RZ, 0x1f, R5 ;  /* 0x0000001fff047819 */ /* 0x000fe20000011405 */
[----:B---3--:R-:W-:Y:S01]  /*0080*/  IMAD.WIDE.U32 R2, R5, UR4, RZ ;  /* 0x0000000405027c25 */ /* 0x008fe2000f8e00ff */
[----:B--2---:R-:W-:-:S03]  /*0090*/  SHF.L.U32 R11, R7, 0x7, RZ ;  /* 0x00000007070b7819 */ /* 0x004fc600000006ff */
[----:B------:R-:W-:Y:S01]  /*00a0*/  IMAD R13, R4, UR4, RZ ;  /* 0x00000004040d7c24 */ /* 0x000fe2000f8e02ff */
[----:B-1----:R-:W-:-:S03]  /*00b0*/  IADD3 R6, P1, PT, -R2, UR6, RZ ;  /* 0x0000000602067c10 */ /* 0x002fc6000ff3e1ff */
[----:B------:R-:W-:Y:S01]  /*00c0*/  IMAD.IADD R13, R3, 0x1, R13 ;  /* 0x00000001030d7824 */ /* 0x000fe200078e020d */
[----:B------:R-:W-:-:S04]  /*00d0*/  ISETP.LT.U32.AND P0, PT, R6, R5, PT ;  /* 0x000000050600720c */ /* 0x000fc80003f01070 */
[----:B------:R-:W-:-:S04]  /*00e0*/  IADD3.X R9, PT, PT, ~R13, UR7, RZ, P1, !PT ;  /* 0x000000070d097c10 */ /* 0x000fc80008ffe5ff */
[----:B------:R-:W-:-:S04]  /*00f0*/  ISETP.LT.AND.EX P0, PT, R9, R4, PT, P0 ;  /* 0x000000040900720c */ /* 0x000fc80003f01300 */
[----:B------:R-:W-:-:S05]  /*0100*/  SEL R6, R6, R5, P0 ;  /* 0x0000000506067207 */ /* 0x000fca0000000000 */
[----:B------:R-:W-:-:S05]  /*0110*/  IMAD.SHL.U32 R4, R6, 0x4, RZ ;  /* 0x0000000406047824 */ /* 0x000fca00078e00ff */
[----:B------:R-:W-:-:S13]  /*0120*/  ISETP.GE.AND P0, PT, R11, R4, PT ;  /* 0x000000040b00720c */ /* 0x000fda0003f06270 */
[----:B------:R-:W-:Y:S05]  /*0130*/  @P0 BRA `(.L_x_838) ;  /* 0x0000000000280947 */ /* 0x000fea0003800000 */
[----:B------:R-:W0:Y:S02]  /*0140*/  LDC.64 R8, c[0x0][0x3a0] ;  /* 0x0000e800ff087b82 */ /* 0x000e240000000a00 */
[----:B0-----:R-:W-:-:S04]  /*0150*/  LEA R8, P0, R2, R8, 0x2 ;  /* 0x0000000802087211 */ /* 0x001fc800078010ff */
[----:B------:R-:W-:-:S03]  /*0160*/  LEA.HI.X R9, R2, R9, R13, 0x2, P0 ;  /* 0x0000000902097211 */ /* 0x000fc600000f140d */
[----:B------:R-:W-:-:S07]  /*0170*/  IMAD.WIDE.U32 R8, R7, 0x80, R8 ;  /* 0x0000008007087825 */ /* 0x000fce00078e0008 */
.L_x_839:
[----:B------:R-:W-:Y:S01]  /*0180*/  IADD3 R11, PT, PT, R11, 0x4000, RZ ;  /* 0x000040000b0b7810 */ /* 0x000fe20007ffe0ff */
[----:B------:R0:W-:Y:S03]  /*0190*/  CCTL.E.PF2 [R8] ;  /* 0x000000000800798f */ /* 0x0001e60000800100 */
[----:B------:R-:W-:Y:S02]  /*01a0*/  ISETP.GE.AND P0, PT, R11, R4, PT ;  /* 0x000000040b00720c */ /* 0x000fe40003f06270 */
[----:B0-----:R-:W-:-:S05]  /*01b0*/  IADD3 R8, P1, PT, R8, 0x4000, RZ ;  /* 0x0000400008087810 */ /* 0x001fca0007f3e0ff */
[----:B------:R-:W-:-:S06]  /*01c0*/  IMAD.X R9, RZ, RZ, R9, P1 ;  /* 0x000000ffff097224 */ /* 0x000fcc00008e0609 */
[----:B------:R-:W-:Y:S05]  /*01d0*/  @!P0 BRA `(.L_x_839) ;  /* 0xfffffffc00e88947 */ /* 0x000fea000383ffff */
.L_x_838:
[----:B------:R-:W-:Y:S05]  /*01e0*/  BSYNC.RECONVERGENT B0 ;  /* 0x0000000000007941 */ /* 0x000fea0003800200 */
.L_x_837:
[----:B------:R-:W0:Y:S01]  /*01f0*/  LDCU.64 UR8, c[0x0][0x3a0] ;  /* 0x00007400ff0877ac */ /* 0x000e220008000a00 */
[----:B------:R-:W-:Y:S02]  /*0200*/  ISETP.NE.AND P0, PT, R5, R6, PT ;  /* 0x000000060500720c */ /* 0x000fe40003f05270 */
[C---:B------:R-:W-:Y:S01]  /*0210*/  SHF.L.U32 R4, R2.reuse, 0x2, RZ ;  /* 0x0000000202047819 */ /* 0x040fe200000006ff */
[----:B------:R-:W1:Y:S01]  /*0220*/  LDCU.64 UR6, c[0x0][0x390] ;  /* 0x00007200ff0677ac */ /* 0x000e620008000a00 */
[----:B------:R-:W-:Y:S01]  /*0230*/  SHF.L.U64.HI R8, R2, 0x2, R13 ;  /* 0x0000000202087819 */ /* 0x000fe2000001020d */
[----:B------:R-:W2:Y:S01]  /*0240*/  LDCU.64 UR4, c[0x0][0x358] ;  /* 0x00006b00ff0477ac */ /* 0x000ea20008000a00 */
[C---:B0-----:R-:W-:Y:S02]  /*0250*/  IADD3 R2, P1, PT, R4.reuse, UR8, RZ ;  /* 0x0000000804027c10 */ /* 0x041fe4000ff3e0ff */
[----:B-1----:R-:W-:Y:S02]  /*0260*/  IADD3 R4, P2, PT, R4, UR6, RZ ;  /* 0x0000000604047c10 */ /* 0x002fe4000ff5e0ff */
[----:B------:R-:W-:-:S02]  /*0270*/  IADD3.X R3, PT, PT, R8, UR9, RZ, P1, !PT ;  /* 0x0000000908037c10 */ /* 0x000fc40008ffe4ff */
[----:B------:R-:W-:Y:S01]  /*0280*/  IADD3.X R5, PT, PT, R8, UR7, RZ, P2, !PT ;  /* 0x0000000708057c10 */ /* 0x000fe200097fe4ff */
[----:B--2---:R-:W-:Y:S08]  /*0290*/  @!P0 BRA `(.L_x_840) ;  /* 0x0000000c005c8947 */ /* 0x004ff00003800000 */
[----:B------:R-:W-:-:S13]  /*02a0*/  ISETP.GE.AND P0, PT, R0, 0x1, PT ;  /* 0x000000010000780c */ /* 0x000fda0003f06270 */
[----:B------:R-:W-:Y:S05]  /*02b0*/  @!P0 EXIT ;  /* 0x000000000000894d */ /* 0x000fea0003800000 */
[C---:B------:R-:W-:Y:S01]  /*02c0*/  ISETP.GE.U32.AND P0, PT, R0.reuse, 0x8, PT ;  /* 0x000000080000780c */ /* 0x040fe20003f06070 */
[----:B------:R-:W-:Y:S01]  /*02d0*/  IMAD.MOV.U32 R14, RZ, RZ, RZ ;  /* 0x000000ffff0e7224 */ /* 0x000fe200078e00ff */
[----:B------:R-:W-:-:S11]  /*02e0*/  LOP3.LUT R18, R0, 0x7, RZ, 0xc0, !PT ;  /* 0x0000000700127812 */ /* 0x000fd600078ec0ff */
[----:B------:R-:W-:Y:S05]  /*02f0*/  @!P0 BRA `(.L_x_841) ;  /* 0x0000000800048947 */ /* 0x000fea0003800000 */
[----:B------:R-:W-:-:S13]  /*0300*/  ISETP.GE.AND P0, PT, R7, R6, PT ;  /* 0x000000060700720c */ /* 0x000fda0003f06270 */
[C---:B------:R-:W-:Y:S01]  /*0310*/  @!P0 IMAD.WIDE.U32 R14, R7.reuse, 0x4, R4 ;  /* 0x00000004070e8825 */ /* 0x040fe200078e0004 */
[----:B------:R-:W0:Y:S03]  /*0320*/  @!P0 LDC.64 R16, c[0x0][0x398] ;  /* 0x0000e600ff108b82 */ /* 0x000e260000000a00 */
[C---:B------:R-:W-:Y:S02]  /*0330*/  @!P0 IMAD.WIDE.U32 R12, R7.reuse, 0x4, R2 ;  /* 0x00000004070c8825 */ /* 0x040fe400078e0002 */
[----:B------:R-:W0:Y:S04]  /*0340*/  @!P0 LDG.E R15, desc[UR4][R14.64] ;  /* 0x000000040e0f8981 */ /* 0x000e28000c1e1900 */
[----:B------:R-:W2:Y:S01]  /*0350*/  @!P0 LDG.E R19, desc[UR4][R12.64] ;  /* 0x000000040c138981 */ /* 0x000ea2000c1e1900 */
[----:B------:R-:W-:-:S04]  /*0360*/  IADD3 R11, PT, PT, R7, 0x80, RZ ;  /* 0x00000080070b7810 */ /* 0x000fc80007ffe0ff */
[C---:B------:R-:W-:Y:S01]  /*0370*/  ISETP.GE.AND P1, PT, R11.reuse, R6, PT ;  /* 0x000000060b00720c */ /* 0x040fe20003f26270 */
[----:B------:R-:W-:-:S04]  /*0380*/  IMAD.WIDE R8, R11, 0x4, R4 ;  /* 0x000000040b087825 */ /* 0x000fc800078e0204 */
[----:B------:R-:W-:-:S04]  /*0390*/  IMAD.WIDE R10, R11, 0x4, R2 ;  /* 0x000000040b0a7825 */ /* 0x000fc800078e0202 */
[----:B0-----:R-:W-:-:S04]  /*03a0*/  @!P0 IMAD.WIDE R16, R15, 0x4, R16 ;  /* 0x000000040f108825 */ /* 0x001fc800078e0210 */
[----:B------:R-:W0:Y:S01]  /*03b0*/  @!P1 LDC.64 R14, c[0x0][0x398] ;  /* 0x0000e600ff0e9b82 */ /* 0x000e220000000a00 */
[----:B--2---:R1:W-:Y:S04]  /*03c0*/  @!P0 STG.E desc[UR4][R16.64], R19 ;  /* 0x0000001310008986 */ /* 0x0043e8000c101904 */
[----:B------:R-:W0:Y:S04]  /*03d0*/  @!P1 LDG.E R21, desc[UR4][R8.64] ;  /* 0x0000000408159981 */ /* 0x000e28000c1e1900 */
[----:B------:R-:W2:Y:S01]  /*03e0*/  @!P1 LDG.E R23, desc[UR4][R10.64] ;  /* 0x000000040a179981 */ /* 0x000ea2000c1e1900 */
[----:B------:R-:W-:-:S05]  /*03f0*/  VIADD R13, R7, 0x100 ;  /* 0x00000100070d7836 */ /* 0x000fca0000000000 */
[----:B------:R-:W-:Y:S01]  /*0400*/  ISETP.GE.AND P0, PT, R13, R6, PT ;  /* 0x000000060d00720c */ /* 0x000fe20003f06270 */
[----:B0-----:R-:W-:-:S12]  /*0410*/  @!P1 IMAD.WIDE R12, R21, 0x4, R14 ;  /* 0x00000004150c9825 */ /* 0x001fd800078e020e */
[----:B------:R-:W0:Y:S01]  /*0420*/  @!P0 LDC.64 R14, c[0x0][0x398] ;  /* 0x0000e600ff0e8b82 */ /* 0x000e220000000a00 */
[----:B--2---:R2:W-:Y:S04]  /*0430*/  @!P1 STG.E desc[UR4][R12.64], R23 ;  /* 0x000000170c009986 */ /* 0x0045e8000c101904 */
[----:B------:R-:W0:Y:S04]  /*0440*/  @!P0 LDG.E R21, desc[UR4][R8.64+0x200] ;  /* 0x0002000408158981 */ /* 0x000e28000c1e1900 */
[----:B------:R-:W3:Y:S01]  /*0450*/  @!P0 LDG.E R25, desc[UR4][R10.64+0x200] ;  /* 0x000200040a198981 */ /* 0x000ee2000c1e1900 */
[----:B-1----:R-:W-:-:S04]  /*0460*/  IADD3 R17, PT, PT, R7, 0x180, RZ ;  /* 0x0000018007117810 */ /* 0x002fc80007ffe0ff */
[----:B------:R-:W-:Y:S01]  /*0470*/  ISETP.GE.AND P1, PT, R17, R6, PT ;  /* 0x000000061100720c */ /* 0x000fe20003f26270 */
[----:B--2---:R-:W-:-:S12]  /*0480*/  VIADD R13, R7, 0x200 ;  /* 0x00000200070d7836 */ /* 0x004fd80000000000 */
[----:B------:R-:W1:Y:S01]  /*0490*/  @!P1 LDC.64 R16, c[0x0][0x398] ;  /* 0x0000e600ff109b82 */ /* 0x000e620000000a00 */
[----:B0-----:R-:W-:-:S05]  /*04a0*/  @!P0 IMAD.WIDE R14, R21, 0x4, R14 ;  /* 0x00000004150e8825 */ /* 0x001fca00078e020e */
[----:B---3--:R0:W-:Y:S04]  /*04b0*/  @!P0 STG.E desc[UR4][R14.64], R25 ;  /* 0x000000190e008986 */ /* 0x0081e8000c101904 */
[----:B------:R-:W1:Y:S04]  /*04c0*/  @!P1 LDG.E R19, desc[UR4][R8.64+0x400] ;  /* 0x0004000408139981 */ /* 0x000e68000c1e1900 */
[----:B------:R-:W2:Y:S01]  /*04d0*/  @!P1 LDG.E R21, desc[UR4][R10.64+0x400] ;  /* 0x000400040a159981 */ /* 0x000ea2000c1e1900 */
[----:B------:R-:W-:Y:S01]  /*04e0*/  ISETP.GE.AND P0, PT, R13, R6, PT ;  /* 0x000000060d00720c */ /* 0x000fe20003f06270 */
[----:B-1----:R-:W-:-:S12]  /*04f0*/  @!P1 IMAD.WIDE R12, R19, 0x4, R16 ;  /* 0x00000004130c9825 */ /* 0x002fd800078e0210 */
[----:B------:R-:W1:Y:S01]  /*0500*/  @!P0 LDC.64 R16, c[0x0][0x398] ;  /* 0x0000e600ff108b82 */ /* 0x000e620000000a00 */
[----:B--2---:R2:W-:Y:S04]  /*0510*/  @!P1 STG.E desc[UR4][R12.64], R21 ;  /* 0x000000150c009986 */ /* 0x0045e8000c101904 */
[----:B------:R-:W1:Y:S04]  /*0520*/  @!P0 LDG.E R19, desc[UR4][R8.64+0x600] ;  /* 0x0006000408138981 */ /* 0x000e68000c1e1900 */
[----:B------:R-:W3:Y:S01]  /*0530*/  @!P0 LDG.E R23, desc[UR4][R10.64+0x600] ;  /* 0x000600040a178981 */ /* 0x000ee2000c1e1900 */
[----:B0-----:R-:W-:-:S04]  /*0540*/  IADD3 R15, PT, PT, R7, 0x280, RZ ;  /* 0x00000280070f7810 */ /* 0x001fc80007ffe0ff */
[----:B------:R-:W-:Y:S01]  /*0550*/  ISETP.GE.AND P1, PT, R15, R6, PT ;  /* 0x000000060f00720c */ /* 0x000fe20003f26270 */
[----:B-1----:R-:W-:-:S12]  /*0560*/  @!P0 IMAD.WIDE R14, R19, 0x4, R16 ;  /* 0x00000004130e8825 */ /* 0x002fd800078e0210 */
[----:B------:R-:W0:Y:S01]  /*0570*/  @!P1 LDC.64 R16, c[0x0][0x398] ;  /* 0x0000e600ff109b82 */ /* 0x000e220000000a00 */
[----:B---3--:R1:W-:Y:S04]  /*0580*/  @!P0 STG.E desc[UR4][R14.64], R23 ;  /* 0x000000170e008986 */ /* 0x0083e8000c101904 */
[----:B------:R-:W0:Y:S04]  /*0590*/  @!P1 LDG.E R19, desc[UR4][R8.64+0x800] ;  /* 0x0008000408139981 */ /* 0x000e28000c1e1900 */
[----:B------:R-:W3:Y:S01]  /*05a0*/  @!P1 LDG.E R25, desc[UR4][R10.64+0x800] ;  /* 0x000800040a199981 */ /* 0x000ee2000c1e1900 */
[----:B--2---:R-:W-:-:S05]  /*05b0*/  VIADD R13, R7, 0x300 ;  /* 0x00000300070d7836 */ /* 0x004fca0000000000 */
[----:B------:R-:W-:Y:S01]  /*05c0*/  ISETP.GE.AND P0, PT, R13, R6, PT ;  /* 0x000000060d00720c */ /* 0x000fe20003f06270 */
[----:B0-----:R-:W-:-:S12]  /*05d0*/  @!P1 IMAD.WIDE R12, R19, 0x4, R16 ;  /* 0x00000004130c9825 */ /* 0x001fd800078e0210 */
[----:B------:R-:W0:Y:S01]  /*05e0*/  @!P0 LDC.64 R16, c[0x0][0x398] ;  /* 0x0000e600ff108b82 */ /* 0x000e220000000a00 */
[----:B---3--:R2:W-:Y:S04]  /*05f0*/  @!P1 STG.E desc[UR4][R12.64], R25 ;  /* 0x000000190c009986 */ /* 0x0085e8000c101904 */
[----:B------:R-:W0:Y:S04]  /*0600*/  @!P0 LDG.E R19, desc[UR4][R8.64+0xa00] ;  /* 0x000a000408138981 */ /* 0x000e28000c1e1900 */
[----:B------:R-:W3:Y:S01]  /*0610*/  @!P0 LDG.E R21, desc[UR4][R10.64+0xa00] ;  /* 0x000a00040a158981 */ /* 0x000ee2000c1e1900 */
[----:B-1----:R-:W-:-:S04]  /*0620*/  IADD3 R15, PT, PT, R7, 0x380, RZ ;  /* 0x00000380070f7810 */ /* 0x002fc80007ffe0ff */
[----:B------:R-:W-:-:S13]  /*0630*/  ISETP.GE.AND P1, PT, R15, R6, PT ;  /* 0x000000060f00720c */ /* 0x000fda0003f26270 */
[----:B------:R-:W2:Y:S01]  /*0640*/  @!P1 LDC.64 R14, c[0x0][0x398] ;  /* 0x0000e600ff0e9b82 */ /* 0x000ea20000000a00 */
[----:B0-----:R-:W-:-:S05]  /*0650*/  @!P0 IMAD.WIDE R16, R19, 0x4, R16 ;  /* 0x0000000413108825 */ /* 0x001fca00078e0210 */
[----:B---3--:R0:W-:Y:S04]  /*0660*/  @!P0 STG.E desc[UR4][R16.64], R21 ;  /* 0x0000001510008986 */ /* 0x0081e8000c101904 */
[----:B------:R-:W2:Y:S04]  /*0670*/  @!P1 LDG.E R19, desc[UR4][R8.64+0xc00] ;  /* 0x000c000408139981 */ /* 0x000ea8000c1e1900 */
[----:B------:R-:W3:Y:S01]  /*0680*/  @!P1 LDG.E R23, desc[UR4][R10.64+0xc00] ;  /* 0x000c00040a179981 */ /* 0x000ee2000c1e1900 */
[----:B--2---:R-:W-:Y:S01]  /*0690*/  @!P1 IMAD.WIDE R12, R19, 0x4, R14 ;  /* 0x00000004130c9825 */ /* 0x004fe200078e020e */
[----:B------:R-:W-:-:S04]  /*06a0*/  LOP3.LUT R14, R0, 0x7ffffff8, RZ, 0xc0, !PT ;  /* 0x7ffffff8000e7812 */ /* 0x000fc800078ec0ff */
[----:B---3--:R0:W-:Y:S01]  /*06b0*/  @!P1 STG.E desc[UR4][R12.64], R23 ;  /* 0x000000170c009986 */ /* 0x0081e2000c101904 */
[----:B------:R-:W-:-:S13]  /*06c0*/  ISETP.NE.AND P0, PT, R14, 0x8, PT ;  /* 0x000000080e00780c */ /* 0x000fda0003f05270 */
[----:B0-----:R-:W-:Y:S05]  /*06d0*/  @!P0 BRA `(.L_x_841) ;  /* 0x00000004000c8947 */ /* 0x001fea0003800000 */
[----:B------:R-:W0:Y:S01]  /*06e0*/  LDC.64 R8, c[0x0][0x398] ;  /* 0x0000e600ff087b82 */ /* 0x000e220000000a00 */
[----:B------:R-:W-:-:S07]  /*06f0*/  HFMA2 R0, -RZ, RZ, 0, 4.76837158203125e-07 ;  /* 0x00000008ff007431 */ /* 0x000fce00000001ff */
.L_x_844:
[----:B------:R-:W-:-:S05]  /*0700*/  IMAD R15, R0, 0x80, R7 ;  /* 0x00000080000f7824 */ /* 0x000fca00078e0207 */
[----:B------:R-:W-:-:S13]  /*0710*/  ISETP.GE.AND P0, PT, R15, R6, PT ;  /* 0x000000060f00720c */ /* 0x000fda0003f06270 */
[C---:B-1----:R-:W-:Y:S01]  /*0720*/  @!P0 IMAD.WIDE.U32 R16, R15.reuse, 0x4, R4 ;  /* 0x000000040f108825 */ /* 0x042fe200078e0004 */
[----:B------:R-:W1:Y:S03]  /*0730*/  @!P0 LDC.64 R22, c[0x0][0x398] ;  /* 0x0000e600ff168b82 */ /* 0x000e660000000a00 */
[C---:B------:R-:W-:Y:S02]  /*0740*/  @!P0 IMAD.WIDE.U32 R20, R15.reuse, 0x4, R2 ;  /* 0x000000040f148825 */ /* 0x040fe400078e0002 */
[----:B------:R-:W1:Y:S04]  /*0750*/  @!P0 LDG.E R17, desc[UR4][R16.64] ;  /* 0x0000000410118981 */ /* 0x000e68000c1e1900 */
[----:B------:R-:W2:Y:S01]  /*0760*/  @!P0 LDG.E R24, desc[UR4][R20.64] ;  /* 0x0000000414188981 */ /* 0x000ea2000c1e1900 */
[----:B------:R-:W-:-:S04]  /*0770*/  IADD3 R13, PT, PT, R15, 0x80, RZ ;  /* 0x000000800f0d7810 */ /* 0x000fc80007ffe0ff */
[C---:B------:R-:W-:Y:S01]  /*0780*/  ISETP.GE.AND P1, PT, R13.reuse, R6, PT ;  /* 0x000000060d00720c */ /* 0x040fe20003f26270 */
[----:B------:R-:W-:-:S04]  /*0790*/  IMAD.WIDE R10, R13, 0x4, R4 ;  /* 0x000000040d0a7825 */ /* 0x000fc800078e0204 */
[----:B------:R-:W-:-:S04]  /*07a0*/  IMAD.WIDE R12, R13, 0x4, R2 ;  /* 0x000000040d0c7825 */ /* 0x000fc800078e0202 */
[----:B-1----:R-:W-:-:S04]  /*07b0*/  @!P0 IMAD.WIDE R22, R17, 0x4, R22 ;  /* 0x0000000411168825 */ /* 0x002fc800078e0216 */
[----:B------:R-:W1:Y:S01]  /*07c0*/  @!P1 LDC.64 R16, c[0x0][0x398] ;  /* 0x0000e600ff109b82 */ /* 0x000e620000000a00 */
[----:B--2---:R2:W-:Y:S04]  /*07d0*/  @!P0 STG.E desc[UR4][R22.64], R24 ;  /* 0x0000001816008986 */ /* 0x0045e8000c101904 */
[----:B------:R-:W1:Y:S04]  /*07e0*/  @!P1 LDG.E R25, desc[UR4][R10.64] ;  /* 0x000000040a199981 */ /* 0x000e68000c1e1900 */
[----:B------:R-:W3:Y:S01]  /*07f0*/  @!P1 LDG.E R29, desc[UR4][R12.64] ;  /* 0x000000040c1d9981 */ /* 0x000ee2000c1e1900 */
[----:B------:R-:W-:-:S04]  /*0800*/  IADD3 R19, PT, PT, R15, 0x100, RZ ;  /* 0x000001000f137810 */ /* 0x000fc80007ffe0ff */
[----:B------:R-:W-:Y:S01]  /*0810*/  ISETP.GE.AND P0, PT, R19, R6, PT ;  /* 0x000000061300720c */ /* 0x000fe20003f06270 */
[----:B-1----:R-:W-:-:S12]  /*0820*/  @!P1 IMAD.WIDE R20, R25, 0x4, R16 ;  /* 0x0000000419149825 */ /* 0x002fd800078e0210 */
[----:B------:R-:W2:Y:S01]  /*0830*/  @!P0 LDC.64 R16, c[0x0][0x398] ;  /* 0x0000e600ff108b82 */ /* 0x000ea20000000a00 */
[----:B---3--:R1:W-:Y:S04]  /*0840*/  @!P1 STG.E desc[UR4][R20.64], R29 ;  /* 0x0000001d14009986 */ /* 0x0083e8000c101904 */
[----:B------:R-:W2:Y:S04]  /*0850*/  @!P0 LDG.E R25, desc[UR4][R10.64+0x200] ;  /* 0x000200040a198981 */ /* 0x000ea8000c1e1900 */
[----:B------:R-:W3:Y:S01]  /*0860*/  @!P0 LDG.E R27, desc[UR4][R12.64+0x200] ;  /* 0x000200040c1b8981 */ /* 0x000ee2000c1e1900 */
[----:B------:R-:W-:-:S05]  /*0870*/  VIADD R19, R15, 0x180 ;  /* 0x000001800f137836 */ /* 0x000fca0000000000 */
[----:B------:R-:W-:Y:S01]  /*0880*/  ISETP.GE.AND P1, PT, R19, R6, PT ;  /* 0x000000061300720c */ /* 0x000fe20003f26270 */
[----:B--2---:R-:W-:-:S12]  /*0890*/  @!P0 IMAD.WIDE R22, R25, 0x4, R16 ;  /* 0x0000000419168825 */ /* 0x004fd800078e0210 */
[----:B------:R-:W1:Y:S01]  /*08a0*/  @!P1 LDC.64 R16, c[0x0][0x398] ;  /* 0x0000e600ff109b82 */ /* 0x000e620000000a00 */
[----:B---3--:R2:W-:Y:S04]  /*08b0*/  @!P0 STG.E desc[UR4][R22.64], R27 ;  /* 0x0000001b16008986 */ /* 0x0085e8000c101904 */
        /* <DEDUP_REMOVED lines=9> */
[----:B------:R-:W-:-:S04]  /*0950*/  IADD3 R19, PT, PT, R15, 0x280, RZ ;  /* 0x000002800f137810 */ /* 0x000fc80007ffe0ff */
[----:B------:R-:W-:Y:S01]  /*0960*/  ISETP.GE.AND P1, PT, R19, R6, PT ;  /* 0x000000061300720c */ /* 0x000fe20003f26270 */
[----:B--2---:R-:W-:-:S12]  /*0970*/  @!P0 IMAD.WIDE R22, R25, 0x4, R16 ;  /* 0x0000000419168825 */ /* 0x004fd800078e0210 */
[----:B------:R-:W1:Y:S01]  /*0980*/  @!P1 LDC.64 R16, c[0x0][0x398] ;  /* 0x0000e600ff109b82 */ /* 0x000e620000000a00 */
[----:B---3--:R2:W-:Y:S04]  /*0990*/  @!P0 STG.E desc[UR4][R22.64], R29 ;  /* 0x0000001d16008986 */ /* 0x0085e8000c101904 */
[----:B------:R-:W1:Y:S04]  /*09a0*/  @!P1 LDG.E R25, desc[UR4][R10.64+0x800] ;  /* 0x000800040a199981 */ /* 0x000e68000c1e1900 */
[----:B------:R-:W3:Y:S01]  /*09b0*/  @!P1 LDG.E R27, desc[UR4][R12.64+0x800] ;  /* 0x000800040c1b9981 */ /* 0x000ee2000c1e1900 */
[----:B------:R-:W-:-:S05]  /*09c0*/  VIADD R19, R15, 0x300 ;  /* 0x000003000f137836 */ /* 0x000fca0000000000 */
[----:B------:R-:W-:Y:S01]  /*09d0*/  ISETP.GE.AND P0, PT, R19, R6, PT ;  /* 0x000000061300720c */ /* 0x000fe20003f06270 */
[----:B-1----:R-:W-:-:S12]  /*09e0*/  @!P1 IMAD.WIDE R20, R25, 0x4, R16 ;  /* 0x0000000419149825 */ /* 0x002fd800078e0210 */
[----:B------:R-:W1:Y:S01]  /*09f0*/  @!P0 LDC.64 R16, c[0x0][0x398] ;  /* 0x0000e600ff108b82 */ /* 0x000e620000000a00 */
[----:B---3--:R2:W-:Y:S04]  /*0a00*/  @!P1 STG.E desc[UR4][R20.64], R27 ;  /* 0x0000001b14009986 */ /* 0x0085e8000c101904 */
[----:B------:R-:W1:Y:S04]  /*0a10*/  @!P0 LDG.E R19, desc[UR4][R10.64+0xa00] ;  /* 0x000a00040a138981 */ /* 0x000e68000c1e1900 */
[----:B------:R-:W3:Y:S01]  /*0a20*/  @!P0 LDG.E R25, desc[UR4][R12.64+0xa00] ;  /* 0x000a00040c198981 */ /* 0x000ee2000c1e1900 */
[----:B------:R-:W-:Y:S01]  /*0a30*/  IADD3 R15, PT, PT, R15, 0x380, RZ ;  /* 0x000003800f0f7810 */ /* 0x000fe20007ffe0ff */
[----:B------:R-:W-:Y:S01]  /*0a40*/  BSSY.RECONVERGENT B0, `(.L_x_842) ;  /* 0x000000b000007945 */ /* 0x000fe20003800200 */
[----:B------:R-:W-:-:S04]  /*0a50*/  IADD3 R0, PT, PT, R0, 0x8, RZ ;  /* 0x0000000800007810 */ /* 0x000fc80007ffe0ff */
[----:B------:R-:W-:Y:S01]  /*0a60*/  ISETP.NE.AND P1, PT, R0, R14, PT ;  /* 0x0000000e0000720c */ /* 0x000fe20003f25270 */
[----:B-1----:R-:W-:-:S05]  /*0a70*/  @!P0 IMAD.WIDE R16, R19, 0x4, R16 ;  /* 0x0000000413108825 */ /* 0x002fca00078e0210 */
[----:B---3--:R2:W-:Y:S01]  /*0a80*/  @!P0 STG.E desc[UR4][R16.64], R25 ;  /* 0x0000001910008986 */ /* 0x0085e2000c101904 */
[----:B------:R-:W-:-:S13]  /*0a90*/  ISETP.GE.AND P0, PT, R15, R6, PT ;  /* 0x000000060f00720c */ /* 0x000fda0003f06270 */
[----:B--2---:R-:W-:Y:S05]  /*0aa0*/  @P0 BRA `(.L_x_843) ;  /* 0x0000000000100947 */ /* 0x004fea0003800000 */
[----:B------:R-:W0:Y:S04]  /*0ab0*/  LDG.E R17, desc[UR4][R10.64+0xc00] ;  /* 0x000c00040a117981 */ /* 0x000e28000c1e1900 */
[----:B------:R-:W2:Y:S01]  /*0ac0*/  LDG.E R13, desc[UR4][R12.64+0xc00] ;  /* 0x000c00040c0d7981 */ /* 0x000ea2000c1e1900 */
[----:B0-----:R-:W-:-:S05]  /*0ad0*/  IMAD.WIDE R16, R17, 0x4, R8 ;  /* 0x0000000411107825 */ /* 0x001fca00078e0208 */
[----:B--2---:R1:W-:Y:S02]  /*0ae0*/  STG.E desc[UR4][R16.64], R13 ;  /* 0x0000000d10007986 */ /* 0x0043e4000c101904 */
.L_x_843:
[----:B------:R-:W-:Y:S05]  /*0af0*/  BSYNC.RECONVERGENT B0 ;  /* 0x0000000000007941 */ /* 0x000fea0003800200 */
.L_x_842:
[----:B------:R-:W-:Y:S05]  /*0b00*/  @P1 BRA `(.L_x_844) ;  /* 0xfffffff800fc1947 */ /* 0x000fea000383ffff */
.L_x_841:
[----:B------:R-:W-:-:S13]  /*0b10*/  ISETP.NE.AND P0, PT, R18, RZ, PT ;  /* 0x000000ff1200720c */ /* 0x000fda0003f05270 */
[----:B------:R-:W-:Y:S05]  /*0b20*/  @!P0 EXIT ;  /* 0x000000000000894d */ /* 0x000fea0003800000 */
[----:B------:R-:W2:Y:S01]  /*0b30*/  LDC R0, c[0x0][0x388] ;  /* 0x0000e200ff007b82 */ /* 0x000ea20000000800 */
[----:B------:R-:W-:Y:S02]  /*0b40*/  ISETP.GE.U32.AND P1, PT, R18, 0x4, PT ;  /* 0x000000041200780c */ /* 0x000fe40003f26070 */
[----:B--2---:R-:W-:-:S04]  /*0b50*/  LOP3.LUT R15, R0, 0x3, RZ, 0xc0, !PT ;  /* 0x00000003000f7812 */ /* 0x004fc800078ec0ff */
[----:B------:R-:W-:-:S07]  /*0b60*/  ISETP.NE.AND P0, PT, R15, RZ, PT ;  /* 0x000000ff0f00720c */ /* 0x000fce0003f05270 */
[----:B------:R-:W-:Y:S06]  /*0b70*/  @!P1 BRA `(.L_x_845) ;  /* 0x0000000000949947 */ /* 0x000fec0003800000 */
[----:B0-----:R-:W-:-:S05]  /*0b80*/  IMAD R9, R14, 0x80, R7 ;  /* 0x000000800e097824 */ /* 0x001fca00078e0207 */
[----:B------:R-:W-:-:S13]  /*0b90*/  ISETP.GE.AND P2, PT, R9, R6, PT ;  /* 0x000000060900720c */ /* 0x000fda0003f46270 */
[C---:B-1----:R-:W-:Y:S01]  /*0ba0*/  @!P2 IMAD.WIDE R12, R9.reuse, 0x4, R4 ;  /* 0x00000004090ca825 */ /* 0x042fe200078e0204 */
[----:B------:R-:W0:Y:S03]  /*0bb0*/  @!P2 LDC.64 R16, c[0x0][0x398] ;  /* 0x0000e600ff10ab82 */ /* 0x000e260000000a00 */
[C---:B------:R-:W-:Y:S02]  /*0bc0*/  @!P2 IMAD.WIDE R10, R9.reuse, 0x4, R2 ;  /* 0x00000004090aa825 */ /* 0x040fe400078e0202 */
[----:B------:R-:W0:Y:S04]  /*0bd0*/  @!P2 LDG.E R13, desc[UR4][R12.64] ;  /* 0x000000040c0da981 */ /* 0x000e28000c1e1900 */
[----:B------:R-:W2:Y:S01]  /*0be0*/  @!P2 LDG.E R25, desc[UR4][R10.64] ;  /* 0x000000040a19a981 */ /* 0x000ea2000c1e1900 */
[----:B------:R-:W-:-:S04]  /*0bf0*/  IADD3 R19, PT, PT, R9, 0x80, RZ ;  /* 0x0000008009137810 */ /* 0x000fc80007ffe0ff */
[----:B------:R-:W-:-:S13]  /*0c00*/  ISETP.GE.AND P1, PT, R19, R6, PT ;  /* 0x000000061300720c */ /* 0x000fda0003f26270 */
[----:B------:R-:W-:-:S04]  /*0c10*/  @!P1 IMAD.WIDE R20, R19, 0x4, R4 ;  /* 0x0000000413149825 */ /* 0x000fc800078e0204 */
[----:B------:R-:W-:-:S04]  /*0c20*/  @!P1 IMAD.WIDE R18, R19, 0x4, R2 ;  /* 0x0000000413129825 */ /* 0x000fc800078e0202 */
[----:B0-----:R-:W-:Y:S02]  /*0c30*/  @!P2 IMAD.WIDE R16, R13, 0x4, R16 ;  /* 0x000000040d10a825 */ /* 0x001fe400078e0210 */
[----:B------:R-:W0:Y:S03]  /*0c40*/  @!P1 LDC.64 R12, c[0x0][0x398] ;  /* 0x0000e600ff0c9b82 */ /* 0x000e260000000a00 */
[----:B--2---:R1:W-:Y:S04]  /*0c50*/  @!P2 STG.E desc[UR4][R16.64], R25 ;  /* 0x000000191000a986 */ /* 0x0043e8000c101904 */
[----:B------:R-:W0:Y:S04]  /*0c60*/  @!P1 LDG.E R21, desc[UR4][R20.64] ;  /* 0x0000000414159981 */ /* 0x000e28000c1e1900 */
[----:B------:R-:W2:Y:S01]  /*0c70*/  @!P1 LDG.E R27, desc[UR4][R18.64] ;  /* 0x00000004121b9981 */ /* 0x000ea2000c1e1900 */
[----:B------:R-:W-:-:S04]  /*0c80*/  IADD3 R29, PT, PT, R9, 0x100, RZ ;  /* 0x00000100091d7810 */ /* 0x000fc80007ffe0ff */
[----:B------:R-:W-:-:S13]  /*0c90*/  ISETP.GE.AND P2, PT, R29, R6, PT ;  /* 0x000000061d00720c */ /* 0x000fda0003f46270 */
[----:B------:R-:W-:Y:S01]  /*0ca0*/  @!P2 IMAD.WIDE R22, R29, 0x4, R4 ;  /* 0x000000041d16a825 */ /* 0x000fe200078e0204 */
[----:B-1----:R-:W1:Y:S03]  /*0cb0*/  @!P2 LDC.64 R16, c[0x0][0x398] ;  /* 0x0000e600ff10ab82 */ /* 0x002e660000000a00 */
[----:B0-----:R-:W-:-:S04]  /*0cc0*/  @!P1 IMAD.WIDE R10, R21, 0x4, R12 ;  /* 0x00000004150a9825 */ /* 0x001fc800078e020c */
[----:B------:R-:W-:Y:S01]  /*0cd0*/  @!P2 IMAD.WIDE R12, R29, 0x4, R2 ;  /* 0x000000041d0ca825 */ /* 0x000fe200078e0202 */
[----:B--2---:R0:W-:Y:S04]  /*0ce0*/  @!P1 STG.E desc[UR4][R10.64], R27 ;  /* 0x0000001b0a009986 */ /* 0x0041e8000c101904 */
[----:B------:R-:W1:Y:S04]  /*0cf0*/  @!P2 LDG.E R23, desc[UR4][R22.64] ;  /* 0x000000041617a981 */ /* 0x000e68000c1e1900 */
[----:B------:R-:W2:Y:S01]  /*0d00*/  @!P2 LDG.E R13, desc[UR4][R12.64] ;  /* 0x000000040c0da981 */ /* 0x000ea2000c1e1900 */
[----:B------:R-:W-:-:S05]  /*0d10*/  VIADD R21, R9, 0x180 ;  /* 0x0000018009157836 */ /* 0x000fca0000000000 */
[----:B------:R-:W-:-:S13]  /*0d20*/  ISETP.GE.AND P1, PT, R21, R6, PT ;  /* 0x000000061500720c */ /* 0x000fda0003f26270 */
[----:B------:R-:W-:Y:S01]  /*0d30*/  @!P1 IMAD.WIDE R18, R21, 0x4, R4 ;  /* 0x0000000415129825 */ /* 0x000fe200078e0204 */
[----:B0-----:R-:W0:Y:S03]  /*0d40*/  @!P1 LDC.64 R10, c[0x0][0x398] ;  /* 0x0000e600ff0a9b82 */ /* 0x001e260000000a00 */
[----:B-1----:R-:W-:-:S04]  /*0d50*/  @!P2 IMAD.WIDE R8, R23, 0x4, R16 ;  /* 0x000000041708a825 */ /* 0x002fc800078e0210 */
[----:B------:R-:W-:Y:S01]  /*0d60*/  @!P1 IMAD.WIDE R16, R21, 0x4, R2 ;  /* 0x0000000415109825 */ /* 0x000fe200078e0202 */
[----:B--2---:R2:W-:Y:S04]  /*0d70*/  @!P2 STG.E desc[UR4][R8.64], R13 ;  /* 0x0000000d0800a986 */ /* 0x0045e8000c101904 */
[----:B------:R-:W0:Y:S04]  /*0d80*/  @!P1 LDG.E R19, desc[UR4][R18.64] ;  /* 0x0000000412139981 */ /* 0x000e28000c1e1900 */
[----:B------:R-:W3:Y:S01]  /*0d90*/  @!P1 LDG.E R17, desc[UR4][R16.64] ;  /* 0x0000000410119981 */ /* 0x000ee2000c1e1900 */
[----:B------:R-:W-:Y:S01]  /*0da0*/  IADD3 R14, PT, PT, R14, 0x4, RZ ;  /* 0x000000040e0e7810 */ /* 0x000fe20007ffe0ff */
[----:B0-----:R-:W-:-:S05]  /*0db0*/  @!P1 IMAD.WIDE R10, R19, 0x4, R10 ;  /* 0x00000004130a9825 */ /* 0x001fca00078e020a */
[----:B---3--:R2:W-:Y:S02]  /*0dc0*/  @!P1 STG.E desc[UR4][R10.64], R17 ;  /* 0x000000110a009986 */ /* 0x0085e4000c101904 */
.L_x_845:
[----:B------:R-:W-:Y:S05]  /*0dd0*/  @!P0 EXIT ;  /* 0x000000000000894d */ /* 0x000fea0003800000 */
[----:B------:R-:W-:Y:S02]  /*0de0*/  ISETP.NE.AND P1, PT, R15, 0x1, PT ;  /* 0x000000010f00780c */ /* 0x000fe40003f25270 */
[----:B------:R-:W-:-:S04]  /*0df0*/  LOP3.LUT R0, R0, 0x1, RZ, 0xc0, !PT ;  /* 0x0000000100007812 */ /* 0x000fc800078ec0ff */
[----:B------:R-:W-:-:S07]  /*0e00*/  ISETP.NE.U32.AND P0, PT, R0, 0x1, PT ;  /* 0x000000010000780c */ /* 0x000fce0003f05070 */
[----:B------:R-:W-:Y:S06]  /*0e10*/  @!P1 BRA `(.L_x_846) ;  /* 0x00000000004c9947 */ /* 0x000fec0003800000 */
[----:B-12---:R-:W-:-:S04]  /*0e20*/  LEA R17, R14, R7, 0x7 ;  /* 0x000000070e117211 */ /* 0x006fc800078e38ff */
[----:B------:R-:W-:-:S13]  /*0e30*/  ISETP.GE.AND P1, PT, R17, R6, PT ;  /* 0x000000061100720c */ /* 0x000fda0003f26270 */
[C---:B------:R-:W-:Y:S01]  /*0e40*/  @!P1 IMAD.WIDE R10, R17.reuse, 0x4, R4 ;  /* 0x00000004110a9825 */ /* 0x040fe200078e0204 */
[----:B------:R-:W1:Y:S03]  /*0e50*/  @!P1 LDC.64 R12, c[0x0][0x398] ;  /* 0x0000e600ff0c9b82 */ /* 0x000e660000000a00 */
[C---:B0-----:R-:W-:Y:S02]  /*0e60*/  @!P1 IMAD.WIDE R8, R17.reuse, 0x4, R2 ;  /* 0x0000000411089825 */ /* 0x041fe400078e0202 */
[----:B------:R-:W1:Y:S04]  /*0e70*/  @!P1 LDG.E R11, desc[UR4][R10.64] ;  /* 0x000000040a0b9981 */ /* 0x000e68000c1e1900 */
[----:B------:R-:W2:Y:S01]  /*0e80*/  @!P1 LDG.E R15, desc[UR4][R8.64] ;  /* 0x00000004080f9981 */ /* 0x000ea2000c1e1900 */
[----:B------:R-:W-:-:S05]  /*0e90*/  VIADD R17, R17, 0x80 ;  /* 0x0000008011117836 */ /* 0x000fca0000000000 */
[----:B------:R-:W-:-:S13]  /*0ea0*/  ISETP.GE.AND P2, PT, R17, R6, PT ;  /* 0x000000061100720c */ /* 0x000fda0003f46270 */
[----:B------:R-:W-:-:S04]  /*0eb0*/  @!P2 IMAD.WIDE R18, R17, 0x4, R4 ;  /* 0x000000041112a825 */ /* 0x000fc800078e0204 */
[----:B------:R-:W-:-:S04]  /*0ec0*/  @!P2 IMAD.WIDE R16, R17, 0x4, R2 ;  /* 0x000000041110a825 */ /* 0x000fc800078e0202 */
[----:B-1----:R-:W-:Y:S02]  /*0ed0*/  @!P1 IMAD.WIDE R12, R11, 0x4, R12 ;  /* 0x000000040b0c9825 */ /* 0x002fe400078e020c */
[----:B------:R-:W0:Y:S03]  /*0ee0*/  @!P2 LDC.64 R10, c[0x0][0x398] ;  /* 0x0000e600ff0aab82 */ /* 0x000e260000000a00 */
[----:B--2---:R3:W-:Y:S04]  /*0ef0*/  @!P1 STG.E desc[UR4][R12.64], R15 ;  /* 0x0000000f0c009986 */ /* 0x0047e8000c101904 */
[----:B------:R-:W0:Y:S04]  /*0f00*/  @!P2 LDG.E R19, desc[UR4][R18.64] ;  /* 0x000000041213a981 */ /* 0x000e28000c1e1900 */
[----:B------:R-:W2:Y:S01]  /*0f10*/  @!P2 LDG.E R17, desc[UR4][R16.64] ;  /* 0x000000041011a981 */ /* 0x000ea2000c1e1900 */
[----:B------:R-:W-:Y:S01]  /*0f20*/  IADD3 R14, PT, PT, R14, 0x2, RZ ;  /* 0x000000020e0e7810 */ /* 0x000fe20007ffe0ff */
[----:B0-----:R-:W-:-:S05]  /*0f30*/  @!P2 IMAD.WIDE R8, R19, 0x4, R10 ;  /* 0x000000041308a825 */ /* 0x001fca00078e020a */
[----:B--2---:R3:W-:Y:S02]  /*0f40*/  @!P2 STG.E desc[UR4][R8.64], R17 ;  /* 0x000000110800a986 */ /* 0x0047e4000c101904 */
.L_x_846:
[----:B------:R-:W-:Y:S05]  /*0f50*/  @P0 EXIT ;  /* 0x000000000000094d */ /* 0x000fea0003800000 */
[----:B------:R-:W-:-:S04]  /*0f60*/  LEA R7, R14, R7, 0x7 ;  /* 0x000000070e077211 */ /* 0x000fc800078e38ff */
[----:B------:R-:W-:-:S13]  /*0f70*/  ISETP.GE.AND P0, PT, R7, R6, PT ;  /* 0x000000060700720c */ /* 0x000fda0003f06270 */
[----:B------:R-:W-:Y:S05]  /*0f80*/  @P0 EXIT ;  /* 0x000000000000094d */ /* 0x000fea0003800000 */
[----:B------:R-:W-:-:S04]  /*0f90*/  IMAD.WIDE R4, R7, 0x4, R4 ;  /* 0x0000000407047825 */ /* 0x000fc800078e0204 */
[----:B------:R-:W-:Y:S02]  /*0fa0*/  IMAD.WIDE R2, R7, 0x4, R2 ;  /* 0x0000000407027825 */ /* 0x000fe400078e0202 */
[----:B------:R-:W4:Y:S01]  /*0fb0*/  LDG.E R5, desc[UR4][R4.64] ;  /* 0x0000000404057981 */ /* 0x000f22000c1e1900 */
[----:B------:R-:W4:Y:S03]  /*0fc0*/  LDC.64 R6, c[0x0][0x398] ;  /* 0x0000e600ff067b82 */ /* 0x000f260000000a00 */
[----:B------:R-:W5:Y:S01]  /*0fd0*/  LDG.E R3, desc[UR4][R2.64] ;  /* 0x0000000402037981 */ /* 0x000f62000c1e1900 */
[----:B----4-:R-:W-:-:S05]  /*0fe0*/  IMAD.WIDE R6, R5, 0x4, R6 ;  /* 0x0000000405067825 */ /* 0x010fca00078e0206 */
[----:B-----5:R-:W-:Y:S01]  /*0ff0*/  STG.E desc[UR4][R6.64], R3 ;  /* 0x0000000306007986 */ /* 0x020fe2000c101904 */
[----:B------:R-:W-:Y:S05]  /*1000*/  EXIT ;  /* 0x000000000000794d */ /* 0x000fea0003800000 */
.L_x_840:
[----:B------:R-:W-:-:S13]  /*1010*/  ISETP.GE.AND P0, PT, R0, 0x1, PT ;  /* 0x000000010000780c */ /* 0x000fda0003f06270 */
[----:B------:R-:W-:Y:S05]  /*1020*/  @!P0 EXIT ;  /* 0x000000000000894d */ /* 0x000fea0003800000 */
[C---:B------:R-:W-:Y:S01]  /*1030*/  ISETP.GE.U32.AND P1, PT, R0.reuse, 0x10, PT ;  /* 0x000000100000780c */ /* 0x040fe20003f26070 */
[----:B------:R-:W-:Y:S01]  /*1040*/  IMAD.MOV.U32 R6, RZ, RZ, RZ ;  /* 0x000000ffff067224 */ /* 0x000fe200078e00ff */
[----:B------:R-:W-:-:S04]  /*1050*/  LOP3.LUT R24, R0, 0xf, RZ, 0xc0, !PT ;  /* 0x0000000f00187812 */ /* 0x000fc800078ec0ff */
[----:B------:R-:W-:-:S07]  /*1060*/  ISETP.NE.AND P0, PT, R24, RZ, PT ;  /* 0x000000ff1800720c */ /* 0x000fce0003f05270 */
[----:B------:R-:W-:Y:S06]  /*1070*/  @!P1 BRA `(.L_x_847) ;  /* 0x00000004005c9947 */ /* 0x000fec0003800000 */
[C---:B------:R-:W-:Y:S01]  /*1080*/  IMAD.WIDE.U32 R16, R7.reuse, 0x4, RZ ;  /* 0x0000000407107825 */ /* 0x040fe200078e00ff */
[----:B------:R-:W-:Y:S02]  /*1090*/  LOP3.LUT R6, R0, 0x7ffffff0, RZ, 0xc0, !PT ;  /* 0x7ffffff000067812 */ /* 0x000fe400078ec0ff */
[----:B------:R-:W-:Y:S02]  /*10a0*/  IADD3 R14, PT, PT, R7, 0x480, RZ ;  /* 0x00000480070e7810 */ /* 0x000fe40007ffe0ff */
[----:B------:R-:W-:Y:S01]  /*10b0*/  MOV R15, R16 ;  /* 0x00000010000f7202 */ /* 0x000fe20000000f00 */
[----:B------:R-:W-:-:S07]  /*10c0*/  IMAD.MOV R16, RZ, RZ, -R6 ;  /* 0x000000ffff107224 */ /* 0x000fce00078e0a06 */
.L_x_848:
[C---:B0-----:R-:W-:Y:S01]  /*10d0*/  IADD3 R12, P2, PT, R15.reuse, R4, RZ ;  /* 0x000000040f0c7210 */ /* 0x041fe20007f5e0ff */
[----:B------:R-:W0:Y:S01]  /*10e0*/  LDC.64 R8, c[0x0][0x398] ;  /* 0x0000e600ff087b82 */ /* 0x000e220000000a00 */
[----:B------:R-:W-:Y:S02]  /*10f0*/  IADD3 R10, P1, PT, R15, R2, RZ ;  /* 0x000000020f0a7210 */ /* 0x000fe40007f3e0ff */
[C---:B------:R-:W-:Y:S02]  /*1100*/  IADD3.X R13, PT, PT, R17.reuse, R5, RZ, P2, !PT ;  /* 0x00000005110d7210 */ /* 0x040fe400017fe4ff */
[----:B------:R-:W-:-:S03]  /*1110*/  IADD3.X R11, PT, PT, R17, R3, RZ, P1, !PT ;  /* 0x00000003110b7210 */ /* 0x000fc60000ffe4ff */
[----:B------:R-:W0:Y:S04]  /*1120*/  LDG.E R19, desc[UR4][R12.64] ;  /* 0x000000040c137981 */ /* 0x000e28000c1e1900 */
[----:B------:R-:W2:Y:S01]  /*1130*/  LDG.E R25, desc[UR4][R10.64] ;  /* 0x000000040a197981 */ /* 0x000ea2000c1e1900 */
[----:B0-----:R-:W-:-:S05]  /*1140*/  IMAD.WIDE R18, R19, 0x4, R8 ;  /* 0x0000000413127825 */ /* 0x001fca00078e0208 */
[----:B--2---:R0:W-:Y:S04]  /*1150*/  STG.E desc[UR4][R18.64], R25 ;  /* 0x0000001912007986 */ /* 0x0041e8000c101904 */
[----:B------:R-:W2:Y:S04]  /*1160*/  LDG.E R21, desc[UR4][R12.64+0x200] ;  /* 0x000200040c157981 */ /* 0x000ea8000c1e1900 */
[----:B------:R-:W3:Y:S01]  /*1170*/  LDG.E R27, desc[UR4][R10.64+0x200] ;  /* 0x000200040a1b7981 */ /* 0x000ee2000c1e1900 */
[----:B--2---:R-:W-:-:S05]  /*1180*/  IMAD.WIDE R20, R21, 0x4, R8 ;  /* 0x0000000415147825 */ /* 0x004fca00078e0208 */
[----:B---3--:R-:W-:Y:S04]  /*1190*/  STG.E desc[UR4][R20.64], R27 ;  /* 0x0000001b14007986 */ /* 0x008fe8000c101904 */
[----:B------:R-:W2:Y:S04]  /*11a0*/  LDG.E R23, desc[UR4][R12.64+0x400] ;  /* 0x000400040c177981 */ /* 0x000ea8000c1e1900 */
[----:B------:R-:W3:Y:S01]  /*11b0*/  LDG.E R29, desc[UR4][R10.64+0x400] ;  /* 0x000400040a1d7981 */ /* 0x000ee2000c1e1900 */
[----:B--2---:R-:W-:-:S05]  /*11c0*/  IMAD.WIDE R22, R23, 0x4, R8 ;  /* 0x0000000417167825 */ /* 0x004fca00078e0208 */
[----:B---3--:R-:W-:Y:S04]  /*11d0*/  STG.E desc[UR4][R22.64], R29 ;  /* 0x0000001d16007986 */ /* 0x008fe8000c101904 */
[----:B------:R-:W0:Y:S04]  /*11e0*/  LDG.E R26, desc[UR4][R12.64+0x600] ;  /* 0x000600040c1a7981 */ /* 0x000e28000c1e1900 */
[----:B------:R-:W2:Y:S01]  /*11f0*/  LDG.E R28, desc[UR4][R10.64+0x600] ;  /* 0x000600040a1c7981 */ /* 0x000ea2000c1e1900 */
[----:B0-----:R-:W-:-:S05]  /*1200*/  IMAD.WIDE R18, R26, 0x4, R8 ;  /* 0x000000041a127825 */ /* 0x001fca00078e0208 */
[----:B--2---:R0:W-:Y:S04]  /*1210*/  STG.E desc[UR4][R18.64], R28 ;  /* 0x0000001c12007986 */ /* 0x0041e8000c101904 */
[----:B------:R-:W2:Y:S04]  /*1220*/  LDG.E R25, desc[UR4][R12.64+0x800] ;  /* 0x000800040c197981 */ /* 0x000ea8000c1e1900 */
[----:B0-----:R-:W3:Y:S01]  /*1230*/  LDG.E R19, desc[UR4][R10.64+0x800] ;  /* 0x000800040a137981 */ /* 0x001ee2000c1e1900 */
[----:B--2---:R-:W-:-:S05]  /*1240*/  IMAD.WIDE R20, R25, 0x4, R8 ;  /* 0x0000000419147825 */ /* 0x004fca00078e0208 */
[----:B---3--:R0:W-:Y:S04]  /*1250*/  STG.E desc[UR4][R20.64], R19 ;  /* 0x0000001314007986 */ /* 0x0081e8000c101904 */
[----:B------:R-:W2:Y:S04]  /*1260*/  LDG.E R25, desc[UR4][R12.64+0xa00] ;  /* 0x000a00040c197981 */ /* 0x000ea8000c1e1900 */
[----:B0-----:R-:W3:Y:S01]  /*1270*/  LDG.E R21, desc[UR4][R10.64+0xa00] ;  /* 0x000a00040a157981 */ /* 0x001ee2000c1e1900 */
[----:B--2---:R-:W-:-:S05]  /*1280*/  IMAD.WIDE R22, R25, 0x4, R8 ;  /* 0x0000000419167825 */ /* 0x004fca00078e0208 */
[----:B---3--:R-:W-:Y:S04]  /*1290*/  STG.E desc[UR4][R22.64], R21 ;  /* 0x0000001516007986 */ /* 0x008fe8000c101904 */
[----:B------:R-:W2:Y:S04]  /*12a0*/  LDG.E R27, desc[UR4][R12.64+0xc00] ;  /* 0x000c00040c1b7981 */ /* 0x000ea8000c1e1900 */
[----:B------:R-:W3:Y:S01]  /*12b0*/  LDG.E R25, desc[UR4][R10.64+0xc00] ;  /* 0x000c00040a197981 */ /* 0x000ee2000c1e1900 */
[----:B--2---:R-:W-:-:S05]  /*12c0*/  IMAD.WIDE R26, R27, 0x4, R8 ;  /* 0x000000041b1a7825 */ /* 0x004fca00078e0208 */
[----:B---3--:R0:W-:Y:S04]  /*12d0*/  STG.E desc[UR4][R26.64], R25 ;  /* 0x000000191a007986 */ /* 0x0081e8000c101904 */
[----:B------:R-:W2:Y:S04]  /*12e0*/  LDG.E R29, desc[UR4][R12.64+0xe00] ;  /* 0x000e00040c1d7981 */ /* 0x000ea8000c1e1900 */
[----:B0-----:R-:W3:Y:S01]  /*12f0*/  LDG.E R25, desc[UR4][R10.64+0xe00] ;  /* 0x000e00040a197981 */ /* 0x001ee2000c1e1900 */
[----:B------:R-:W-:Y:S02]  /*1300*/  HFMA2 R21, -RZ, RZ, 0, 0 ;  /* 0x00000000ff157431 */ /* 0x000fe400000001ff */
[----:B--2---:R-:W-:-:S05]  /*1310*/  IMAD.WIDE R28, R29, 0x4, R8 ;  /* 0x000000041d1c7825 */ /* 0x004fca00078e0208 */
[----:B---3--:R0:W-:Y:S04]  /*1320*/  STG.E desc[UR4][R28.64], R25 ;  /* 0x000000191c007986 */ /* 0x0081e8000c101904 */
[----:B------:R-:W2:Y:S04]  /*1330*/  LDG.E R19, desc[UR4][R12.64+0x1000] ;  /* 0x001000040c137981 */ /* 0x000ea8000c1e1900 */
[----:B------:R-:W3:Y:S01]  /*1340*/  LDG.E R27, desc[UR4][R10.64+0x1000] ;  /* 0x001000040a1b7981 */ /* 0x000ee2000c1e1900 */
[----:B------:R-:W-:-:S04]  /*1350*/  IMAD.MOV.U32 R20, RZ, RZ, 0x600 ;  /* 0x00000600ff147424 */ /* 0x000fc800078e00ff */
[----:B------:R-:W-:-:S03]  /*1360*/  IMAD.WIDE R20, R14, 0x4, R20 ;  /* 0x000000040e147825 */ /* 0x000fc600078e0214 */
[C---:B------:R-:W-:Y:S02]  /*1370*/  IADD3 R18, P2, PT, R20.reuse, R4, RZ ;  /* 0x0000000414127210 */ /* 0x040fe40007f5e0ff */
[----:B------:R-:W-:Y:S01]  /*1380*/  IADD3 R20, P1, PT, R20, R2, RZ ;  /* 0x0000000214147210 */ /* 0x000fe20007f3e0ff */
[----:B--2---:R-:W-:Y:S01]  /*1390*/  IMAD.WIDE R22, R19, 0x4, R8 ;  /* 0x0000000413167825 */ /* 0x004fe200078e0208 */
[----:B------:R-:W-:-:S03]  /*13a0*/  IADD3.X R19, PT, PT, R21, R5, RZ, P2, !PT ;  /* 0x0000000515137210 */ /* 0x000fc600017fe4ff */
[----:B------:R-:W-:Y:S01]  /*13b0*/  IMAD.X R21, R21, 0x1, R3, P1 ;  /* 0x0000000115157824 */ /* 0x000fe200008e0603 */
[----:B---3--:R1:W-:Y:S04]  /*13c0*/  STG.E desc[UR4][R22.64], R27 ;  /* 0x0000001b16007986 */ /* 0x0083e8000c101904 */
[----:B0-----:R-:W2:Y:S04]  /*13d0*/  LDG.E R25, desc[UR4][R18.64+-0x600] ;  /* 0xfffa000412197981 */ /* 0x001ea8000c1e1900 */
[----:B------:R-:W3:Y:S01]  /*13e0*/  LDG.E R29, desc[UR4][R20.64+-0x600] ;  /* 0xfffa0004141d7981 */ /* 0x000ee2000c1e1900 */
[----:B--2---:R-:W-:-:S05]  /*13f0*/  IMAD.WIDE R10, R25, 0x4, R8 ;  /* 0x00000004190a7825 */ /* 0x004fca00078e0208 */
[----:B---3--:R0:W-:Y:S04]  /*1400*/  STG.E desc[UR4][R10.64], R29 ;  /* 0x0000001d0a007986 */ /* 0x0081e8000c101904 */
[----:B------:R-:W2:Y:S04]  /*1410*/  LDG.E R13, desc[UR4][R18.64+-0x400] ;  /* 0xfffc0004120d7981 */ /* 0x000ea8000c1e1900 */
[----:B------:R-:W3:Y:S01]  /*1420*/  LDG.E R25, desc[UR4][R20.64+-0x400] ;  /* 0xfffc000414197981 */ /* 0x000ee2000c1e1900 */
[----:B--2---:R-:W-:-:S05]  /*1430*/  IMAD.WIDE R12, R13, 0x4, R8 ;  /* 0x000000040d0c7825 */ /* 0x004fca00078e0208 */
[----:B---3--:R2:W-:Y:S04]  /*1440*/  STG.E desc[UR4][R12.64], R25 ;  /* 0x000000190c007986 */ /* 0x0085e8000c101904 */
[----:B-1----:R-:W3:Y:S04]  /*1450*/  LDG.E R23, desc[UR4][R18.64+-0x200] ;  /* 0xfffe000412177981 */ /* 0x002ee8000c1e1900 */
[----:B------:R-:W4:Y:S01]  /*1460*/  LDG.E R27, desc[UR4][R20.64+-0x200] ;  /* 0xfffe0004141b7981 */ /* 0x000f22000c1e1900 */
[----:B---3--:R-:W-:-:S05]  /*1470*/  IMAD.WIDE R22, R23, 0x4, R8 ;  /* 0x0000000417167825 */ /* 0x008fca00078e0208 */
[----:B----4-:R1:W-:Y:S04]  /*1480*/  STG.E desc[UR4][R22.64], R27 ;  /* 0x0000001b16007986 */ /* 0x0103e8000c101904 */
[----:B------:R-:W0:Y:S04]  /*1490*/  LDG.E R26, desc[UR4][R18.64] ;  /* 0x00000004121a7981 */ /* 0x000e28000c1e1900 */
[----:B------:R-:W3:Y:S01]  /*14a0*/  LDG.E R28, desc[UR4][R20.64] ;  /* 0x00000004141c7981 */ /* 0x000ee2000c1e1900 */
[----:B0-----:R-:W-:-:S05]  /*14b0*/  IMAD.WIDE R10, R26, 0x4, R8 ;  /* 0x000000041a0a7825 */ /* 0x001fca00078e0208 */
[----:B---3--:R0:W-:Y:S04]  /*14c0*/  STG.E desc[UR4][R10.64], R28 ;  /* 0x0000001c0a007986 */ /* 0x0081e8000c101904 */
[----:B------:R-:W2:Y:S04]  /*14d0*/  LDG.E R29, desc[UR4][R18.64+0x200] ;  /* 0x00020004121d7981 */ /* 0x000ea8000c1e1900 */
[----:B------:R-:W3:Y:S01]  /*14e0*/  LDG.E R26, desc[UR4][R20.64+0x200] ;  /* 0x00020004141a7981 */ /* 0x000ee2000c1e1900 */
[----:B--2---:R-:W-:-:S05]  /*14f0*/  IMAD.WIDE R12, R29, 0x4, R8 ;  /* 0x000000041d0c7825 */ /* 0x004fca00078e0208 */
[----:B---3--:R0:W-:Y:S04]  /*1500*/  STG.E desc[UR4][R12.64], R26 ;  /* 0x0000001a0c007986 */ /* 0x0081e8000c101904 */
[----:B------:R-:W1:Y:S04]  /*1510*/  LDG.E R25, desc[UR4][R18.64+0x400] ;  /* 0x0004000412197981 */ /* 0x000e68000c1e1900 */
[----:B------:R-:W2:Y:S01]  /*1520*/  LDG.E R29, desc[UR4][R20.64+0x400] ;  /* 0x00040004141d7981 */ /* 0x000ea2000c1e1900 */
[----:B-1----:R-:W-:-:S05]  /*1530*/  IMAD.WIDE R22, R25, 0x4, R8 ;  /* 0x0000000419167825 */ /* 0x002fca00078e0208 */
[----:B--2---:R0:W-:Y:S04]  /*1540*/  STG.E desc[UR4][R22.64], R29 ;  /* 0x0000001d16007986 */ /* 0x0041e8000c101904 */
[----:B------:R-:W2:Y:S04]  /*1550*/  LDG.E R25, desc[UR4][R18.64+0x600] ;  /* 0x0006000412197981 */ /* 0x000ea8000c1e1900 */
[----:B------:R-:W3:Y:S01]  /*1560*/  LDG.E R27, desc[UR4][R20.64+0x600] ;  /* 0x00060004141b7981 */ /* 0x000ee2000c1e1900 */
[----:B------:R-:W-:Y:S02]  /*1570*/  IADD3 R16, PT, PT, R16, 0x10, RZ ;  /* 0x0000001010107810 */ /* 0x000fe40007ffe0ff */
[----:B------:R-:W-:-:S02]  /*1580*/  IADD3 R15, P2, PT, R15, 0x2000, RZ ;  /* 0x000020000f0f7810 */ /* 0x000fc40007f5e0ff */
[----:B------:R-:W-:Y:S02]  /*1590*/  ISETP.NE.AND P1, PT, R16, RZ, PT ;  /* 0x000000ff1000720c */ /* 0x000fe40003f25270 */
[----:B------:R-:W-:Y:S01]  /*15a0*/  IADD3 R14, PT, PT, R14, 0x800, RZ ;  /* 0x000008000e0e7810 */ /* 0x000fe20007ffe0ff */
[----:B------:R-:W-:Y:S02]  /*15b0*/  IMAD.X R17, RZ, RZ, R17, P2 ;  /* 0x000000ffff117224 */ /* 0x000fe400010e0611 */
[----:B--2---:R-:W-:-:S05]  /*15c0*/  IMAD.WIDE R8, R25, 0x4, R8 ;  /* 0x0000000419087825 */ /* 0x004fca00078e0208 */
[----:B---3--:R0:W-:Y:S03]  /*15d0*/  STG.E desc[UR4][R8.64], R27 ;  /* 0x0000001b08007986 */ /* 0x0081e6000c101904 */
[----:B------:R-:W-:Y:S05]  /*15e0*/  @P1 BRA `(.L_x_848) ;  /* 0xfffffff800b81947 */ /* 0x000fea000383ffff */
.L_x_847:
[----:B------:R-:W-:Y:S05]  /*15f0*/  @!P0 EXIT ;  /* 0x000000000000894d */ /* 0x000fea0003800000 */
[----:B------:R-:W-:Y:S02]  /*1600*/  ISETP.GE.U32.AND P0, PT, R24, 0x8, PT ;  /* 0x000000081800780c */ /* 0x000fe40003f06070 */
[----:B------:R-:W-:-:S04]  /*1610*/  LOP3.LUT R20, R0, 0x7, RZ, 0xc0, !PT ;  /* 0x0000000700147812 */ /* 0x000fc800078ec0ff */
[----:B------:R-:W-:-:S07]  /*1620*/  ISETP.NE.AND P1, PT, R20, RZ, PT ;  /* 0x000000ff1400720c */ /* 0x000fce0003f25270 */
[----:B------:R-:W-:Y:S06]  /*1630*/  @!P0 BRA `(.L_x_849) ;  /* 0x0000000000948947 */ /* 0x000fec0003800000 */
[----:B0-----:R-:W-:Y:S01]  /*1640*/  LEA R11, R6, R7, 0x7 ;  /* 0x00000007060b7211 */ /* 0x001fe200078e38ff */
[----:B------:R-:W0:Y:S04]  /*1650*/  LDC.64 R12, c[0x0][0x398] ;  /* 0x0000e600ff0c7b82 */ /* 0x000e280000000a00 */
[----:B------:R-:W-:-:S04]  /*1660*/  IMAD.WIDE R8, R11, 0x4, R4 ;  /* 0x000000040b087825 */ /* 0x000fc800078e0204 */
[----:B------:R-:W-:Y:S01]  /*1670*/  IMAD.WIDE R10, R11, 0x4, R2 ;  /* 0x000000040b0a7825 */ /* 0x000fe200078e0202 */
[----:B------:R-:W0:Y:S04]  /*1680*/  LDG.E R15, desc[UR4][R8.64] ;  /* 0x00000004080f7981 */ /* 0x000e28000c1e1900 */
[----:B------:R-:W2:Y:S01]  /*1690*/  LDG.E R21, desc[UR4][R10.64] ;  /* 0x000000040a157981 */ /* 0x000ea2000c1e1900 */
[----:B0-----:R-:W-:-:S05]  /*16a0*/  IMAD.WIDE R14, R15, 0x4, R12 ;  /* 0x000000040f0e7825 */ /* 0x001fca00078e020c */
[----:B--2---:R0:W-:Y:S04]  /*16b0*/  STG.E desc[UR4][R14.64], R21 ;  /* 0x000000150e007986 */ /* 0x0041e8000c101904 */
[----:B------:R-:W2:Y:S04]  /*16c0*/  LDG.E R17, desc[UR4][R8.64+0x200] ;  /* 0x0002000408117981 */ /* 0x000ea8000c1e1900 */
[----:B------:R-:W3:Y:S01]  /*16d0*/  LDG.E R23, desc[UR4][R10.64+0x200] ;  /* 0x000200040a177981 */ /* 0x000ee2000c1e1900 */
[----:B--2---:R-:W-:-:S05]  /*16e0*/  IMAD.WIDE R16, R17, 0x4, R12 ;  /* 0x0000000411107825 */ /* 0x004fca00078e020c */
[----:B---3--:R1:W-:Y:S04]  /*16f0*/  STG.E desc[UR4][R16.64], R23 ;  /* 0x0000001710007986 */ /* 0x0083e8000c101904 */
[----:B------:R-:W2:Y:S04]  /*1700*/  LDG.E R19, desc[UR4][R8.64+0x400] ;  /* 0x0004000408137981 */ /* 0x000ea8000c1e1900 */
[----:B------:R-:W3:Y:S01]  /*1710*/  LDG.E R25, desc[UR4][R10.64+0x400] ;  /* 0x000400040a197981 */ /* 0x000ee2000c1e1900 */
[----:B--2---:R-:W-:-:S05]  /*1720*/  IMAD.WIDE R18, R19, 0x4, R12 ;  /* 0x0000000413127825 */ /* 0x004fca00078e020c */
[----:B---3--:R2:W-:Y:S04]  /*1730*/  STG.E desc[UR4][R18.64], R25 ;  /* 0x0000001912007986 */ /* 0x0085e8000c101904 */
[----:B------:R-:W0:Y:S04]  /*1740*/  LDG.E R27, desc[UR4][R8.64+0x600] ;  /* 0x00060004081b7981 */ /* 0x000e28000c1e1900 */
[----:B------:R-:W3:Y:S01]  /*1750*/  LDG.E R29, desc[UR4][R10.64+0x600] ;  /* 0x000600040a1d7981 */ /* 0x000ee2000c1e1900 */
[----:B0-----:R-:W-:-:S05]  /*1760*/  IMAD.WIDE R14, R27, 0x4, R12 ;  /* 0x000000041b0e7825 */ /* 0x001fca00078e020c */
[----:B---3--:R0:W-:Y:S04]  /*1770*/  STG.E desc[UR4][R14.64], R29 ;  /* 0x0000001d0e007986 */ /* 0x0081e8000c101904 */
[----:B------:R-:W1:Y:S04]  /*1780*/  LDG.E R21, desc[UR4][R8.64+0x800] ;  /* 0x0008000408157981 */ /* 0x000e68000c1e1900 */
[----:B------:R-:W3:Y:S01]  /*1790*/  LDG.E R27, desc[UR4][R10.64+0x800] ;  /* 0x000800040a1b7981 */ /* 0x000ee2000c1e1900 */
[----:B-1----:R-:W-:-:S05]  /*17a0*/  IMAD.WIDE R16, R21, 0x4, R12 ;  /* 0x0000000415107825 */ /* 0x002fca00078e020c */
[----:B---3--:R1:W-:Y:S04]  /*17b0*/  STG.E desc[UR4][R16.64], R27 ;  /* 0x0000001b10007986 */ /* 0x0083e8000c101904 */
[----:B------:R-:W2:Y:S04]  /*17c0*/  LDG.E R21, desc[UR4][R8.64+0xa00] ;  /* 0x000a000408157981 */ /* 0x000ea8000c1e1900 */
[----:B------:R-:W3:Y:S01]  /*17d0*/  LDG.E R23, desc[UR4][R10.64+0xa00] ;  /* 0x000a00040a177981 */ /* 0x000ee2000c1e1900 */
[----:B--2---:R-:W-:-:S05]  /*17e0*/  IMAD.WIDE R18, R21, 0x4, R12 ;  /* 0x0000000415127825 */ /* 0x004fca00078e020c */
[----:B---3--:R1:W-:Y:S04]  /*17f0*/  STG.E desc[UR4][R18.64], R23 ;  /* 0x0000001712007986 */ /* 0x0083e8000c101904 */
[----:B------:R-:W0:Y:S04]  /*1800*/  LDG.E R21, desc[UR4][R8.64+0xc00] ;  /* 0x000c000408157981 */ /* 0x000e28000c1e1900 */
[----:B------:R-:W2:Y:S01]  /*1810*/  LDG.E R25, desc[UR4][R10.64+0xc00] ;  /* 0x000c00040a197981 */ /* 0x000ea2000c1e1900 */
[----:B0-----:R-:W-:-:S05]  /*1820*/  IMAD.WIDE R14, R21, 0x4, R12 ;  /* 0x00000004150e7825 */ /* 0x001fca00078e020c */
[----:B--2---:R1:W-:Y:S04]  /*1830*/  STG.E desc[UR4][R14.64], R25 ;  /* 0x000000190e007986 */ /* 0x0043e8000c101904 */
[----:B------:R-:W2:Y:S04]  /*1840*/  LDG.E R21, desc[UR4][R8.64+0xe00] ;  /* 0x000e000408157981 */ /* 0x000ea8000c1e1900 */
[----:B------:R-:W3:Y:S01]  /*1850*/  LDG.E R29, desc[UR4][R10.64+0xe00] ;  /* 0x000e00040a1d7981 */ /* 0x000ee2000c1e1900 */
[----:B------:R-:W-:Y:S01]  /*1860*/  IADD3 R6, PT, PT, R6, 0x8, RZ ;  /* 0x0000000806067810 */ /* 0x000fe20007ffe0ff */
[----:B--2---:R-:W-:-:S05]  /*1870*/  IMAD.WIDE R12, R21, 0x4, R12 ;  /* 0x00000004150c7825 */ /* 0x004fca00078e020c */
[----:B---3--:R1:W-:Y:S02]  /*1880*/  STG.E desc[UR4][R12.64], R29 ;  /* 0x0000001d0c007986 */ /* 0x0083e4000c101904 */
.L_x_849:
[----:B------:R-:W-:Y:S05]  /*1890*/  @!P1 EXIT ;  /* 0x000000000000994d */ /* 0x000fea0003800000 */
[----:B------:R-:W-:Y:S02]  /*18a0*/  ISETP.GE.U32.AND P0, PT, R20, 0x4, PT ;  /* 0x000000041400780c */ /* 0x000fe40003f06070 */
[----:B------:R-:W-:-:S04]  /*18b0*/  LOP3.LUT R0, R0, 0x3, RZ, 0xc0, !PT ;  /* 0x0000000300007812 */ /* 0x000fc800078ec0ff */
[----:B------:R-:W-:-:S07]  /*18c0*/  ISETP.NE.AND P1, PT, R0, RZ, PT ;  /* 0x000000ff0000720c */ /* 0x000fce0003f25270 */
[----:B------:R-:W-:Y:S06]  /*18d0*/  @!P0 BRA `(.L_x_850) ;  /* 0x0000000000548947 */ /* 0x000fec0003800000 */
[----:B0-----:R-:W-:Y:S01]  /*18e0*/  IMAD R11, R6, 0x80, R7 ;  /* 0x00000080060b7824 */ /* 0x001fe200078e0207 */
[----:B------:R-:W0:Y:S03]  /*18f0*/  LDC.64 R8, c[0x0][0x398] ;  /* 0x0000e600ff087b82 */ /* 0x000e260000000a00 */
[----:B-1----:R-:W-:-:S04]  /*1900*/  IMAD.WIDE R12, R11, 0x4, R4 ;  /* 0x000000040b0c7825 */ /* 0x002fc800078e0204 */
[----:B------:R-:W-:Y:S01]  /*1910*/  IMAD.WIDE R10, R11, 0x4, R2 ;  /* 0x000000040b0a7825 */ /* 0x000fe200078e0202 */
[----:B------:R-:W0:Y:S04]  /*1920*/  LDG.E R15, desc[UR4][R12.64] ;  /* 0x000000040c0f7981 */ /* 0x000e28000c1e1900 */
[----:B------:R-:W2:Y:S01]  /*1930*/  LDG.E R21, desc[UR4][R10.64] ;  /* 0x000000040a157981 */ /* 0x000ea2000c1e1900 */
[----:B0-----:R-:W-:-:S05]  /*1940*/  IMAD.WIDE R14, R15, 0x4, R8 ;  /* 0x000000040f0e7825 */ /* 0x001fca00078e0208 */
[----:B--2---:R2:W-:Y:S04]  /*1950*/  STG.E desc[UR4][R14.64], R21 ;  /* 0x000000150e007986 */ /* 0x0045e8000c101904 */
[----:B------:R-:W3:Y:S04]  /*1960*/  LDG.E R17, desc[UR4][R12.64+0x200] ;  /* 0x000200040c117981 */ /* 0x000ee8000c1e1900 */
[----:B------:R-:W4:Y:S01]  /*1970*/  LDG.E R23, desc[UR4][R10.64+0x200] ;  /* 0x000200040a177981 */ /* 0x000f22000c1e1900 */
[----:B---3--:R-:W-:-:S05]  /*1980*/  IMAD.WIDE R16, R17, 0x4, R8 ;  /* 0x0000000411107825 */ /* 0x008fca00078e0208 */
[----:B----4-:R2:W-:Y:S04]  /*1990*/  STG.E desc[UR4][R16.64], R23 ;  /* 0x0000001710007986 */ /* 0x0105e8000c101904 */
[----:B------:R-:W3:Y:S04]  /*19a0*/  LDG.E R19, desc[UR4][R12.64+0x400] ;  /* 0x000400040c137981 */ /* 0x000ee8000c1e1900 */
[----:B------:R-:W4:Y:S01]  /*19b0*/  LDG.E R25, desc[UR4][R10.64+0x400] ;  /* 0x000400040a197981 */ /* 0x000f22000c1e1900 */
[----:B---3--:R-:W-:-:S05]  /*19c0*/  IMAD.WIDE R18, R19, 0x4, R8 ;  /* 0x0000000413127825 */ /* 0x008fca00078e0208 */
[----:B----4-:R2:W-:Y:S04]  /*19d0*/  STG.E desc[UR4][R18.64], R25 ;  /* 0x0000001912007986 */ /* 0x0105e8000c101904 */
[----:B------:R-:W3:Y:S04]  /*19e0*/  LDG.E R27, desc[UR4][R12.64+0x600] ;  /* 0x000600040c1b7981 */ /* 0x000ee8000c1e1900 */
[----:B------:R-:W4:Y:S01]  /*19f0*/  LDG.E R29, desc[UR4][R10.64+0x600] ;  /* 0x000600040a1d7981 */ /* 0x000f22000c1e1900 */
[----:B------:R-:W-:Y:S01]  /*1a00*/  IADD3 R6, PT, PT, R6, 0x4, RZ ;  /* 0x0000000406067810 */ /* 0x000fe20007ffe0ff */
[----:B---3--:R-:W-:-:S05]  /*1a10*/  IMAD.WIDE R8, R27, 0x4, R8 ;  /* 0x000000041b087825 */ /* 0x008fca00078e0208 */
[----:B----4-:R2:W-:Y:S02]  /*1a20*/  STG.E desc[UR4][R8.64], R29 ;  /* 0x0000001d08007986 */ /* 0x0105e4000c101904 */
.L_x_850:
[----:B------:R-:W-:Y:S05]  /*1a30*/  @!P1 EXIT ;  /* 0x000000000000994d */ /* 0x000fea0003800000 */
[----:B01----:R-:W0:Y:S01]  /*1a40*/  LDC.64 R12, c[0x0][0x398] ;  /* 0x0000e600ff0c7b82 */ /* 0x003e220000000a00 */
[----:B--2---:R-:W-:Y:S01]  /*1a50*/  LEA R15, R6, R7, 0x7 ;  /* 0x00000007060f7211 */ /* 0x004fe200078e38ff */
[----:B------:R-:W-:-:S07]  /*1a60*/  IMAD.MOV R0, RZ, RZ, -R0 ;  /* 0x000000ffff007224 */ /* 0x000fce00078e0a00 */
.L_x_851:
[----:B------:R-:W-:-:S04]  /*1a70*/  IMAD.WIDE R6, R15, 0x4, R4 ;  /* 0x000000040f067825 */ /* 0x000fc800078e0204 */
[----:B0-----:R-:W-:Y:S02]  /*1a80*/  IMAD.WIDE R8, R15, 0x4, R2 ;  /* 0x000000040f087825 */ /* 0x001fe400078e0202 */
[----:B------:R-:W0:Y:S04]  /*1a90*/  LDG.E R7, desc[UR4][R6.64] ;  /* 0x0000000406077981 */ /* 0x000e28000c1e1900 */
[----:B------:R-:W2:Y:S01]  /*1aa0*/  LDG.E R9, desc[UR4][R8.64] ;  /* 0x0000000408097981 */ /* 0x000ea2000c1e1900 */
[----:B------:R-:W-:-:S04]  /*1ab0*/  IADD3 R0, PT, PT, R0, 0x1, RZ ;  /* 0x0000000100007810 */ /* 0x000fc80007ffe0ff */
[----:B------:R-:W-:Y:S01]  /*1ac0*/  ISETP.NE.AND P0, PT, R0, RZ, PT ;  /* 0x000000ff0000720c */ /* 0x000fe20003f05270 */
[----:B0-----:R-:W-:-:S05]  /*1ad0*/  IMAD.WIDE R10, R7, 0x4, R12 ;  /* 0x00000004070a7825 */ /* 0x001fca00078e020c */
[----:B--2---:R0:W-:Y:S07]  /*1ae0*/  STG.E desc[UR4][R10.64], R9 ;  /* 0x000000090a007986 */ /* 0x0041ee000c101904 */
[----:B------:R-:W-:Y:S05]  /*1af0*/  @!P0 EXIT ;  /* 0x000000000000894d */ /* 0x000fea0003800000 */
[----:B------:R-:W-:Y:S01]  /*1b00*/  IADD3 R15, PT, PT, R15, 0x80, RZ ;  /* 0x000000800f0f7810 */ /* 0x000fe20007ffe0ff */
[----:B------:R-:W-:Y:S06]  /*1b10*/  BRA `(.L_x_851) ;  /* 0xfffffffc00d47947 */ /* 0x000fec000383ffff */
.L_x_852:
        /* <DEDUP_REMOVED lines=14> */
.L_x_1607:


//--------------------- .text._ZN3cub18CUB_300001_SM_10006detail9transform16transform_kernelINS2_10policy_hubILb1EN4cuda3std3__45tupleIJN6thrust24THRUST_300001_SM_1000_NS6detail15normal_iteratorINSA_10device_ptrIiEEEEEEEE10policy1000EiNS7_10__identityENSA_20permutation_iteratorISF_SF_EEJPiEEEvT0_iT1_T2_DpNS2_10kernel_argIT3_EE --------------------------
	.section	.text._ZN3cub18CUB_300001_SM_10006detail9transform16transform_kernelINS2_10policy_hubILb1EN4cuda3std3__45tupleIJN6thrust24THRUST_300001_SM_1000_NS6detail15normal_iteratorINSA_10device_ptrIiEEEEEEEE10policy1000EiNS7_10__identityENSA_20permutation_iteratorISF_SF_EEJPiEEEvT0_iT1_T2_DpNS2_10kernel_argIT3_EE,"ax",@progbits
	.align	128
        .global         _ZN3cub18CUB_300001_SM_10006detail9transform16transform_kernelINS2_10policy_hubILb1EN4cuda3std3__45tupleIJN6thrust24THRUST_300001_SM_1000_NS6detail15normal_iteratorINSA_10device_ptrIiEEEEEEEE10policy1000EiNS7_10__identityENSA_20permutation_iteratorISF_SF_EEJPiEEEvT0_iT1_T2_DpNS2_10kernel_argIT3_EE
        .type           _ZN3cub18CUB_300001_SM_10006detail9transform16transform_kernelINS2_10policy_hubILb1EN4cuda3std3__45tupleIJN6thrust24THRUST_300001_SM_1000_NS6detail15normal_iteratorINSA_10device_ptrIiEEEEEEEE10policy1000EiNS7_10__identityENSA_20permutation_iteratorISF_SF_EEJPiEEEvT0_iT1_T2_DpNS2_10kernel_argIT3_EE,@function
        .size           _ZN3cub18CUB_300001_SM_10006detail9transform16transform_kernelINS2_10policy_hubILb1EN4cuda3std3__45tupleIJN6thrust24THRUST_300001_SM_1000_NS6detail15normal_iteratorINSA_10device_ptrIiEEEEEEEE10policy1000EiNS7_10__identityENSA_20permutation_iteratorISF_SF_EEJPiEEEvT0_iT1_T2_DpNS2_10kernel_argIT3_EE,(.L_x_1608 - _ZN3cub18CUB_300001_SM_10006detail9transform16transform_kernelINS2_10policy_hubILb1EN4cuda3std3__45tupleIJN6thrust24THRUST_300001_SM_1000_NS6detail15normal_iteratorINSA_10device_ptrIiEEEEEEEE10policy1000EiNS7_10__identityENSA_20permutation_iteratorISF_SF_EEJPiEEEvT0_iT1_T2_DpNS2_10kernel_argIT3_EE)
        .other          _ZN3cub18CUB_300001_SM_10006detail9transform16transform_kernelINS2_10policy_hubILb1EN4cuda3std3__45tupleIJN6thrust24THRUST_300001_SM_1000_NS6detail15normal_iteratorINSA_10device_ptrIiEEEEEEEE10policy1000EiNS7_10__identityENSA_20permutation_iteratorISF_SF_EEJPiEEEvT0_iT1_T2_DpNS2_10kernel_argIT3_EE,@"STO_CUDA_ENTRY STV_DEFAULT"
_ZN3cub18CUB_300001_SM_10006detail9transform16transform_kernelINS2_10policy_hubILb1EN4cuda3std3__45tupleIJN6thrust24THRUST_300001_SM_1000_NS6detail15normal_iteratorINSA_10device_ptrIiEEEEEEEE10policy1000EiNS7_10__identityENSA_20permutation_iteratorISF_SF_EEJPiEEEvT0_iT1_T2_DpNS2_10kernel_argIT3_EE:
.text._ZN3cub18CUB_300001_SM_10006detail9transform16transform_kernelINS2_10policy_hubILb1EN4cuda3std3__45tupleIJN6thrust24THRUST_300001_SM_1000_NS6detail15normal_iteratorINSA_10device_ptrIiEEEEEEEE10policy1000EiNS7_10__identityENSA_20permutation_iteratorISF_SF_EEJPiEEEvT0_iT1_T2_DpNS2_10kernel_argIT3_EE:
[----:B------:R-:W-:Y:S08]  /*0000*/  LDC R1, c[0x0][0x37c] ;  /* 0x0000df00ff017b82 */ /* 0x000ff00000000800 */
[----:B------:R-:W0:Y:S01]  /*0010*/  LDC.64 R6, c[0x0][0x380] ;  /* 0x0000e000ff067b82 */ /* 0x000e220000000a00 */
[----:B------:R-:W1:Y:S01]  /*0020*/  S2R R0, SR_TID.X ;  /* 0x0000000000007919 */ /* 0x000e620000002100 */
[----:B------:R-:W2:Y:S01]  /*0030*/  LDCU.64 UR6, c[0x0][0x358] ;  /* 0x00006b00ff0677ac */ /* 0x000ea20008000a00 */
[----:B------:R-:W-:Y:S05]  /*0040*/  BSSY.RECONVERGENT B0, `(.L_x_853) ;  /* 0x0000016000007945 */ /* 0x000fea0003800200 */
[----:B------:R-:W3:Y:S08]  /*0050*/  S2UR UR4, SR_CTAID.X ;  /* 0x00000000000479c3 */ /* 0x000ef00000002500 */
[----:B------:R-:W4:Y:S01]  /*0060*/  LDC.64 R2, c[0x0][0x3a0] ;  /* 0x0000e800ff027b82 */ /* 0x000f220000000a00 */
[----:B0-----:R-:W-:-:S07]  /*0070*/  SHF.L.U32 R8, R7, 0x7, RZ ;  /* 0x0000000707087819 */ /* 0x001fce00000006ff */
[----:B------:R-:W0:Y:S01]  /*0080*/  LDC.64 R4, c[0x0][0x390] ;  /* 0x0000e400ff047b82 */ /* 0x000e220000000a00 */
[----:B---3--:R-:W-:Y:S01]  /*0090*/  IMAD R11, R8, UR4, RZ ;  /* 0x00000004080b7c24 */ /* 0x008fe2000f8e02ff */
[----:B-1----:R-:W-:-:S04]  /*00a0*/  SHF.L.U32 R13, R0, 0x7, RZ ;  /* 0x00000007000d7819 */ /* 0x002fc800000006ff */
[----:B------:R-:W-:-:S04]  /*00b0*/  IADD3 R9, PT, PT, -R11, R6, RZ ;  /* 0x000000060b097210 */ /* 0x000fc80007ffe1ff */
[CC--:B------:R-:W-:Y:S02]  /*00c0*/  VIMNMX R6, PT, PT, R8.reuse, R9.reuse, PT ;  /* 0x0000000908067248 */ /* 0x0c0fe40003fe0100 */
[----:B------:R-:W-:Y:S02]  /*00d0*/  ISETP.GT.AND P0, PT, R8, R9, PT ;  /* 0x000000090800720c */ /* 0x000fe40003f04270 */
[----:B------:R-:W-:-:S04]  /*00e0*/  SHF.L.U32 R10, R6, 0x2, RZ ;  /* 0x00000002060a7819 */ /* 0x000fc800000006ff */
[----:B------:R-:W-:-:S13]  /*00f0*/  ISETP.GE.AND P1, PT, R13, R10, PT ;  /* 0x0000000a0d00720c */ /* 0x000fda0003f26270 */
[----:B--2-4-:R-:W-:Y:S05]  /*0100*/  @P1 BRA `(.L_x_854) ;  /* 0x0000000000241947 */ /* 0x014fea0003800000 */
[----:B------:R-:W1:Y:S02]  /*0110*/  LDC.64 R8, c[0x0][0x3a0] ;  /* 0x0000e800ff087b82 */ /* 0x000e640000000a00 */
[----:B-1----:R-:W-:-:S04]  /*0120*/  IMAD.WIDE.U32 R8, R0, 0x80, R8 ;  /* 0x0000008000087825 */ /* 0x002fc800078e0008 */
[----:B------:R-:W-:-:S07]  /*0130*/  IMAD.WIDE R8, R11, 0x4, R8 ;  /* 0x000000040b087825 */ /* 0x000fce00078e0208 */
.L_x_855:
[----:B------:R-:W-:Y:S01]  /*0140*/  VIADD R13, R13, 0x4000 ;  /* 0x000040000d0d7836 */ /* 0x000fe20000000000 */
[----:B------:R1:W-:Y:S04]  /*0150*/  CCTL.E.PF2 [R8] ;  /* 0x000000000800798f */ /* 0x0003e80000800100 */
[----:B------:R-:W-:Y:S02]  /*0160*/  ISETP.GE.AND P1, PT, R13, R10, PT ;  /* 0x0000000a0d00720c */ /* 0x000fe40003f26270 */
[----:B-1----:R-:W-:-:S04]  /*0170*/  IADD3 R8, P2, PT, R8, 0x4000, RZ ;  /* 0x0000400008087810 */ /* 0x002fc80007f5e0ff */
[----:B------:R-:W-:-:S07]  /*0180*/  IADD3.X R9, PT, PT, RZ, R9, RZ, P2, !PT ;  /* 0x00000009ff097210 */ /* 0x000fce00017fe4ff */
[----:B------:R-:W-:Y:S05]  /*0190*/  @!P1 BRA `(.L_x_855) ;  /* 0xfffffffc00e89947 */ /* 0x000fea000383ffff */
.L_x_854:
[----:B------:R-:W-:Y:S05]  /*01a0*/  BSYNC.RECONVERGENT B0 ;  /* 0x0000000000007941 */ /* 0x000fea0003800200 */
.L_x_853:
[----:B------:R-:W-:-:S04]  /*01b0*/  IMAD.WIDE R2, R11, 0x4, R2 ;  /* 0x000000040b027825 */ /* 0x000fc800078e0202 */
[----:B0-----:R-:W-:Y:S01]  /*01c0*/  IMAD.WIDE R4, R11, 0x4, R4 ;  /* 0x000000040b047825 */ /* 0x001fe200078e0204 */
[----:B------:R-:W-:Y:S06]  /*01d0*/  @P0 BRA `(.L_x_856) ;  /* 0x0000000800c80947 */ /* 0x000fec0003800000 */
[----:B------:R-:W-:-:S13]  /*01e0*/  ISETP.GE.AND P0, PT, R7, 0x1, PT ;  /* 0x000000010700780c */ /* 0x000fda0003f06270 */
[----:B------:R-:W-:Y:S05]  /*01f0*/  @!P0 EXIT ;  /* 0x000000000000894d */ /* 0x000fea0003800000 */
[C---:B------:R-:W-:Y:S01]  /*0200*/  ISETP.GE.U32.AND P1, PT, R7.reuse, 0x10, PT ;  /* 0x000000100700780c */ /* 0x040fe20003f26070 */
[----:B------:R-:W-:Y:S01]  /*0210*/  HFMA2 R9, -RZ, RZ, 0, 0 ;  /* 0x00000000ff097431 */ /* 0x000fe200000001ff */
        /* <DEDUP_REMOVED lines=8> */
.L_x_858:
[-C--:B0-----:R-:W-:Y:S01]  /*02a0*/  IADD3 R16, P2, PT, R4, R11.reuse, RZ ;  /* 0x0000000b04107210 */ /* 0x081fe20007f5e0ff */
[----:B------:R-:W0:Y:S01]  /*02b0*/  LDC.64 R6, c[0x0][0x398] ;  /* 0x0000e600ff067b82 */ /* 0x000e220000000a00 */
[----:B------:R-:W-:Y:S02]  /*02c0*/  IADD3 R14, P1, PT, R2, R11, RZ ;  /* 0x0000000b020e7210 */ /* 0x000fe40007f3e0ff */
[-C--:B------:R-:W-:Y:S02]  /*02d0*/  IADD3.X R17, PT, PT, R5, R13.reuse, RZ, P2, !PT ;  /* 0x0000000d05117210 */ /* 0x080fe400017fe4ff */
        /* <DEDUP_REMOVED lines=17> */
[----:B------:R-:W1:Y:S04]  /*03f0*/  LDG.E R25, desc[UR6][R16.64+0x800] ;  /* 0x0008000610197981 */ /* 0x000e68000c1e1900 */
[----:B------:R-:W2:Y:S01]  /*0400*/  LDG.E R12, desc[UR6][R14.64+0x800] ;  /* 0x000800060e0c7981 */ /* 0x000ea2000c1e1900 */
[----:B-1----:R-:W-:-:S05]  /*0410*/  IMAD.WIDE R20, R25, 0x4, R6 ;  /* 0x0000000419147825 */ /* 0x002fca00078e0206 */
[----:B--2---:R-:W-:Y:S04]  /*0420*/  STG.E desc[UR6][R20.64], R12 ;  /* 0x0000000c14007986 */ /* 0x004fe8000c101906 */
        /* <DEDUP_REMOVED lines=15> */
[----:B------:R-:W-:-:S05]  /*0520*/  MOV R20, 0x600 ;  /* 0x0000060000147802 */ /* 0x000fca0000000f00 */
[----:B------:R-:W-:-:S03]  /*0530*/  IMAD.WIDE R20, R8, 0x4, R20 ;  /* 0x0000000408147825 */ /* 0x000fc600078e0214 */
[-C--:B------:R-:W-:Y:S02]  /*0540*/  IADD3 R18, P2, PT, R4, R20.reuse, RZ ;  /* 0x0000001404127210 */ /* 0x080fe40007f5e0ff */
[----:B------:R-:W-:-:S03]  /*0550*/  IADD3 R20, P1, PT, R2, R20, RZ ;  /* 0x0000001402147210 */ /* 0x000fc60007f3e0ff */
[----:B------:R-:W-:Y:S01]  /*0560*/  IMAD.X R19, R5, 0x1, R21, P2 ;  /* 0x0000000105137824 */ /* 0x000fe200010e0615 */
[----:B------:R-:W-:Y:S01]  /*0570*/  IADD3.X R21, PT, PT, R3, R21, RZ, P1, !PT ;  /* 0x0000001503157210 */ /* 0x000fe20000ffe4ff */
[----:B--2---:R-:W-:-:S05]  /*0580*/  IMAD.WIDE R22, R12, 0x4, R6 ;  /* 0x000000040c167825 */ /* 0x004fca00078e0206 */
        /* <DEDUP_REMOVED lines=9> */
[----:B------:R-:W1:Y:S04]  /*0620*/  LDG.E R12, desc[UR6][R18.64+-0x200] ;  /* 0xfffe0006120c7981 */ /* 0x000e68000c1e1900 */
[----:B------:R-:W3:Y:S01]  /*0630*/  LDG.E R26, desc[UR6][R20.64+-0x200] ;  /* 0xfffe0006141a7981 */ /* 0x000ee2000c1e1900 */
[----:B-1----:R-:W-:-:S05]  /*0640*/  IMAD.WIDE R22, R12, 0x4, R6 ;  /* 0x000000040c167825 */ /* 0x002fca00078e0206 */
[----:B---3--:R1:W-:Y:S04]  /*0650*/  STG.E desc[UR6][R22.64], R26 ;  /* 0x0000001a16007986 */ /* 0x0083e8000c101906 */
        /* <DEDUP_REMOVED lines=17> */
[----:B------:R-:W-:Y:S02]  /*0770*/  IADD3 R8, PT, PT, R8, 0x800, RZ ;  /* 0x0000080008087810 */ /* 0x000fe40007ffe0ff */
[----:B------:R-:W-:Y:S01]  /*0780*/  IADD3.X R13, PT, PT, RZ, R13, RZ, P2, !PT ;  /* 0x0000000dff0d7210 */ /* 0x000fe200017fe4ff */
[----:B--2---:R-:W-:-:S05]  /*0790*/  IMAD.WIDE R6, R25, 0x4, R6 ;  /* 0x0000000419067825 */ /* 0x004fca00078e0206 */
[----:B---3--:R0:W-:Y:S03]  /*07a0*/  STG.E desc[UR6][R6.64], R26 ;  /* 0x0000001a06007986 */ /* 0x0081e6000c101906 */
[----:B------:R-:W-:Y:S05]  /*07b0*/  @P1 BRA `(.L_x_858) ;  /* 0xfffffff800b81947 */ /* 0x000fea000383ffff */
.L_x_857:
[----:B------:R-:W-:Y:S05]  /*07c0*/  @!P0 EXIT ;  /* 0x000000000000894d */ /* 0x000fea0003800000 */
[----:B------:R-:W1:Y:S01]  /*07d0*/  LDCU UR4, c[0x0][0x384] ;  /* 0x00007080ff0477ac */ /* 0x000e620008000800 */
[----:B------:R-:W-:Y:S01]  /*07e0*/  ISETP.GE.U32.AND P0, PT, R24, 0x8, PT ;  /* 0x000000081800780c */ /* 0x000fe20003f06070 */
[----:B-1----:R-:W-:-:S06]  /*07f0*/  ULOP3.LUT UR5, UR4, 0x7, URZ, 0xc0, !UPT ;  /* 0x0000000704057892 */ /* 0x002fcc000f8ec0ff */
[----:B------:R-:W-:-:S06]  /*0800*/  ISETP.NE.AND P1, PT, RZ, UR5, PT ;  /* 0x00000005ff007c0c */ /* 0x000fcc000bf25270 */
[----:B------:R-:W-:Y:S07]  /*0810*/  @!P0 BRA `(.L_x_859) ;  /* 0x0000000000948947 */ /* 0x000fee0003800000 */
[----:B------:R-:W-:Y:S01]  /*0820*/  IMAD R11, R9, 0x80, R0 ;  /* 0x00000080090b7824 */ /* 0x000fe200078e0200 */
[----:B0-----:R-:W0:Y:S03]  /*0830*/  LDC.64 R12, c[0x0][0x398] ;  /* 0x0000e600ff0c7b82 */ /* 0x001e260000000a00 */
        /* <DEDUP_REMOVED lines=35> */
.L_x_859:
[----:B------:R-:W-:Y:S05]  /*0a70*/  @!P1 EXIT ;  /* 0x000000000000994d */ /* 0x000fea0003800000 */
[----:B------:R-:W-:Y:S02]  /*0a80*/  UISETP.GE.U32.AND UP0, UPT, UR5, 0x4, UPT ;  /* 0x000000040500788c */ /* 0x000fe4000bf06070 */
[----:B------:R-:W-:-:S06]  /*0a90*/  ULOP3.LUT UR4, UR4, 0x3, URZ, 0xc0, !UPT ;  /* 0x0000000304047892 */ /* 0x000fcc000f8ec0ff */
[----:B------:R-:W-:Y:S01]  /*0aa0*/  ISETP.NE.AND P0, PT, RZ, UR4, PT ;  /* 0x00000004ff007c0c */ /* 0x000fe2000bf05270 */
[----:B------:R-:W-:-:S12]  /*0ab0*/  BRA.U !UP0, `(.L_x_860) ;  /* 0x0000000108547547 */ /* 0x000fd8000b800000 */
[----:B------:R-:W-:Y:S01]  /*0ac0*/  LEA R11, R9, R0, 0x7 ;  /* 0x00000000090b7211 */ /* 0x000fe200078e38ff */
[----:B0-----:R-:W0:Y:S04]  /*0ad0*/  LDC.64 R6, c[0x0][0x398] ;  /* 0x0000e600ff067b82 */ /* 0x001e280000000a00 */
        /* <DEDUP_REMOVED lines=19> */
.L_x_860:
[----:B------:R-:W-:Y:S05]  /*0c10*/  @!P0 EXIT ;  /* 0x000000000000894d */ /* 0x000fea0003800000 */
[----:B01----:R-:W0:Y:S01]  /*0c20*/  LDC.64 R12, c[0x0][0x398] ;  /* 0x0000e600ff0c7b82 */ /* 0x003e220000000a00 */
[----:B--2---:R-:W-:Y:S01]  /*0c30*/  LEA R15, R9, R0, 0x7 ;  /* 0x00000000090f7211 */ /* 0x004fe200078e38ff */
[----:B------:R-:W-:-:S12]  /*0c40*/  UIADD3 UR4, UPT, UPT, -UR4, URZ, URZ ;  /* 0x000000ff04047290 */ /* 0x000fd8000fffe1ff */
.L_x_861:
[----:B------:R-:W-:-:S04]  /*0c50*/  IMAD.WIDE R6, R15, 0x4, R4 ;  /* 0x000000040f067825 */ /* 0x000fc800078e0204 */
[C---:B-1----:R-:W-:Y:S02]  /*0c60*/  IMAD.WIDE R8, R15.reuse, 0x4, R2 ;  /* 0x000000040f087825 */ /* 0x042fe400078e0202 */
[----:B------:R-:W0:Y:S04]  /*0c70*/  LDG.E R7, desc[UR6][R6.64] ;  /* 0x0000000606077981 */ /* 0x000e28000c1e1900 */
[----:B------:R-:W2:Y:S01]  /*0c80*/  LDG.E R9, desc[UR6][R8.64] ;  /* 0x0000000608097981 */ /* 0x000ea2000c1e1900 */
[----:B------:R-:W-:Y:S01]  /*0c90*/  UIADD3 UR4, UPT, UPT, UR4, 0x1, URZ ;  /* 0x0000000104047890 */ /* 0x000fe2000fffe0ff */
[----:B------:R-:W-:-:S03]  /*0ca0*/  VIADD R15, R15, 0x80 ;  /* 0x000000800f0f7836 */ /* 0x000fc60000000000 */
[----:B------:R-:W-:Y:S01]  /*0cb0*/  UISETP.NE.AND UP0, UPT, UR4, URZ, UPT ;  /* 0x000000ff0400728c */ /* 0x000fe2000bf05270 */
[----:B0-----:R-:W-:-:S05]  /*0cc0*/  IMAD.WIDE R10, R7, 0x4, R12 ;  /* 0x00000004070a7825 */ /* 0x001fca00078e020c */
[----:B--2---:R1:W-:Y:S03]  /*0cd0*/  STG.E desc[UR6][R10.64], R9 ;  /* 0x000000090a007986 */ /* 0x0043e6000c101906 */
[----:B------:R-:W-:Y:S05]  /*0ce0*/  BRA.U UP0, `(.L_x_861) ;  /* 0xfffffffd00d87547 */ /* 0x000fea000b83ffff */
[----:B------:R-:W-:Y:S05]  /*0cf0*/  EXIT ;  /* 0x000000000000794d */ /* 0x000fea0003800000 */
.L_x_856:
[----:B------:R-:W-:-:S13]  /*0d00*/  ISETP.GE.AND P0, PT, R7, 0x1, PT ;  /* 0x000000010700780c */ /* 0x000fda0003f06270 */
[----:B------:R-:W-:Y:S05]  /*0d10*/  @!P0 EXIT ;  /* 0x000000000000894d */ /* 0x000fea0003800000 */
[C---:B------:R-:W-:Y:S02]  /*0d20*/  ISETP.GE.U32.AND P0, PT, R7.reuse, 0x8, PT ;  /* 0x000000080700780c */ /* 0x040fe40003f06070 */
[----:B------:R-:W-:Y:S02]  /*0d30*/  LOP3.LUT R18, R7, 0x7, RZ, 0xc0, !PT ;  /* 0x0000000707127812 */ /* 0x000fe400078ec0ff */
[----:B------:R-:W-:-:S09]  /*0d40*/  MOV R15, RZ ;  /* 0x000000ff000f7202 */ /* 0x000fd20000000f00 */
[----:B------:R-:W-:Y:S05]  /*0d50*/  @!P0 BRA `(.L_x_862) ;  /* 0x0000000400108947 */ /* 0x000fea0003800000 */
[----:B------:R-:W0:Y:S01]  /*0d60*/  LDC.64 R8, c[0x0][0x398] ;  /* 0x0000e600ff087b82 */ /* 0x000e220000000a00 */
[----:B------:R-:W-:Y:S01]  /*0d70*/  HFMA2 R14, -RZ, RZ, 0, 0 ;  /* 0x00000000ff0e7431 */ /* 0x000fe200000001ff */
[----:B------:R-:W-:-:S07]  /*0d80*/  LOP3.LUT R15, R7, 0x7ffffff8, RZ, 0xc0, !PT ;  /* 0x7ffffff8070f7812 */ /* 0x000fce00078ec0ff */
.L_x_865:
[----:B------:R-:W-:-:S04]  /*0d90*/  LEA R7, R14, R0, 0x7 ;  /* 0x000000000e077211 */ /* 0x000fc800078e38ff */
        /* <DEDUP_REMOVED lines=21> */
[----:B------:R-:W4:Y:S01]  /*0ef0*/  @!P0 LDG.E R29, desc[UR6][R12.64+0x200] ;  /* 0x000200060c1d8981 */ /* 0x000f22000c1e1900 */
[----:B--2---:R-:W-:-:S04]  /*0f00*/  IADD3 R19, PT, PT, R7, 0x180, RZ ;  /* 0x0000018007137810 */ /* 0x004fc80007ffe0ff */
[----:B------:R-:W-:Y:S01]  /*0f10*/  ISETP.GE.AND P1, PT, R19, R6, PT ;  /* 0x000000061300720c */ /* 0x000fe20003f26270 */
[----:B-1----:R-:W-:-:S12]  /*0f20*/  @!P0 IMAD.WIDE R22, R25, 0x4, R16 ;  /* 0x0000000419168825 */ /* 0x002fd800078e0210 */
[----:B------:R-:W1:Y:S01]  /*0f30*/  @!P1 LDC.64 R16, c[0x0][0x398] ;  /* 0x0000e600ff109b82 */ /* 0x000e620000000a00 */
[----:B----4-:R2:W-:Y:S04]  /*0f40*/  @!P0 STG.E desc[UR6][R22.64], R29 ;  /* 0x0000001d16008986 */ /* 0x0105e8000c101906 */
[----:B------:R-:W1:Y:S04]  /*0f50*/  @!P1 LDG.E R19, desc[UR6][R10.64+0x400] ;  /* 0x000400060a139981 */ /* 0x000e68000c1e1900 */
[----:B------:R-:W4:Y:S01]  /*0f60*/  @!P1 LDG.E R25, desc[UR6][R12.64+0x400] ;  /* 0x000400060c199981 */ /* 0x000f22000c1e1900 */
[----:B---3--:R-:W-:-:S04]  /*0f70*/  IADD3 R21, PT, PT, R7, 0x200, RZ ;  /* 0x0000020007157810 */ /* 0x008fc80007ffe0ff */
[----:B------:R-:W-:Y:S01]  /*0f80*/  ISETP.GE.AND P0, PT, R21, R6, PT ;  /* 0x000000061500720c */ /* 0x000fe20003f06270 */
[----:B-1----:R-:W-:-:S12]  /*0f90*/  @!P1 IMAD.WIDE R20, R19, 0x4, R16 ;  /* 0x0000000413149825 */ /* 0x002fd800078e0210 */
[----:B------:R-:W1:Y:S01]  /*0fa0*/  @!P0 LDC.64 R16, c[0x0][0x398] ;  /* 0x0000e600ff108b82 */ /* 0x000e620000000a00 */
[----:B----4-:R3:W-:Y:S04]  /*0fb0*/  @!P1 STG.E desc[UR6][R20.64], R25 ;  /* 0x0000001914009986 */ /* 0x0107e8000c101906 */
        /* <DEDUP_REMOVED lines=10> */
[----:B------:R-:W-:-:S13]  /*1060*/  ISETP.GE.AND P0, PT, R21, R6, PT ;  /* 0x000000061500720c */ /* 0x000fda0003f06270 */
[----:B------:R-:W3:Y:S01]  /*1070*/  @!P0 LDC.64 R20, c[0x0][0x398] ;  /* 0x0000e600ff148b82 */ /* 0x000ee20000000a00 */
[----:B-1----:R-:W-:-:S05]  /*1080*/  @!P1 IMAD.WIDE R16, R19, 0x4, R16 ;  /* 0x0000000413109825 */ /* 0x002fca00078e0210 */
[----:B----4-:R2:W-:Y:S04]  /*1090*/  @!P1 STG.E desc[UR6][R16.64], R29 ;  /* 0x0000001d10009986 */ /* 0x0105e8000c101906 */
[----:B------:R-:W3:Y:S04]  /*10a0*/  @!P0 LDG.E R19, desc[UR6][R10.64+0xa00] ;  /* 0x000a00060a138981 */ /* 0x000ee8000c1e1900 */
[----:B------:R-:W4:Y:S01]  /*10b0*/  @!P0 LDG.E R25, desc[UR6][R12.64+0xa00] ;  /* 0x000a00060c198981 */ /* 0x000f22000c1e1900 */
[----:B------:R-:W-:Y:S01]  /*10c0*/  VIADD R7, R7, 0x380 ;  /* 0x0000038007077836 */ /* 0x000fe20000000000 */
[----:B------:R-:W-:Y:S01]  /*10d0*/  IADD3 R14, PT, PT, R14, 0x8, RZ ;  /* 0x000000080e0e7810 */ /* 0x000fe20007ffe0ff */
[----:B------:R-:W-:Y:S03]  /*10e0*/  BSSY.RECONVERGENT B0, `(.L_x_863) ;  /* 0x000000a000007945 */ /* 0x000fe60003800200 */
[----:B------:R-:W-:Y:S01]  /*10f0*/  ISETP.NE.AND P1, PT, R14, R15, PT ;  /* 0x0000000f0e00720c */ /* 0x000fe20003f25270 */
[----:B---3--:R-:W-:-:S05]  /*1100*/  @!P0 IMAD.WIDE R20, R19, 0x4, R20 ;  /* 0x0000000413148825 */ /* 0x008fca00078e0214 */
[----:B----4-:R2:W-:Y:S01]  /*1110*/  @!P0 STG.E desc[UR6][R20.64], R25 ;  /* 0x0000001914008986 */ /* 0x0105e2000c101906 */
[----:B------:R-:W-:-:S13]  /*1120*/  ISETP.GE.AND P0, PT, R7, R6, PT ;  /* 0x000000060700720c */ /* 0x000fda0003f06270 */
[----:B--2---:R-:W-:Y:S05]  /*1130*/  @P0 BRA `(.L_x_864) ;  /* 0x0000000000100947 */ /* 0x004fea0003800000 */
[----:B------:R-:W0:Y:S04]  /*1140*/  LDG.E R17, desc[UR6][R10.64+0xc00] ;  /* 0x000c00060a117981 */ /* 0x000e28000c1e1900 */
[----:B------:R-:W2:Y:S01]  /*1150*/  LDG.E R13, desc[UR6][R12.64+0xc00] ;  /* 0x000c00060c0d7981 */ /* 0x000ea2000c1e1900 */
[----:B0-----:R-:W-:-:S05]  /*1160*/  IMAD.WIDE R16, R17, 0x4, R8 ;  /* 0x0000000411107825 */ /* 0x001fca00078e0208 */
[----:B--2---:R1:W-:Y:S02]  /*1170*/  STG.E desc[UR6][R16.64], R13 ;  /* 0x0000000d10007986 */ /* 0x0043e4000c101906 */
.L_x_864:
[----:B------:R-:W-:Y:S05]  /*1180*/  BSYNC.RECONVERGENT B0 ;  /* 0x0000000000007941 */ /* 0x000fea0003800200 */
.L_x_863:
[----:B------:R-:W-:Y:S05]  /*1190*/  @P1 BRA `(.L_x_865) ;  /* 0xfffffff800fc1947 */ /* 0x000fea000383ffff */
.L_x_862:
[----:B------:R-:W-:-:S13]  /*11a0*/  ISETP.NE.AND P0, PT, R18, RZ, PT ;  /* 0x000000ff1200720c */ /* 0x000fda0003f05270 */
[----:B------:R-:W-:Y:S05]  /*11b0*/  @!P0 EXIT ;  /* 0x000000000000894d */ /* 0x000fea0003800000 */
[----:B------:R-:W2:Y:S01]  /*11c0*/  LDC R7, c[0x0][0x384] ;  /* 0x0000e100ff077b82 */ /* 0x000ea20000000800 */
[----:B------:R-:W-:Y:S02]  /*11d0*/  ISETP.GE.U32.AND P1, PT, R18, 0x4, PT ;  /* 0x000000041200780c */ /* 0x000fe40003f26070 */
[----:B--2---:R-:W-:-:S04]  /*11e0*/  LOP3.LUT R14, R7, 0x3, RZ, 0xc0, !PT ;  /* 0x00000003070e7812 */ /* 0x004fc800078ec0ff */
[----:B------:R-:W-:-:S07]  /*11f0*/  ISETP.NE.AND P0, PT, R14, RZ, PT ;  /* 0x000000ff0e00720c */ /* 0x000fce0003f05270 */
[----:B------:R-:W-:Y:S06]  /*1200*/  @!P1 BRA `(.L_x_866) ;  /* 0x0000000000949947 */ /* 0x000fec0003800000 */
[----:B0-----:R-:W-:-:S04]  /*1210*/  LEA R9, R15, R0, 0x7 ;  /* 0x000000000f097211 */ /* 0x001fc800078e38ff */
        /* <DEDUP_REMOVED lines=36> */
.L_x_866:
        /* <DEDUP_REMOVED lines=12> */
[----:B------:R-:W-:-:S04]  /*1520*/  IADD3 R17, PT, PT, R17, 0x80, RZ ;  /* 0x0000008011117810 */ /* 0x000fc80007ffe0ff */
        /* <DEDUP_REMOVED lines=11> */
.L_x_867:
[----:B------:R-:W-:Y:S05]  /*15e0*/  @P0 EXIT ;  /* 0x000000000000094d */ /* 0x000fea0003800000 */
[----:B------:R-:W-:-:S04]  /*15f0*/  LEA R15, R15, R0, 0x7 ;  /* 0x000000000f0f7211 */ /* 0x000fc800078e38ff */
[----:B------:R-:W-:-:S13]  /*1600*/  ISETP.GE.AND P0, PT, R15, R6, PT ;  /* 0x000000060f00720c */ /* 0x000fda0003f06270 */
[----:B------:R-:W-:Y:S05]  /*1610*/  @P0 EXIT ;  /* 0x000000000000094d */ /* 0x000fea0003800000 */
[C---:B------:R-:W-:Y:S01]  /*1620*/  IMAD.WIDE R4, R15.reuse, 0x4, R4 ;  /* 0x000000040f047825 */ /* 0x040fe200078e0204 */
[----:B---3--:R-:W3:Y:S03]  /*1630*/  LDC.64 R6, c[0x0][0x398] ;  /* 0x0000e600ff067b82 */ /* 0x008ee60000000a00 */
[----:B------:R-:W-:Y:S02]  /*1640*/  IMAD.WIDE R2, R15, 0x4, R2 ;  /* 0x000000040f027825 */ /* 0x000fe400078e0202 */
[----:B------:R-:W3:Y:S04]  /*1650*/  LDG.E R5, desc[UR6][R4.64] ;  /* 0x0000000604057981 */ /* 0x000ee8000c1e1900 */
[----:B------:R-:W4:Y:S01]  /*1660*/  LDG.E R3, desc[UR6][R2.64] ;  /* 0x0000000602037981 */ /* 0x000f22000c1e1900 */
[----:B---3--:R-:W-:-:S05]  /*1670*/  IMAD.WIDE R6, R5, 0x4, R6 ;  /* 0x0000000405067825 */ /* 0x008fca00078e0206 */
[----:B----4-:R-:W-:Y:S01]  /*1680*/  STG.E desc[UR6][R6.64], R3 ;  /* 0x0000000306007986 */ /* 0x010fe2000c101906 */
[----:B------:R-:W-:Y:S05]  /*1690*/  EXIT ;  /* 0x000000000000794d */ /* 0x000fea0003800000 */
.L_x_868:
        /* <DEDUP_REMOVED lines=14> */
.L_x_1608:


//--------------------- .text._ZN3cub18CUB_300001_SM_10006detail9transform16transform_kernelINS2_10policy_hubILb1EN4cuda3std3__45tupleIJN6thrust24THRUST_300001_SM_1000_NS6detail15normal_iteratorINSA_7pointerINS8_IJiifiiEEENSA_8cuda_cub3tagENSA_11use_defaultESH_EEEEEEEE10policy1000ElNS7_10__identityENSA_12zip_iteratorINS8_IJNSA_10device_ptrIiEESQ_NSP_IfEESQ_SQ_EEEEEJPSE_EEEvT0_iT1_T2_DpNS2_10kernel_argIT3_EE --------------------------
	.section	.text._ZN3cub18CUB_300001_SM_10006detail9transform16transform_kernelINS2_10policy_hubILb1EN4cuda3std3__45tupleIJN6thrust24THRUST_300001_SM_1000_NS6detail15normal_iteratorINSA_7pointerINS8_IJiifiiEEENSA_8cuda_cub3tagENSA_11use_defaultESH_EEEEEEEE10policy1000ElNS7_10__identityENSA_12zip_iteratorINS8_IJNSA_10device_ptrIiEESQ_NSP_IfEESQ_SQ_EEEEEJPSE_EEEvT0_iT1_T2_DpNS2_10kernel_argIT3_EE,"ax",@progbits
	.align	128
        .global         _ZN3cub18CUB_300001_SM_10006detail9transform16transform_kernelINS2_10policy_hubILb1EN4cuda3std3__45tupleIJN6thrust24THRUST_300001_SM_1000_NS6detail15normal_iteratorINSA_7pointerINS8_IJiifiiEEENSA_8cuda_cub3tagENSA_11use_defaultESH_EEEEEEEE10policy1000ElNS7_10__identityENSA_12zip_iteratorINS8_IJNSA_10device_ptrIiEESQ_NSP_IfEESQ_SQ_EEEEEJPSE_EEEvT0_iT1_T2_DpNS2_10kernel_argIT3_EE
        .type           _ZN3cub18CUB_300001_SM_10006detail9transform16transform_kernelINS2_10policy_hubILb1EN4cuda3std3__45tupleIJN6thrust24THRUST_300001_SM_1000_NS6detail15normal_iteratorINSA_7pointerINS8_IJiifiiEEENSA_8cuda_cub3tagENSA_11use_defaultESH_EEEEEEEE10policy1000ElNS7_10__identityENSA_12zip_iteratorINS8_IJNSA_10device_ptrIiEESQ_NSP_IfEESQ_SQ_EEEEEJPSE_EEEvT0_iT1_T2_DpNS2_10kernel_argIT3_EE,@function
        .size           _ZN3cub18CUB_300001_SM_10006detail9transform16transform_kernelINS2_10policy_hubILb1EN4cuda3std3__45tupleIJN6thrust24THRUST_300001_SM_1000_NS6detail15normal_iteratorINSA_7pointerINS8_IJiifiiEEENSA_8cuda_cub3tagENSA_11use_defaultESH_EEEEEEEE10policy1000ElNS7_10__identityENSA_12zip_iteratorINS8_IJNSA_10device_ptrIiEESQ_NSP_IfEESQ_SQ_EEEEEJPSE_EEEvT0_iT1_T2_DpNS2_10kernel_argIT3_EE,(.L_x_1609 - _ZN3cub18CUB_300001_SM_10006detail9transform16transform_kernelINS2_10policy_hubILb1EN4cuda3std3__45tupleIJN6thrust24THRUST_300001_SM_1000_NS6detail15normal_iteratorINSA_7pointerINS8_IJiifiiEEENSA_8cuda_cub3tagENSA_11use_defaultESH_EEEEEEEE10policy1000ElNS7_10__identityENSA_12zip_iteratorINS8_IJNSA_10device_ptrIiEESQ_NSP_IfEESQ_SQ_EEEEEJPSE_EEEvT0_iT1_T2_DpNS2_10kernel_argIT3_EE)
        .other          _ZN3cub18CUB_300001_SM_10006detail9transform16transform_kernelINS2_10policy_hubILb1EN4cuda3std3__45tupleIJN6thrust24THRUST_300001_SM_1000_NS6detail15normal_iteratorINSA_7pointerINS8_IJiifiiEEENSA_8cuda_cub3tagENSA_11use_defaultESH_EEEEEEEE10policy1000ElNS7_10__identityENSA_12zip_iteratorINS8_IJNSA_10device_ptrIiEESQ_NSP_IfEESQ_SQ_EEEEEJPSE_EEEvT0_iT1_T2_DpNS2_10kernel_argIT3_EE,@"STO_CUDA_ENTRY STV_DEFAULT"
_ZN3cub18CUB_300001_SM_10006detail9transform16transform_kernelINS2_10policy_hubILb1EN4cuda3std3__45tupleIJN6thrust24THRUST_300001_SM_1000_NS6detail15normal_iteratorINSA_7pointerINS8_IJiifiiEEENSA_8cuda_cub3tagENSA_11use_defaultESH_EEEEEEEE10policy1000ElNS7_10__identityENSA_12zip_iteratorINS8_IJNSA_10device_ptrIiEESQ_NSP_IfEESQ_SQ_EEEEEJPSE_EEEvT0_iT1_T2_DpNS2_10kernel_argIT3_EE:
.text._ZN3cub18CUB_300001_SM_10006detail9transform16transform_kernelINS2_10policy_hubILb1EN4cuda3std3__45tupleIJN6thrust24THRUST_300001_SM_1000_NS6detail15normal_iteratorINSA_7pointerINS8_IJiifiiEEENSA_8cuda_cub3tagENSA_11use_defaultESH_EEEEEEEE10policy1000ElNS7_10__identityENSA_12zip_iteratorINS8_IJNSA_10device_ptrIiEESQ_NSP_IfEESQ_SQ_EEEEEJPSE_EEEvT0_iT1_T2_DpNS2_10kernel_argIT3_EE:
[----:B------:R-:W-:Y:S08]  /*0000*/  LDC R1, c[0x0][0x37c] ;  /* 0x0000df00ff017b82 */ /* 0x000ff00000000800 */
[----:B------:R-:W0:Y:S01]  /*0010*/  LDC R2, c[0x0][0x388] ;  /* 0x0000e200ff027b82 */ /* 0x000e220000000800 */
[----:B------:R-:W1:Y:S01]  /*0020*/  LDCU.64 UR6, c[0x0][0x380] ;  /* 0x00007000ff0677ac */ /* 0x000e620008000a00 */
[----:B------:R-:W2:Y:S01]  /*0030*/  S2R R0, SR_TID.X ;  /* 0x0000000000007919 */ /* 0x000ea20000002100 */
[----:B------:R-:W-:Y:S05]  /*0040*/  BSSY.RECONVERGENT B0, `(.L_x_869) ;  /* 0x000001c000007945 */ /* 0x000fea0003800200 */
[----:B------:R-:W3:Y:S08]  /*0050*/  S2UR UR4, SR_CTAID.X ;  /* 0x00000000000479c3 */ /* 0x000ef00000002500 */
[----:B------:R-:W4:Y:S01]  /*0060*/  LDC.64 R18, c[0x0][0x3b8] ;  /* 0x0000ee00ff127b82 */ /* 0x000f220000000a00 */
[----:B0-----:R-:W-:-:S04]  /*0070*/  SHF.L.U32 R2, R2, 0x7, RZ ;  /* 0x0000000702027819 */ /* 0x001fc800000006ff */
[----:B------:R-:W-:Y:S01]  /*0080*/  SHF.R.S32.HI R3, RZ, 0x1f, R2 ;  /* 0x0000001fff037819 */ /* 0x000fe20000011402 */
[----:B---3--:R-:W-:-:S04]  /*0090*/  IMAD.WIDE.U32 R4, R2, UR4, RZ ;  /* 0x0000000402047c25 */ /* 0x008fc8000f8e00ff */
[----:B------:R-:W-:Y:S01]  /*00a0*/  IMAD R15, R3, UR4, RZ ;  /* 0x00000004030f7c24 */ /* 0x000fe2000f8e02ff */
[----:B-1----:R-:W-:Y:S01]  /*00b0*/  IADD3 R7, P1, PT, -R4, UR6, RZ ;  /* 0x0000000604077c10 */ /* 0x002fe2000ff3e1ff */
[----:B--2---:R-:W-:-:S03]  /*00c0*/  IMAD.SHL.U32 R9, R0, 0x80, RZ ;  /* 0x0000008000097824 */ /* 0x004fc600078e00ff */
[----:B------:R-:W-:Y:S02]  /*00d0*/  IADD3 R15, PT, PT, R5, R15, RZ ;  /* 0x0000000f050f7210 */ /* 0x000fe40007ffe0ff */
[----:B------:R-:W-:Y:S02]  /*00e0*/  ISETP.LT.U32.AND P0, PT, R7, R2, PT ;  /* 0x000000020700720c */ /* 0x000fe40003f01070 */
[----:B------:R-:W-:-:S04]  /*00f0*/  IADD3.X R6, PT, PT, ~R15, UR7, RZ, P1, !PT ;  /* 0x000000070f067c10 */ /* 0x000fc80008ffe5ff */
[----:B------:R-:W-:-:S04]  /*0100*/  ISETP.LT.AND.EX P0, PT, R6, R3, PT, P0 ;  /* 0x000000030600720c */ /* 0x000fc80003f01300 */
[----:B------:R-:W-:-:S05]  /*0110*/  SEL R3, R7, R2, P0 ;  /* 0x0000000207037207 */ /* 0x000fca0000000000 */
[----:B------:R-:W-:-:S05]  /*0120*/  IMAD R8, R3, 0x14, RZ ;  /* 0x0000001403087824 */ /* 0x000fca00078e02ff */
[----:B------:R-:W-:-:S13]  /*0130*/  ISETP.GE.AND P0, PT, R9, R8, PT ;  /* 0x000000080900720c */ /* 0x000fda0003f06270 */
[----:B----4-:R-:W-:Y:S05]  /*0140*/  @P0 BRA `(.L_x_870) ;  /* 0x00000000002c0947 */ /* 0x010fea0003800000 */
[----:B------:R-:W0:Y:S01]  /*0150*/  LDC.64 R6, c[0x0][0x3b8] ;  /* 0x0000ee00ff067b82 */ /* 0x000e220000000a00 */
[----:B------:R-:W-:Y:S02]  /*0160*/  IMAD R11, R15, 0x14, RZ ;  /* 0x000000140f0b7824 */ /* 0x000fe400078e02ff */
[----:B0-----:R-:W-:-:S05]  /*0170*/  IMAD.WIDE.U32 R6, R4, 0x14, R6 ;  /* 0x0000001404067825 */ /* 0x001fca00078e0006 */
[----:B------:R-:W-:-:S03]  /*0180*/  IADD3 R7, PT, PT, R7, R11, RZ ;  /* 0x0000000b07077210 */ /* 0x000fc60007ffe0ff */
[----:B------:R-:W-:-:S07]  /*0190*/  IMAD.WIDE.U32 R6, R0, 0x80, R6 ;  /* 0x0000008000067825 */ /* 0x000fce00078e0006 */
.L_x_871:
[----:B------:R-:W-:Y:S01]  /*01a0*/  IADD3 R9, PT, PT, R9, 0x4000, RZ ;  /* 0x0000400009097810 */ /* 0x000fe20007ffe0ff */
[----:B------:R0:W-:Y:S03]  /*01b0*/  CCTL.E.PF2 [R6] ;  /* 0x000000000600798f */ /* 0x0001e60000800100 */
[----:B------:R-:W-:Y:S02]  /*01c0*/  ISETP.GE.AND P0, PT, R9, R8, PT ;  /* 0x000000080900720c */ /* 0x000fe40003f06270 */
[----:B0-----:R-:W-:-:S05]  /*01d0*/  IADD3 R6, P1, PT, R6, 0x4000, RZ ;  /* 0x0000400006067810 */ /* 0x001fca0007f3e0ff */
[----:B------:R-:W-:-:S06]  /*01e0*/  IMAD.X R7, RZ, RZ, R7, P1 ;  /* 0x000000ffff077224 */ /* 0x000fcc00008e0607 */
[----:B------:R-:W-:Y:S05]  /*01f0*/  @!P0 BRA `(.L_x_871) ;  /* 0xfffffffc00e88947 */ /* 0x000fea000383ffff */
.L_x_870:
[----:B------:R-:W-:Y:S05]  /*0200*/  BSYNC.RECONVERGENT B0 ;  /* 0x0000000000007941 */ /* 0x000fea0003800200 */
.L_x_869:
[----:B------:R-:W0:Y:S01]  /*0210*/  LDCU.128 UR8, c[0x0][0x390] ;  /* 0x00007200ff0877ac */ /* 0x000e220008000c00 */
[----:B------:R-:W-:Y:S01]  /*0220*/  ISETP.NE.AND P0, PT, R2, R3, PT ;  /* 0x000000030200720c */ /* 0x000fe20003f05270 */
[----:B------:R-:W-:Y:S01]  /*0230*/  IMAD R5, R15, 0x14, RZ ;  /* 0x000000140f057824 */ /* 0x000fe200078e02ff */
[C---:B------:R-:W-:Y:S01]  /*0240*/  SHF.L.U32 R14, R4.reuse, 0x2, RZ ;  /* 0x00000002040e7819 */ /* 0x040fe200000006ff */
[----:B------:R-:W1:Y:S01]  /*0250*/  LDCU.128 UR12, c[0x0][0x3a0] ;  /* 0x00007400ff0c77ac */ /* 0x000e620008000c00 */
[C---:B------:R-:W-:Y:S01]  /*0260*/  SHF.L.U64.HI R15, R4.reuse, 0x2, R15 ;  /* 0x00000002040f7819 */ /* 0x040fe2000001020f */
[----:B------:R-:W-:Y:S01]  /*0270*/  IMAD.WIDE.U32 R18, R4, 0x14, R18 ;  /* 0x0000001404127825 */ /* 0x000fe200078e0012 */
[C---:B------:R-:W-:Y:S01]  /*0280*/  R2UR UR18, R14.reuse ;  /* 0x000000000e1272ca */ /* 0x040fe200000e0000 */
[----:B------:R-:W2:Y:S01]  /*0290*/  LDCU.64 UR6, c[0x0][0x3b0] ;  /* 0x00007600ff0677ac */ /* 0x000ea20008000a00 */
[----:B------:R-:W-:Y:S01]  /*02a0*/  R2UR UR19, R15 ;  /* 0x000000000f1372ca */ /* 0x000fe200000e0000 */
[----:B------:R-:W-:Y:S01]  /*02b0*/  IMAD.MOV.U32 R4, RZ, RZ, R18 ;  /* 0x000000ffff047224 */ /* 0x000fe200078e0012 */
[----:B------:R-:W-:Y:S01]  /*02c0*/  IADD3 R5, PT, PT, R19, R5, RZ ;  /* 0x0000000513057210 */ /* 0x000fe20007ffe0ff */
[----:B------:R-:W3:Y:S01]  /*02d0*/  LDCU.64 UR16, c[0x0][0x358] ;  /* 0x00006b00ff1077ac */ /* 0x000ee20008000a00 */
[----:B0-----:R-:W-:-:S02]  /*02e0*/  IADD3 R6, P1, PT, R14, UR8, RZ ;  /* 0x000000080e067c10 */ /* 0x001fc4000ff3e0ff */
[C---:B------:R-:W-:Y:S02]  /*02f0*/  IADD3 R8, P2, PT, R14.reuse, UR10, RZ ;  /* 0x0000000a0e087c10 */ /* 0x040fe4000ff5e0ff */
[C---:B-1----:R-:W-:Y:S02]  /*0300*/  IADD3 R10, P3, PT, R14.reuse, UR12, RZ ;  /* 0x0000000c0e0a7c10 */ /* 0x042fe4000ff7e0ff */
[C---:B------:R-:W-:Y:S02]  /*0310*/  IADD3 R12, P4, PT, R14.reuse, UR14, RZ ;  /* 0x0000000e0e0c7c10 */ /* 0x040fe4000ff9e0ff */
[----:B--2---:R-:W-:Y:S02]  /*0320*/  IADD3 R14, P5, PT, R14, UR6, RZ ;  /* 0x000000060e0e7c10 */ /* 0x004fe4000ffbe0ff */
[C---:B------:R-:W-:Y:S02]  /*0330*/  IADD3.X R7, PT, PT, R15.reuse, UR9, RZ, P1, !PT ;  /* 0x000000090f077c10 */ /* 0x040fe40008ffe4ff */
[----:B------:R-:W-:-:S02]  /*0340*/  IADD3.X R9, PT, PT, R15, UR11, RZ, P2, !PT ;  /* 0x0000000b0f097c10 */ /* 0x000fc400097fe4ff */
[C---:B------:R-:W-:Y:S02]  /*0350*/  IADD3.X R11, PT, PT, R15.reuse, UR13, RZ, P3, !PT ;  /* 0x0000000d0f0b7c10 */ /* 0x040fe40009ffe4ff */
[C---:B------:R-:W-:Y:S02]  /*0360*/  IADD3.X R13, PT, PT, R15.reuse, UR15, RZ, P4, !PT ;  /* 0x0000000f0f0d7c10 */ /* 0x040fe4000a7fe4ff */
[----:B------:R-:W-:Y:S01]  /*0370*/  IADD3.X R15, PT, PT, R15, UR7, RZ, P5, !PT ;  /* 0x000000070f0f7c10 */ /* 0x000fe2000affe4ff */
[----:B---3--:R-:W-:Y:S06]  /*0380*/  @!P0 BRA `(.L_x_872) ;  /* 0x0000001800248947 */ /* 0x008fec0003800000 */
[----:B------:R-:W0:Y:S02]  /*0390*/  LDC R34, c[0x0][0x388] ;  /* 0x0000e200ff227b82 */ /* 0x000e240000000800 */
[----:B0-----:R-:W-:-:S13]  /*03a0*/  ISETP.GE.AND P0, PT, R34, 0x1, PT ;  /* 0x000000012200780c */ /* 0x001fda0003f06270 */
[----:B------:R-:W-:Y:S05]  /*03b0*/  @!P0 EXIT ;  /* 0x000000000000894d */ /* 0x000fea0003800000 */
[C---:B------:R-:W-:Y:S01]  /*03c0*/  ISETP.GE.U32.AND P0, PT, R34.reuse, 0x8, PT ;  /* 0x000000082200780c */ /* 0x040fe20003f06070 */
[----:B------:R-:W-:Y:S01]  /*03d0*/  HFMA2 R17, -RZ, RZ, 0, 0 ;  /* 0x00000000ff117431 */ /* 0x000fe200000001ff */
[----:B------:R-:W-:-:S11]  /*03e0*/  LOP3.LUT R28, R34, 0x7, RZ, 0xc0, !PT ;  /* 0x00000007221c7812 */ /* 0x000fd600078ec0ff */
[----:B------:R-:W-:Y:S05]  /*03f0*/  @!P0 BRA `(.L_x_873) ;  /* 0x0000000c00cc8947 */ /* 0x000fea0003800000 */
[----:B------:R-:W-:-:S13]  /*0400*/  ISETP.GE.AND P1, PT, R0, R3, PT ;  /* 0x000000030000720c */ /* 0x000fda0003f26270 */
[----:B------:R-:W-:-:S05]  /*0410*/  @!P1 IMAD.WIDE.U32 R16, R0, 0x14, R4 ;  /* 0x0000001400109825 */ /* 0x000fca00078e0004 */
[----:B------:R-:W2:Y:S01]  /*0420*/  @!P1 LDG.E R27, desc[UR16][R16.64] ;  /* 0x00000010101b9981 */ /* 0x000ea2000c1e1900 */
[----:B------:R-:W-:-:S05]  /*0430*/  @!P1 IMAD.WIDE.U32 R18, R0, 0x4, R6 ;  /* 0x0000000400129825 */ /* 0x000fca00078e0006 */
[----:B--2---:R0:W-:Y:S04]  /*0440*/  @!P1 STG.E desc[UR16][R18.64], R27 ;  /* 0x0000001b12009986 */ /* 0x0041e8000c101910 */
[----:B------:R-:W2:Y:S01]  /*0450*/  @!P1 LDG.E R29, desc[UR16][R16.64+0x4] ;  /* 0x00000410101d9981 */ /* 0x000ea2000c1e1900 */
[----:B------:R-:W-:-:S05]  /*0460*/  @!P1 IMAD.WIDE.U32 R20, R0, 0x4, R8 ;  /* 0x0000000400149825 */ /* 0x000fca00078e0008 */
[----:B--2---:R1:W-:Y:S04]  /*0470*/  @!P1 STG.E desc[UR16][R20.64], R29 ;  /* 0x0000001d14009986 */ /* 0x0043e8000c101910 */
[----:B------:R-:W2:Y:S01]  /*0480*/  @!P1 LDG.E R33, desc[UR16][R16.64+0x8] ;  /* 0x0000081010219981 */ /* 0x000ea2000c1e1900 */
[----:B------:R-:W-:-:S05]  /*0490*/  @!P1 IMAD.WIDE.U32 R22, R0, 0x4, R10 ;  /* 0x0000000400169825 */ /* 0x000fca00078e000a */
[----:B--2---:R2:W-:Y:S04]  /*04a0*/  @!P1 STG.E desc[UR16][R22.64], R33 ;  /* 0x0000002116009986 */ /* 0x0045e8000c101910 */
[----:B------:R-:W3:Y:S01]  /*04b0*/  @!P1 LDG.E R35, desc[UR16][R16.64+0xc] ;  /* 0x00000c1010239981 */ /* 0x000ee2000c1e1900 */
[C---:B------:R-:W-:Y:S01]  /*04c0*/  @!P1 IMAD.WIDE.U32 R24, R0.reuse, 0x4, R12 ;  /* 0x0000000400189825 */ /* 0x040fe200078e000c */
[----:B------:R-:W-:-:S04]  /*04d0*/  IADD3 R31, PT, PT, R0, 0x80, RZ ;  /* 0x00000080001f7810 */ /* 0x000fc80007ffe0ff */
[----:B------:R-:W-:Y:S01]  /*04e0*/  ISETP.GE.AND P0, PT, R31, R3, PT ;  /* 0x000000031f00720c */ /* 0x000fe20003f06270 */
[----:B---3--:R3:W-:Y:S04]  /*04f0*/  @!P1 STG.E desc[UR16][R24.64], R35 ;  /* 0x0000002318009986 */ /* 0x0087e8000c101910 */
[----:B------:R-:W4:Y:S01]  /*0500*/  @!P1 LDG.E R37, desc[UR16][R16.64+0x10] ;  /* 0x0000101010259981 */ /* 0x000f22000c1e1900 */
[----:B0-----:R-:W-:-:S04]  /*0510*/  @!P1 IMAD.WIDE.U32 R26, R0, 0x4, R14 ;  /* 0x00000004001a9825 */ /* 0x001fc800078e000e */
[C---:B------:R-:W-:Y:S01]  /*0520*/  IMAD.WIDE R18, R31.reuse, 0x14, R4 ;  /* 0x000000141f127825 */ /* 0x040fe200078e0204 */
[----:B----4-:R0:W-:Y:S04]  /*0530*/  @!P1 STG.E desc[UR16][R26.64], R37 ;  /* 0x000000251a009986 */ /* 0x0101e8000c101910 */
[----:B-1----:R-:W4:Y:S01]  /*0540*/  @!P0 LDG.E R29, desc[UR16][R18.64] ;  /* 0x00000010121d8981 */ /* 0x002f22000c1e1900 */
[----:B------:R-:W-:-:S05]  /*0550*/  IMAD.WIDE R20, R31, 0x4, R6 ;  /* 0x000000041f147825 */ /* 0x000fca00078e0206 */
[----:B----4-:R-:W-:Y:S04]  /*0560*/  @!P0 STG.E desc[UR16][R20.64], R29 ;  /* 0x0000001d14008986 */ /* 0x010fe8000c101910 */
[----:B--2---:R-:W2:Y:S01]  /*0570*/  @!P0 LDG.E R33, desc[UR16][R18.64+0x4] ;  /* 0x0000041012218981 */ /* 0x004ea2000c1e1900 */
[----:B------:R-:W-:-:S05]  /*0580*/  IMAD.WIDE R22, R31, 0x4, R8 ;  /* 0x000000041f167825 */ /* 0x000fca00078e0208 */
[----:B--2---:R-:W-:Y:S04]  /*0590*/  @!P0 STG.E desc[UR16][R22.64], R33 ;  /* 0x0000002116008986 */ /* 0x004fe8000c101910 */
[----:B------:R-:W2:Y:S01]  /*05a0*/  @!P0 LDG.E R17, desc[UR16][R18.64+0x8] ;  /* 0x0000081012118981 */ /* 0x000ea2000c1e1900 */
[----:B---3--:R-:W-:-:S05]  /*05b0*/  IMAD.WIDE R24, R31, 0x4, R10 ;  /* 0x000000041f187825 */ /* 0x008fca00078e020a */
[----:B--2---:R1:W-:Y:S04]  /*05c0*/  @!P0 STG.E desc[UR16][R24.64], R17 ;  /* 0x0000001118008986 */ /* 0x0043e8000c101910 */
[----:B------:R-:W2:Y:S01]  /*05d0*/  @!P0 LDG.E R35, desc[UR16][R18.64+0xc] ;  /* 0x00000c1012238981 */ /* 0x000ea2000c1e1900 */
[----:B0-----:R-:W-:-:S04]  /*05e0*/  IMAD.WIDE R26, R31, 0x4, R12 ;  /* 0x000000041f1a7825 */ /* 0x001fc800078e020c */
[C---:B------:R-:W-:Y:S01]  /*05f0*/  VIADD R2, R0.reuse, 0x100 ;  /* 0x0000010000027836 */ /* 0x040fe20000000000 */
[----:B------:R-:W-:-:S04]  /*0600*/  IADD3 R30, PT, PT, R0, 0x200, RZ ;  /* 0x00000200001e7810 */ /* 0x000fc80007ffe0ff */
[-C--:B------:R-:W-:Y:S01]  /*0610*/  ISETP.GE.AND P6, PT, R2, R3.reuse, PT ;  /* 0x000000030200720c */ /* 0x080fe20003fc6270 */
[----:B--2---:R0:W-:Y:S04]  /*0620*/  @!P0 STG.E desc[UR16][R26.64], R35 ;  /* 0x000000231a008986 */ /* 0x0041e8000c101910 */
[----:B------:R-:W2:Y:S01]  /*0630*/  @!P0 LDG.E R37, desc[UR16][R18.64+0x10] ;  /* 0x0000101012258981 */ /* 0x000ea2000c1e1900 */
[C---:B------:R-:W-:Y:S01]  /*0640*/  IADD3 R16, PT, PT, R0.reuse, 0x180, RZ ;  /* 0x0000018000107810 */ /* 0x040fe20007ffe0ff */
[----:B------:R-:W-:Y:S01]  /*0650*/  VIADD R2, R0, 0x280 ;  /* 0x0000028000027836 */ /* 0x000fe20000000000 */
[-C--:B------:R-:W-:Y:S01]  /*0660*/  ISETP.GE.AND P4, PT, R30, R3.reuse, PT ;  /* 0x000000031e00720c */ /* 0x080fe20003f86270 */
[----:B------:R-:W-:Y:S01]  /*0670*/  IMAD.WIDE R30, R31, 0x4, R14 ;  /* 0x000000041f1e7825 */ /* 0x000fe200078e020e */
[----:B------:R-:W-:Y:S01]  /*0680*/  ISETP.GE.AND P5, PT, R16, R3, PT ;  /* 0x000000031000720c */ /* 0x000fe20003fa6270 */
[----:B------:R-:W-:Y:S01]  /*0690*/  BSSY.RECONVERGENT B0, `(.L_x_874) ;  /* 0x0000014000007945 */ /* 0x000fe20003800200 */
[----:B------:R-:W-:-:S02]  /*06a0*/  IADD3 R16, PT, PT, R0, 0x300, RZ ;  /* 0x0000030000107810 */ /* 0x000fc40007ffe0ff */
[----:B------:R-:W-:Y:S02]  /*06b0*/  IADD3 R32, PT, PT, R0, 0x380, RZ ;  /* 0x0000038000207810 */ /* 0x000fe40007ffe0ff */
[----:B-1----:R-:W-:Y:S02]  /*06c0*/  LOP3.LUT R17, R34, 0x7ffffff8, RZ, 0xc0, !PT ;  /* 0x7ffffff822117812 */ /* 0x002fe400078ec0ff */
[-C--:B------:R-:W-:Y:S02]  /*06d0*/  ISETP.GE.AND P3, PT, R2, R3.reuse, PT ;  /* 0x000000030200720c */ /* 0x080fe40003f66270 */
[-C--:B------:R-:W-:Y:S02]  /*06e0*/  ISETP.GE.AND P2, PT, R16, R3.reuse, PT ;  /* 0x000000031000720c */ /* 0x080fe40003f46270 */
[----:B------:R-:W-:Y:S01]  /*06f0*/  ISETP.GE.AND P1, PT, R32, R3, PT ;  /* 0x000000032000720c */ /* 0x000fe20003f26270 */
[----:B--2---:R0:W-:Y:S01]  /*0700*/  @!P0 STG.E desc[UR16][R30.64], R37 ;  /* 0x000000251e008986 */ /* 0x0041e2000c101910 */
[----:B------:R-:W-:Y:S01]  /*0710*/  ISETP.NE.AND P0, PT, R17, 0x8, PT ;  /* 0x000000081100780c */ /* 0x000fe20003f05270 */
[----:B------:R-:W-:-:S12]  /*0720*/  @P6 BRA `(.L_x_875) ;  /* 0x0000000000286947 */ /* 0x000fd80003800000 */
[----:B------:R-:W2:Y:S04]  /*0730*/  LDG.E R29, desc[UR16][R18.64+0xa00] ;  /* 0x000a0010121d7981 */ /* 0x000ea8000c1e1900 */
[----:B--2---:R1:W-:Y:S04]  /*0740*/  STG.E desc[UR16][R20.64+0x200], R29 ;  /* 0x0002001d14007986 */ /* 0x0043e8000c101910 */
[----:B------:R-:W2:Y:S04]  /*0750*/  LDG.E R33, desc[UR16][R18.64+0xa04] ;  /* 0x000a041012217981 */ /* 0x000ea8000c1e1900 */
[----:B--2---:R1:W-:Y:S04]  /*0760*/  STG.E desc[UR16][R22.64+0x200], R33 ;  /* 0x0002002116007986 */ /* 0x0043e8000c101910 */
[----:B0-----:R-:W2:Y:S04]  /*0770*/  LDG.E R35, desc[UR16][R18.64+0xa08] ;  /* 0x000a081012237981 */ /* 0x001ea8000c1e1900 */
[----:B--2---:R1:W-:Y:S04]  /*0780*/  STG.E desc[UR16][R24.64+0x200], R35 ;  /* 0x0002002318007986 */ /* 0x0043e8000c101910 */
[----:B------:R-:W2:Y:S04]  /*0790*/  LDG.E R37, desc[UR16][R18.64+0xa0c] ;  /* 0x000a0c1012257981 */ /* 0x000ea8000c1e1900 */
[----:B--2---:R1:W-:Y:S04]  /*07a0*/  STG.E desc[UR16][R26.64+0x200], R37 ;  /* 0x000200251a007986 */ /* 0x0043e8000c101910 */
[----:B------:R-:W2:Y:S04]  /*07b0*/  LDG.E R2, desc[UR16][R18.64+0xa10] ;  /* 0x000a101012027981 */ /* 0x000ea8000c1e1900 */
[----:B--2---:R1:W-:Y:S02]  /*07c0*/  STG.E desc[UR16][R30.64+0x200], R2 ;  /* 0x000200021e007986 */ /* 0x0043e4000c101910 */
.L_x_875:
[----:B------:R-:W-:Y:S05]  /*07d0*/  BSYNC.RECONVERGENT B0 ;  /* 0x0000000000007941 */ /* 0x000fea0003800200 */
.L_x_874:
[----:B------:R-:W-:Y:S04]  /*07e0*/  BSSY.RECONVERGENT B0, `(.L_x_876) ;  /* 0x000000c000007945 */ /* 0x000fe80003800200 */
[----:B------:R-:W-:Y:S05]  /*07f0*/  @P5 BRA `(.L_x_877) ;  /* 0x0000000000285947 */ /* 0x000fea0003800000 */
[----:B-1----:R-:W2:Y:S04]  /*0800*/  LDG.E R29, desc[UR16][R18.64+0x1400] ;  /* 0x00140010121d7981 */ /* 0x002ea8000c1e1900 */
[----:B--2---:R2:W-:Y:S04]  /*0810*/  STG.E desc[UR16][R20.64+0x400], R29 ;  /* 0x0004001d14007986 */ /* 0x0045e8000c101910 */
[----:B------:R-:W3:Y:S04]  /*0820*/  LDG.E R33, desc[UR16][R18.64+0x1404] ;  /* 0x0014041012217981 */ /* 0x000ee8000c1e1900 */
[----:B---3--:R2:W-:Y:S04]  /*0830*/  STG.E desc[UR16][R22.64+0x400], R33 ;  /* 0x0004002116007986 */ /* 0x0085e8000c101910 */
[----:B0-----:R-:W3:Y:S04]  /*0840*/  LDG.E R35, desc[UR16][R18.64+0x1408] ;  /* 0x0014081012237981 */ /* 0x001ee8000c1e1900 */
[----:B---3--:R2:W-:Y:S04]  /*0850*/  STG.E desc[UR16][R24.64+0x400], R35 ;  /* 0x0004002318007986 */ /* 0x0085e8000c101910 */
[----:B------:R-:W3:Y:S04]  /*0860*/  LDG.E R37, desc[UR16][R18.64+0x140c] ;  /* 0x00140c1012257981 */ /* 0x000ee8000c1e1900 */
[----:B---3--:R2:W-:Y:S04]  /*0870*/  STG.E desc[UR16][R26.64+0x400], R37 ;  /* 0x000400251a007986 */ /* 0x0085e8000c101910 */
[----:B------:R-:W3:Y:S04]  /*0880*/  LDG.E R2, desc[UR16][R18.64+0x1410] ;  /* 0x0014101012027981 */ /* 0x000ee8000c1e1900 */
[----:B---3--:R2:W-:Y:S02]  /*0890*/  STG.E desc[UR16][R30.64+0x400], R2 ;  /* 0x000400021e007986 */ /* 0x0085e4000c101910 */
.L_x_877:
[----:B------:R-:W-:Y:S05]  /*08a0*/  BSYNC.RECONVERGENT B0 ;  /* 0x0000000000007941 */ /* 0x000fea0003800200 */
.L_x_876:
[----:B------:R-:W-:Y:S04]  /*08b0*/  BSSY.RECONVERGENT B0, `(.L_x_878) ;  /* 0x000000c000007945 */ /* 0x000fe80003800200 */
[----:B------:R-:W-:Y:S05]  /*08c0*/  @P4 BRA `(.L_x_879) ;  /* 0x0000000000284947 */ /* 0x000fea0003800000 */
[----:B-12---:R-:W2:Y:S04]  /*08d0*/  LDG.E R29, desc[UR16][R18.64+0x1e00] ;  /* 0x001e0010121d7981 */ /* 0x006ea8000c1e1900 */
        /* <DEDUP_REMOVED lines=9> */
.L_x_879:
[----:B------:R-:W-:Y:S05]  /*0970*/  BSYNC.RECONVERGENT B0 ;  /* 0x0000000000007941 */ /* 0x000fea0003800200 */
.L_x_878:
[----:B------:R-:W-:Y:S04]  /*0980*/  BSSY.RECONVERGENT B0, `(.L_x_880) ;  /* 0x000000c000007945 */ /* 0x000fe80003800200 */
[----:B------:R-:W-:Y:S05]  /*0990*/  @P3 BRA `(.L_x_881) ;  /* 0x0000000000283947 */ /* 0x000fea0003800000 */
[----:B-123--:R-:W2:Y:S04]  /*09a0*/  LDG.E R29, desc[UR16][R18.64+0x2800] ;  /* 0x00280010121d7981 */ /* 0x00eea8000c1e1900 */
        /* <DEDUP_REMOVED lines=9> */
.L_x_881:
[----:B------:R-:W-:Y:S05]  /*0a40*/  BSYNC.RECONVERGENT B0 ;  /* 0x0000000000007941 */ /* 0x000fea0003800200 */
.L_x_880:
[----:B------:R-:W-:Y:S04]  /*0a50*/  BSSY.RECONVERGENT B0, `(.L_x_882) ;  /* 0x000000c000007945 */ /* 0x000fe80003800200 */
[----:B------:R-:W-:Y:S05]  /*0a60*/  @P2 BRA `(.L_x_883) ;  /* 0x0000000000282947 */ /* 0x000fea0003800000 */
[----:B-1234-:R-:W2:Y:S04]  /*0a70*/  LDG.E R29, desc[UR16][R18.64+0x3200] ;  /* 0x00320010121d7981 */ /* 0x01eea8000c1e1900 */
        /* <DEDUP_REMOVED lines=9> */
.L_x_883:
[----:B------:R-:W-:Y:S05]  /*0b10*/  BSYNC.RECONVERGENT B0 ;  /* 0x0000000000007941 */ /* 0x000fea0003800200 */
.L_x_882:
        /* <DEDUP_REMOVED lines=12> */
.L_x_885:
[----:B------:R-:W-:Y:S05]  /*0be0*/  BSYNC.RECONVERGENT B0 ;  /* 0x0000000000007941 */ /* 0x000fea0003800200 */
.L_x_884:
[----:B------:R-:W-:Y:S05]  /*0bf0*/  @!P0 BRA `(.L_x_873) ;  /* 0x0000000400cc8947 */ /* 0x000fea0003800000 */
[----:B-1234-:R-:W-:-:S07]  /*0c00*/  IMAD.MOV.U32 R2, RZ, RZ, 0x8 ;  /* 0x00000008ff027424 */ /* 0x01efce00078e00ff */
.L_x_888:
[----:B0-----:R-:W-:-:S04]  /*0c10*/  LEA R29, R2, R0, 0x7 ;  /* 0x00000000021d7211 */ /* 0x001fc800078e38ff */
[----:B------:R-:W-:-:S13]  /*0c20*/  ISETP.GE.AND P0, PT, R29, R3, PT ;  /* 0x000000031d00720c */ /* 0x000fda0003f06270 */
[----:B------:R-:W-:-:S05]  /*0c30*/  @!P0 IMAD.WIDE.U32 R18, R29, 0x14, R4 ;  /* 0x000000141d128825 */ /* 0x000fca00078e0004 */
[----:B0-----:R-:W2:Y:S01]  /*0c40*/  @!P0 LDG.E R27, desc[UR16][R18.64] ;  /* 0x00000010121b8981 */ /* 0x001ea2000c1e1900 */
[----:B------:R-:W-:-:S05]  /*0c50*/  @!P0 IMAD.WIDE.U32 R20, R29, 0x4, R6 ;  /* 0x000000041d148825 */ /* 0x000fca00078e0006 */
[----:B--2---:R-:W-:Y:S04]  /*0c60*/  @!P0 STG.E desc[UR16][R20.64], R27 ;  /* 0x0000001b14008986 */ /* 0x004fe8000c101910 */
[----:B------:R-:W2:Y:S01]  /*0c70*/  @!P0 LDG.E R37, desc[UR16][R18.64+0x4] ;  /* 0x0000041012258981 */ /* 0x000ea2000c1e1900 */
[----:B------:R-:W-:-:S05]  /*0c80*/  @!P0 IMAD.WIDE.U32 R22, R29, 0x4, R8 ;  /* 0x000000041d168825 */ /* 0x000fca00078e0008 */
[----:B--2---:R-:W-:Y:S04]  /*0c90*/  @!P0 STG.E desc[UR16][R22.64], R37 ;  /* 0x0000002516008986 */ /* 0x004fe8000c101910 */
[----:B------:R-:W2:Y:S01]  /*0ca0*/  @!P0 LDG.E R16, desc[UR16][R18.64+0x8] ;  /* 0x0000081012108981 */ /* 0x000ea2000c1e1900 */
[----:B------:R-:W-:-:S05]  /*0cb0*/  @!P0 IMAD.WIDE.U32 R24, R29, 0x4, R10 ;  /* 0x000000041d188825 */ /* 0x000fca00078e000a */
[----:B--2---:R0:W-:Y:S04]  /*0cc0*/  @!P0 STG.E desc[UR16][R24.64], R16 ;  /* 0x0000001018008986 */ /* 0x0041e8000c101910 */
[----:B------:R-:W2:Y:S01]  /*0cd0*/  @!P0 LDG.E R30, desc[UR16][R18.64+0xc] ;  /* 0x00000c10121e8981 */ /* 0x000ea2000c1e1900 */
[C---:B------:R-:W-:Y:S01]  /*0ce0*/  @!P0 IMAD.WIDE.U32 R32, R29.reuse, 0x4, R12 ;  /* 0x000000041d208825 */ /* 0x040fe200078e000c */
[----:B------:R-:W-:-:S04]  /*0cf0*/  IADD3 R31, PT, PT, R29, 0x80, RZ ;  /* 0x000000801d1f7810 */ /* 0x000fc80007ffe0ff */
[----:B------:R-:W-:Y:S01]  /*0d00*/  ISETP.GE.AND P1, PT, R31, R3, PT ;  /* 0x000000031f00720c */ /* 0x000fe20003f26270 */
[----:B--2---:R1:W-:Y:S04]  /*0d10*/  @!P0 STG.E desc[UR16][R32.64], R30 ;  /* 0x0000001e20008986 */ /* 0x0043e8000c101910 */
[----:B0-----:R-:W2:Y:S01]  /*0d20*/  @!P0 LDG.E R16, desc[UR16][R18.64+0x10] ;  /* 0x0000101012108981 */ /* 0x001ea2000c1e1900 */
[----:B------:R-:W-:-:S04]  /*0d30*/  @!P0 IMAD.WIDE.U32 R34, R29, 0x4, R14 ;  /* 0x000000041d228825 */ /* 0x000fc800078e000e */
[C---:B------:R-:W-:Y:S01]  /*0d40*/  IMAD.WIDE R26, R31.reuse, 0x14, R4 ;  /* 0x000000141f1a7825 */ /* 0x040fe200078e0204 */
[----:B--2---:R0:W-:Y:S04]  /*0d50*/  @!P0 STG.E desc[UR16][R34.64], R16 ;  /* 0x0000001022008986 */ /* 0x0041e8000c101910 */
[----:B------:R-:W2:Y:S01]  /*0d60*/  @!P1 LDG.E R37, desc[UR16][R26.64] ;  /* 0x000000101a259981 */ /* 0x000ea2000c1e1900 */
[----:B------:R-:W-:-:S05]  /*0d70*/  IMAD.WIDE R24, R31, 0x4, R6 ;  /* 0x000000041f187825 */ /* 0x000fca00078e0206 */
[----:B--2---:R-:W-:Y:S04]  /*0d80*/  @!P1 STG.E desc[UR16][R24.64], R37 ;  /* 0x0000002518009986 */ /* 0x004fe8000c101910 */
[----:B------:R-:W2:Y:S01]  /*0d90*/  @!P1 LDG.E R36, desc[UR16][R26.64+0x4] ;  /* 0x000004101a249981 */ /* 0x000ea2000c1e1900 */
[----:B------:R-:W-:-:S05]  /*0da0*/  IMAD.WIDE R22, R31, 0x4, R8 ;  /* 0x000000041f167825 */ /* 0x000fca00078e0208 */
[----:B--2---:R-:W-:Y:S04]  /*0db0*/  @!P1 STG.E desc[UR16][R22.64], R36 ;  /* 0x0000002416009986 */ /* 0x004fe8000c101910 */
[----:B-1----:R-:W2:Y:S01]  /*0dc0*/  @!P1 LDG.E R32, desc[UR16][R26.64+0x8] ;  /* 0x000008101a209981 */ /* 0x002ea2000c1e1900 */
[----:B------:R-:W-:-:S05]  /*0dd0*/  IMAD.WIDE R20, R31, 0x4, R10 ;  /* 0x000000041f147825 */ /* 0x000fca00078e020a */
[----:B--2---:R-:W-:Y:S04]  /*0de0*/  @!P1 STG.E desc[UR16][R20.64], R32 ;  /* 0x0000002014009986 */ /* 0x004fe8000c101910 */
[----:B------:R-:W2:Y:S01]  /*0df0*/  @!P1 LDG.E R33, desc[UR16][R26.64+0xc] ;  /* 0x00000c101a219981 */ /* 0x000ea2000c1e1900 */
[----:B------:R-:W-:-:S04]  /*0e00*/  IMAD.WIDE R18, R31, 0x4, R12 ;  /* 0x000000041f127825 */ /* 0x000fc800078e020c */
[----:B0-----:R-:W-:-:S05]  /*0e10*/  VIADD R16, R29, 0x100 ;  /* 0x000001001d107836 */ /* 0x001fca0000000000 */
[----:B------:R-:W-:Y:S01]  /*0e20*/  ISETP.GE.AND P0, PT, R16, R3, PT ;  /* 0x000000031000720c */ /* 0x000fe20003f06270 */
[----:B--2---:R0:W-:Y:S04]  /*0e30*/  @!P1 STG.E desc[UR16][R18.64], R33 ;  /* 0x0000002112009986 */ /* 0x0041e8000c101910 */
[----:B------:R-:W2:Y:S01]  /*0e40*/  @!P1 LDG.E R35, desc[UR16][R26.64+0x10] ;  /* 0x000010101a239981 */ /* 0x000ea2000c1e1900 */
[----:B------:R-:W-:-:S05]  /*0e50*/  IMAD.WIDE R30, R31, 0x4, R14 ;  /* 0x000000041f1e7825 */ /* 0x000fca00078e020e */
[----:B--2---:R1:W-:Y:S04]  /*0e60*/  @!P1 STG.E desc[UR16][R30.64], R35 ;  /* 0x000000231e009986 */ /* 0x0043e8000c101910 */
[----:B0-----:R-:W2:Y:S04]  /*0e70*/  @!P0 LDG.E R33, desc[UR16][R26.64+0xa00] ;  /* 0x000a00101a218981 */ /* 0x001ea8000c1e1900 */
[----:B--2---:R0:W-:Y:S04]  /*0e80*/  @!P0 STG.E desc[UR16][R24.64+0x200], R33 ;  /* 0x0002002118008986 */ /* 0x0041e8000c101910 */
[----:B-1----:R-:W2:Y:S04]  /*0e90*/  @!P0 LDG.E R35, desc[UR16][R26.64+0xa04] ;  /* 0x000a04101a238981 */ /* 0x002ea8000c1e1900 */
[----:B--2---:R1:W-:Y:S04]  /*0ea0*/  @!P0 STG.E desc[UR16][R22.64+0x200], R35 ;  /* 0x0002002316008986 */ /* 0x0043e8000c101910 */
[----:B------:R-:W2:Y:S04]  /*0eb0*/  @!P0 LDG.E R37, desc[UR16][R26.64+0xa08] ;  /* 0x000a08101a258981 */ /* 0x000ea8000c1e1900 */
[----:B--2---:R2:W-:Y:S04]  /*0ec0*/  @!P0 STG.E desc[UR16][R20.64+0x200], R37 ;  /* 0x0002002514008986 */ /* 0x0045e8000c101910 */
[----:B------:R-:W3:Y:S01]  /*0ed0*/  @!P0 LDG.E R32, desc[UR16][R26.64+0xa0c] ;  /* 0x000a0c101a208981 */ /* 0x000ee2000c1e1900 */
[----:B------:R-:W-:-:S04]  /*0ee0*/  IADD3 R16, PT, PT, R29, 0x180, RZ ;  /* 0x000001801d107810 */ /* 0x000fc80007ffe0ff */
[----:B------:R-:W-:Y:S01]  /*0ef0*/  ISETP.GE.AND P1, PT, R16, R3, PT ;  /* 0x000000031000720c */ /* 0x000fe20003f26270 */
[----:B---3--:R3:W-:Y:S04]  /*0f00*/  @!P0 STG.E desc[UR16][R18.64+0x200], R32 ;  /* 0x0002002012008986 */ /* 0x0087e8000c101910 */
[----:B------:R-:W4:Y:S04]  /*0f10*/  @!P0 LDG.E R34, desc[UR16][R26.64+0xa10] ;  /* 0x000a10101a228981 */ /* 0x000f28000c1e1900 */
[----:B----4-:R-:W-:Y:S04]  /*0f20*/  @!P0 STG.E desc[UR16][R30.64+0x200], R34 ;  /* 0x000200221e008986 */ /* 0x010fe8000c101910 */
[----:B0-----:R-:W4:Y:S04]  /*0f30*/  @!P1 LDG.E R33, desc[UR16][R26.64+0x1400] ;  /* 0x001400101a219981 */ /* 0x001f28000c1e1900 */
[----:B----4-:R0:W-:Y:S04]  /*0f40*/  @!P1 STG.E desc[UR16][R24.64+0x400], R33 ;  /* 0x0004002118009986 */ /* 0x0101e8000c101910 */
[----:B-1----:R-:W4:Y:S04]  /*0f50*/  @!P1 LDG.E R35, desc[UR16][R26.64+0x1404] ;  /* 0x001404101a239981 */ /* 0x002f28000c1e1900 */
[----:B----4-:R1:W-:Y:S04]  /*0f60*/  @!P1 STG.E desc[UR16][R22.64+0x400], R35 ;  /* 0x0004002316009986 */ /* 0x0103e8000c101910 */
[----:B--2---:R-:W2:Y:S04]  /*0f70*/  @!P1 LDG.E R37, desc[UR16][R26.64+0x1408] ;  /* 0x001408101a259981 */ /* 0x004ea8000c1e1900 */
[----:B--2---:R2:W-:Y:S04]  /*0f80*/  @!P1 STG.E desc[UR16][R20.64+0x400], R37 ;  /* 0x0004002514009986 */ /* 0x0045e8000c101910 */
[----:B---3--:R-:W3:Y:S01]  /*0f90*/  @!P1 LDG.E R32, desc[UR16][R26.64+0x140c] ;  /* 0x00140c101a209981 */ /* 0x008ee2000c1e1900 */
        /* <DEDUP_REMOVED lines=12> */
[----:B------:R-:W-:-:S05]  /*1060*/  VIADD R16, R29, 0x280 ;  /* 0x000002801d107836 */ /* 0x000fca0000000000 */
        /* <DEDUP_REMOVED lines=15> */
[----:B----4-:R4:W-:Y:S04]  /*1160*/  @!P1 STG.E desc[UR16][R30.64+0x800], R36 ;  /* 0x000800241e009986 */ /* 0x0109e8000c101910 */
[----:B0-----:R-:W5:Y:S04]  /*1170*/  @!P0 LDG.E R33, desc[UR16][R26.64+0x3200] ;  /* 0x003200101a218981 */ /* 0x001f68000c1e1900 */
[----:B-----5:R4:W-:Y:S04]  /*1180*/  @!P0 STG.E desc[UR16][R24.64+0xa00], R33 ;  /* 0x000a002118008986 */ /* 0x0209e8000c101910 */
[----:B-1----:R-:W5:Y:S04]  /*1190*/  @!P0 LDG.E R35, desc[UR16][R26.64+0x3204] ;  /* 0x003204101a238981 */ /* 0x002f68000c1e1900 */
[----:B-----5:R4:W-:Y:S04]  /*11a0*/  @!P0 STG.E desc[UR16][R22.64+0xa00], R35 ;  /* 0x000a002316008986 */ /* 0x0209e8000c101910 */
[----:B--2---:R-:W2:Y:S04]  /*11b0*/  @!P0 LDG.E R37, desc[UR16][R26.64+0x3208] ;  /* 0x003208101a258981 */ /* 0x004ea8000c1e1900 */
[----:B--2---:R4:W-:Y:S04]  /*11c0*/  @!P0 STG.E desc[UR16][R20.64+0xa00], R37 ;  /* 0x000a002514008986 */ /* 0x0049e8000c101910 */
[----:B---3--:R-:W2:Y:S01]  /*11d0*/  @!P0 LDG.E R32, desc[UR16][R26.64+0x320c] ;  /* 0x00320c101a208981 */ /* 0x008ea2000c1e1900 */
[----:B------:R-:W-:-:S03]  /*11e0*/  IADD3 R16, PT, PT, R29, 0x380, RZ ;  /* 0x000003801d107810 */ /* 0x000fc60007ffe0ff */
[----:B--2---:R4:W-:Y:S04]  /*11f0*/  @!P0 STG.E desc[UR16][R18.64+0xa00], R32 ;  /* 0x000a002012008986 */ /* 0x0049e8000c101910 */
[----:B------:R-:W2:Y:S01]  /*1200*/  @!P0 LDG.E R34, desc[UR16][R26.64+0x3210] ;  /* 0x003210101a228981 */ /* 0x000ea2000c1e1900 */
[----:B------:R-:W-:Y:S01]  /*1210*/  VIADD R2, R2, 0x8 ;  /* 0x0000000802027836 */ /* 0x000fe20000000000 */
[----:B------:R-:W-:Y:S04]  /*1220*/  BSSY.RECONVERGENT B0, `(.L_x_886) ;  /* 0x000000f000007945 */ /* 0x000fe80003800200 */
[----:B------:R-:W-:Y:S01]  /*1230*/  ISETP.NE.AND P1, PT, R2, R17, PT ;  /* 0x000000110200720c */ /* 0x000fe20003f25270 */
[----:B--2---:R4:W-:Y:S01]  /*1240*/  @!P0 STG.E desc[UR16][R30.64+0xa00], R34 ;  /* 0x000a00221e008986 */ /* 0x0049e2000c101910 */
[----:B------:R-:W-:-:S13]  /*1250*/  ISETP.GE.AND P0, PT, R16, R3, PT ;  /* 0x000000031000720c */ /* 0x000fda0003f06270 */
[----:B----4-:R-:W-:Y:S05]  /*1260*/  @P0 BRA `(.L_x_887) ;  /* 0x0000000000280947 */ /* 0x010fea0003800000 */
[----:B------:R-:W2:Y:S04]  /*1270*/  LDG.E R29, desc[UR16][R26.64+0x3c00] ;  /* 0x003c00101a1d7981 */ /* 0x000ea8000c1e1900 */
[----:B--2---:R0:W-:Y:S04]  /*1280*/  STG.E desc[UR16][R24.64+0xc00], R29 ;  /* 0x000c001d18007986 */ /* 0x0041e8000c101910 */
[----:B------:R-:W2:Y:S04]  /*1290*/  LDG.E R33, desc[UR16][R26.64+0x3c04] ;  /* 0x003c04101a217981 */ /* 0x000ea8000c1e1900 */
[----:B--2---:R0:W-:Y:S04]  /*12a0*/  STG.E desc[UR16][R22.64+0xc00], R33 ;  /* 0x000c002116007986 */ /* 0x0041e8000c101910 */
[----:B------:R-:W2:Y:S04]  /*12b0*/  LDG.E R35, desc[UR16][R26.64+0x3c08] ;  /* 0x003c08101a237981 */ /* 0x000ea8000c1e1900 */
[----:B--2---:R0:W-:Y:S04]  /*12c0*/  STG.E desc[UR16][R20.64+0xc00], R35 ;  /* 0x000c002314007986 */ /* 0x0041e8000c101910 */
[----:B------:R-:W2:Y:S04]  /*12d0*/  LDG.E R37, desc[UR16][R26.64+0x3c0c] ;  /* 0x003c0c101a257981 */ /* 0x000ea8000c1e1900 */
[----:B--2---:R0:W-:Y:S04]  /*12e0*/  STG.E desc[UR16][R18.64+0xc00], R37 ;  /* 0x000c002512007986 */ /* 0x0041e8000c101910 */
[----:B------:R-:W2:Y:S04]  /*12f0*/  LDG.E R16, desc[UR16][R26.64+0x3c10] ;  /* 0x003c10101a107981 */ /* 0x000ea8000c1e1900 */
[----:B--2---:R0:W-:Y:S02]  /*1300*/  STG.E desc[UR16][R30.64+0xc00], R16 ;  /* 0x000c00101e007986 */ /* 0x0041e4000c101910 */
.L_x_887:
[----:B------:R-:W-:Y:S05]  /*1310*/  BSYNC.RECONVERGENT B0 ;  /* 0x0000000000007941 */ /* 0x000fea0003800200 */
.L_x_886:
[----:B------:R-:W-:Y:S05]  /*1320*/  @P1 BRA `(.L_x_888) ;  /* 0xfffffff800381947 */ /* 0x000fea000383ffff */
.L_x_873:
[----:B------:R-:W-:-:S13]  /*1330*/  ISETP.NE.AND P0, PT, R28, RZ, PT ;  /* 0x000000ff1c00720c */ /* 0x000fda0003f05270 */
[----:B------:R-:W-:Y:S05]  /*1340*/  @!P0 EXIT ;  /* 0x000000000000894d */ /* 0x000fea0003800000 */
[----:B-1234-:R-:W0:Y:S01]  /*1350*/  LDC R2, c[0x0][0x388] ;  /* 0x0000e200ff027b82 */ /* 0x01ee220000000800 */
[----:B------:R-:W-:Y:S02]  /*1360*/  ISETP.GE.U32.AND P0, PT, R28, 0x4, PT ;  /* 0x000000041c00780c */ /* 0x000fe40003f06070 */
[----:B0-----:R-:W-:-:S04]  /*1370*/  LOP3.LUT R16, R2, 0x3, RZ, 0xc0, !PT ;  /* 0x0000000302107812 */ /* 0x001fc800078ec0ff */
[----:B------:R-:W-:-:S07]  /*1380*/  ISETP.NE.AND P2, PT, R16, RZ, PT ;  /* 0x000000ff1000720c */ /* 0x000fce0003f45270 */
[----:B------:R-:W-:Y:S06]  /*1390*/  @!P0 BRA `(.L_x_889) ;  /* 0x0000000400248947 */ /* 0x000fec0003800000 */
[----:B------:R-:W-:-:S04]  /*13a0*/  LEA R19, R17, R0, 0x7 ;  /* 0x0000000011137211 */ /* 0x000fc800078e38ff */
[----:B------:R-:W-:-:S13]  /*13b0*/  ISETP.GE.AND P0, PT, R19, R3, PT ;  /* 0x000000031300720c */ /* 0x000fda0003f06270 */
[----:B------:R-:W-:-:S05]  /*13c0*/  @!P0 IMAD.WIDE R22, R19, 0x14, R4 ;  /* 0x0000001413168825 */ /* 0x000fca00078e0204 */
[----:B------:R-:W2:Y:S01]  /*13d0*/  @!P0 LDG.E R25, desc[UR16][R22.64] ;  /* 0x0000001016198981 */ /* 0x000ea2000c1e1900 */
[----:B------:R-:W-:-:S05]  /*13e0*/  @!P0 IMAD.WIDE R20, R19, 0x4, R6 ;  /* 0x0000000413148825 */ /* 0x000fca00078e0206 */
[----:B--2---:R0:W-:Y:S04]  /*13f0*/  @!P0 STG.E desc[UR16][R20.64], R25 ;  /* 0x0000001914008986 */ /* 0x0041e8000c101910 */
[----:B------:R-:W2:Y:S01]  /*1400*/  @!P0 LDG.E R35, desc[UR16][R22.64+0x4] ;  /* 0x0000041016238981 */ /* 0x000ea2000c1e1900 */
[----:B------:R-:W-:-:S05]  /*1410*/  @!P0 IMAD.WIDE R26, R19, 0x4, R8 ;  /* 0x00000004131a8825 */ /* 0x000fca00078e0208 */
[----:B--2---:R1:W-:Y:S04]  /*1420*/  @!P0 STG.E desc[UR16][R26.64], R35 ;  /* 0x000000231a008986 */ /* 0x0043e8000c101910 */
[----:B------:R-:W2:Y:S01]  /*1430*/  @!P0 LDG.E R37, desc[UR16][R22.64+0x8] ;  /* 0x0000081016258981 */ /* 0x000ea2000c1e1900 */
[----:B------:R-:W-:-:S05]  /*1440*/  @!P0 IMAD.WIDE R28, R19, 0x4, R10 ;  /* 0x00000004131c8825 */ /* 0x000fca00078e020a */
[----:B--2---:R2:W-:Y:S04]  /*1450*/  @!P0 STG.E desc[UR16][R28.64], R37 ;  /* 0x000000251c008986 */ /* 0x0045e8000c101910 */
[----:B------:R-:W3:Y:S01]  /*1460*/  @!P0 LDG.E R18, desc[UR16][R22.64+0xc] ;  /* 0x00000c1016128981 */ /* 0x000ee2000c1e1900 */
[C---:B------:R-:W-:Y:S01]  /*1470*/  @!P0 IMAD.WIDE R30, R19.reuse, 0x4, R12 ;  /* 0x00000004131e8825 */ /* 0x040fe200078e020c */
[----:B0-----:R-:W-:-:S04]  /*1480*/  IADD3 R25, PT, PT, R19, 0x80, RZ ;  /* 0x0000008013197810 */ /* 0x001fc80007ffe0ff */
[----:B------:R-:W-:Y:S01]  /*1490*/  ISETP.GE.AND P1, PT, R25, R3, PT ;  /* 0x000000031900720c */ /* 0x000fe20003f26270 */
[----:B---3--:R0:W-:Y:S04]  /*14a0*/  @!P0 STG.E desc[UR16][R30.64], R18 ;  /* 0x000000121e008986 */ /* 0x0081e8000c101910 */
[----:B------:R-:W3:Y:S01]  /*14b0*/  @!P0 LDG.E R24, desc[UR16][R22.64+0x10] ;  /* 0x0000101016188981 */ /* 0x000ee2000c1e1900 */
[----:B------:R-:W-:-:S07]  /*14c0*/  @!P0 IMAD.WIDE R32, R19, 0x4, R14 ;  /* 0x0000000413208825 */ /* 0x000fce00078e020e */
[C---:B------:R-:W-:Y:S01]  /*14d0*/  @!P1 IMAD.WIDE R20, R25.reuse, 0x14, R4 ;  /* 0x0000001419149825 */ /* 0x040fe200078e0204 */
[----:B---3--:R3:W-:Y:S04]  /*14e0*/  @!P0 STG.E desc[UR16][R32.64], R24 ;  /* 0x0000001820008986 */ /* 0x0087e8000c101910 */
[----:B-1----:R-:W4:Y:S01]  /*14f0*/  @!P1 LDG.E R35, desc[UR16][R20.64] ;  /* 0x0000001014239981 */ /* 0x002f22000c1e1900 */
[----:B------:R-:W-:-:S05]  /*1500*/  @!P1 IMAD.WIDE R26, R25, 0x4, R6 ;  /* 0x00000004191a9825 */ /* 0x000fca00078e0206 */
[----:B----4-:R1:W-:Y:S04]  /*1510*/  @!P1 STG.E desc[UR16][R26.64], R35 ;  /* 0x000000231a009986 */ /* 0x0103e8000c101910 */
[----:B--2---:R-:W2:Y:S01]  /*1520*/  @!P1 LDG.E R37, desc[UR16][R20.64+0x4] ;  /* 0x0000041014259981 */ /* 0x004ea2000c1e1900 */
[----:B------:R-:W-:-:S05]  /*1530*/  @!P1 IMAD.WIDE R28, R25, 0x4, R8 ;  /* 0x00000004191c9825 */ /* 0x000fca00078e0208 */
[----:B--2---:R2:W-:Y:S04]  /*1540*/  @!P1 STG.E desc[UR16][R28.64], R37 ;  /* 0x000000251c009986 */ /* 0x0045e8000c101910 */
[----:B0-----:R-:W4:Y:S01]  /*1550*/  @!P1 LDG.E R18, desc[UR16][R20.64+0x8] ;  /* 0x0000081014129981 */ /* 0x001f22000c1e1900 */
[----:B------:R-:W-:-:S05]  /*1560*/  @!P1 IMAD.WIDE R30, R25, 0x4, R10 ;  /* 0x00000004191e9825 */ /* 0x000fca00078e020a */
[----:B----4-:R0:W-:Y:S04]  /*1570*/  @!P1 STG.E desc[UR16][R30.64], R18 ;  /* 0x000000121e009986 */ /* 0x0101e8000c101910 */
[----:B------:R-:W4:Y:S01]  /*1580*/  @!P1 LDG.E R34, desc[UR16][R20.64+0xc] ;  /* 0x00000c1014229981 */ /* 0x000f22000c1e1900 */
[----:B---3--:R-:W-:-:S04]  /*1590*/  @!P1 IMAD.WIDE R32, R25, 0x4, R12 ;  /* 0x0000000419209825 */ /* 0x008fc800078e020c */
[----:B-1----:R-:W-:-:S05]  /*15a0*/  VIADD R27, R19, 0x100 ;  /* 0x00000100131b7836 */ /* 0x002fca0000000000 */
[----:B------:R-:W-:Y:S01]  /*15b0*/  ISETP.GE.AND P0, PT, R27, R3, PT ;  /* 0x000000031b00720c */ /* 0x000fe20003f06270 */
[----:B----4-:R1:W-:Y:S04]  /*15c0*/  @!P1 STG.E desc[UR16][R32.64], R34 ;  /* 0x0000002220009986 */ /* 0x0103e8000c101910 */
[----:B------:R-:W3:Y:S01]  /*15d0*/  @!P1 LDG.E R36, desc[UR16][R20.64+0x10] ;  /* 0x0000101014249981 */ /* 0x000ee2000c1e1900 */
[----:B------:R-:W-:-:S07]  /*15e0*/  @!P1 IMAD.WIDE R24, R25, 0x4, R14 ;  /* 0x0000000419189825 */ /* 0x000fce00078e020e */
[C---:B------:R-:W-:Y:S01]  /*15f0*/  @!P0 IMAD.WIDE R22, R27.reuse, 0x14, R4 ;  /* 0x000000141b168825 */ /* 0x040fe200078e0204 */
[----:B---3--:R3:W-:Y:S04]  /*1600*/  @!P1 STG.E desc[UR16][R24.64], R36 ;  /* 0x0000002418009986 */ /* 0x0087e8000c101910 */
[----:B------:R-:W4:Y:S01]  /*1610*/  @!P0 LDG.E R35, desc[UR16][R22.64] ;  /* 0x0000001016238981 */ /* 0x000f22000c1e1900 */
[----:B--2---:R-:W-:-:S05]  /*1620*/  @!P0 IMAD.WIDE R28, R27, 0x4, R6 ;  /* 0x000000041b1c8825 */ /* 0x004fca00078e0206 */
[----:B----4-:R2:W-:Y:S04]  /*1630*/  @!P0 STG.E desc[UR16][R28.64], R35 ;  /* 0x000000231c008986 */ /* 0x0105e8000c101910 */
[----:B------:R-:W4:Y:S01]  /*1640*/  @!P0 LDG.E R37, desc[UR16][R22.64+0x4] ;  /* 0x0000041016258981 */ /* 0x000f22000c1e1900 */
[----:B0-----:R-:W-:-:S05]  /*1650*/  @!P0 IMAD.WIDE R30, R27, 0x4, R8 ;  /* 0x000000041b1e8825 */ /* 0x001fca00078e0208 */
[----:B----4-:R-:W-:Y:S04]  /*1660*/  @!P0 STG.E desc[UR16][R30.64], R37 ;  /* 0x000000251e008986 */ /* 0x010fe8000c101910 */
[----:B-1----:R-:W4:Y:S01]  /*1670*/  @!P0 LDG.E R33, desc[UR16][R22.64+0x8] ;  /* 0x0000081016218981 */ /* 0x002f22000c1e1900 */
[----:B------:R-:W-:-:S05]  /*1680*/  @!P0 IMAD.WIDE R20, R27, 0x4, R10 ;  /* 0x000000041b148825 */ /* 0x000fca00078e020a */
[----:B----4-:R0:W-:Y:S04]  /*1690*/  @!P0 STG.E desc[UR16][R20.64], R33 ;  /* 0x0000002114008986 */ /* 0x0101e8000c101910 */
[----:B------:R-:W4:Y:S01]  /*16a0*/  @!P0 LDG.E R32, desc[UR16][R22.64+0xc] ;  /* 0x00000c1016208981 */ /* 0x000f22000c1e1900 */
[----:B---3--:R-:W-:Y:S01]  /*16b0*/  @!P0 IMAD.WIDE R24, R27, 0x4, R12 ;  /* 0x000000041b188825 */ /* 0x008fe200078e020c */
[----:B--2---:R-:W-:-:S04]  /*16c0*/  IADD3 R28, PT, PT, R19, 0x180, RZ ;  /* 0x00000180131c7810 */ /* 0x004fc80007ffe0ff */
[----:B------:R-:W-:Y:S01]  /*16d0*/  ISETP.GE.AND P1, PT, R28, R3, PT ;  /* 0x000000031c00720c */ /* 0x000fe20003f26270 */
[----:B----4-:R1:W-:Y:S04]  /*16e0*/  @!P0 STG.E desc[UR16][R24.64], R32 ;  /* 0x0000002018008986 */ /* 0x0103e8000c101910 */
[----:B------:R-:W2:Y:S01]  /*16f0*/  @!P0 LDG.E R34, desc[UR16][R22.64+0x10] ;  /* 0x0000101016228981 */ /* 0x000ea2000c1e1900 */
[----:B------:R-:W-:-:S07]  /*1700*/  @!P0 IMAD.WIDE R26, R27, 0x4, R14 ;  /* 0x000000041b1a8825 */ /* 0x000fce00078e020e */
[C---:B------:R-:W-:Y:S01]  /*1710*/  @!P1 IMAD.WIDE R18, R28.reuse, 0x14, R4 ;  /* 0x000000141c129825 */ /* 0x040fe200078e0204 */
[----:B--2---:R2:W-:Y:S04]  /*1720*/  @!P0 STG.E desc[UR16][R26.64], R34 ;  /* 0x000000221a008986 */ /* 0x0045e8000c101910 */
[----:B------:R-:W3:Y:S01]  /*1730*/  @!P1 LDG.E R29, desc[UR16][R18.64] ;  /* 0x00000010121d9981 */ /* 0x000ee2000c1e1900 */
[----:B0-----:R-:W-:-:S05]  /*1740*/  @!P1 IMAD.WIDE R20, R28, 0x4, R6 ;  /* 0x000000041c149825 */ /* 0x001fca00078e0206 */
[----:B---3--:R0:W-:Y:S04]  /*1750*/  @!P1 STG.E desc[UR16][R20.64], R29 ;  /* 0x0000001d14009986 */ /* 0x0081e8000c101910 */
[----:B------:R-:W3:Y:S01]  /*1760*/  @!P1 LDG.E R31, desc[UR16][R18.64+0x4] ;  /* 0x00000410121f9981 */ /* 0x000ee2000c1e1900 */
[----:B-1----:R-:W-:-:S05]  /*1770*/  @!P1 IMAD.WIDE R24, R28, 0x4, R8 ;  /* 0x000000041c189825 */ /* 0x002fca00078e0208 */
[----:B---3--:R1:W-:Y:S04]  /*1780*/  @!P1 STG.E desc[UR16][R24.64], R31 ;  /* 0x0000001f18009986 */ /* 0x0083e8000c101910 */
[----:B------:R-:W3:Y:S01]  /*1790*/  @!P1 LDG.E R33, desc[UR16][R18.64+0x8] ;  /* 0x0000081012219981 */ /* 0x000ee2000c1e1900 */
[----:B------:R-:W-:-:S05]  /*17a0*/  @!P1 IMAD.WIDE R22, R28, 0x4, R10 ;  /* 0x000000041c169825 */ /* 0x000fca00078e020a */
[----:B---3--:R1:W-:Y:S04]  /*17b0*/  @!P1 STG.E desc[UR16][R22.64], R33 ;  /* 0x0000002116009986 */ /* 0x0083e8000c101910 */
[----:B------:R-:W3:Y:S01]  /*17c0*/  @!P1 LDG.E R35, desc[UR16][R18.64+0xc] ;  /* 0x00000c1012239981 */ /* 0x000ee2000c1e1900 */
[----:B--2---:R-:W-:-:S05]  /*17d0*/  @!P1 IMAD.WIDE R26, R28, 0x4, R12 ;  /* 0x000000041c1a9825 */ /* 0x004fca00078e020c */
[----:B---3--:R1:W-:Y:S04]  /*17e0*/  @!P1 STG.E desc[UR16][R26.64], R35 ;  /* 0x000000231a009986 */ /* 0x0083e8000c101910 */
[----:B------:R-:W2:Y:S01]  /*17f0*/  @!P1 LDG.E R37, desc[UR16][R18.64+0x10] ;  /* 0x0000101012259981 */ /* 0x000ea2000c1e1900 */
[----:B0-----:R-:W-:Y:S01]  /*1800*/  @!P1 IMAD.WIDE R20, R28, 0x4, R14 ;  /* 0x000000041c149825 */ /* 0x001fe200078e020e */
[----:B------:R-:W-:-:S04]  /*1810*/  IADD3 R17, PT, PT, R17, 0x4, RZ ;  /* 0x0000000411117810 */ /* 0x000fc80007ffe0ff */
[----:B--2---:R1:W-:Y:S03]  /*1820*/  @!P1 STG.E desc[UR16][R20.64], R37 ;  /* 0x0000002514009986 */ /* 0x0043e6000c101910 */
.L_x_889:
[----:B------:R-:W-:Y:S05]  /*1830*/  @!P2 EXIT ;  /* 0x000000000000a94d */ /* 0x000fea0003800000 */
[----:B------:R-:W-:Y:S02]  /*1840*/  ISETP.NE.AND P0, PT, R16, 0x1, PT ;  /* 0x000000011000780c */ /* 0x000fe40003f05270 */
[----:B------:R-:W-:-:S04]  /*1850*/  LOP3.LUT R2, R2, 0x1, RZ, 0xc0, !PT ;  /* 0x0000000102027812 */ /* 0x000fc800078ec0ff */
[----:B------:R-:W-:-:S07]  /*1860*/  ISETP.NE.U32.AND P2, PT, R2, 0x1, PT ;  /* 0x000000010200780c */ /* 0x000fce0003f45070 */
[----:B------:R-:W-:Y:S06]  /*1870*/  @!P0 BRA `(.L_x_890) ;  /* 0x0000000000948947 */ /* 0x000fec0003800000 */
[----:B------:R-:W-:-:S05]  /*1880*/  IMAD R28, R17, 0x80, R0 ;  /* 0x00000080111c7824 */ /* 0x000fca00078e0200 */
[----:B------:R-:W-:-:S13]  /*1890*/  ISETP.GE.AND P0, PT, R28, R3, PT ;  /* 0x000000031c00720c */ /* 0x000fda0003f06270 */
[----:B-1----:R-:W-:-:S05]  /*18a0*/  @!P0 IMAD.WIDE R20, R28, 0x14, R4 ;  /* 0x000000141c148825 */ /* 0x002fca00078e0204 */
        /* <DEDUP_REMOVED lines=11> */
[----:B------:R-:W-:-:S04]  /*1960*/  IADD3 R16, PT, PT, R28, 0x80, RZ ;  /* 0x000000801c107810 */ /* 0x000fc80007ffe0ff */
[----:B------:R-:W-:Y:S01]  /*1970*/  ISETP.GE.AND P1, PT, R16, R3, PT ;  /* 0x000000031000720c */ /* 0x000fe20003f26270 */
[----:B---3--:R3:W-:Y:S04]  /*1980*/  @!P0 STG.E desc[UR16][R26.64], R35 ;  /* 0x000000231a008986 */ /* 0x0087e8000c101910 */
[----:B------:R-:W4:Y:S01]  /*1990*/  @!P0 LDG.E R37, desc[UR16][R20.64+0x10] ;  /* 0x0000101014258981 */ /* 0x000f22000c1e1900 */
[----:B0-----:R-:W-:-:S07]  /*19a0*/  @!P0 IMAD.WIDE R28, R28, 0x4, R14 ;  /* 0x000000041c1c8825 */ /* 0x001fce00078e020e */
[C---:B------:R-:W-:Y:S01]  /*19b0*/  @!P1 IMAD.WIDE R18, R16.reuse, 0x14, R4 ;  /* 0x0000001410129825 */ /* 0x040fe200078e0204 */
[----:B----4-:R0:W-:Y:S04]  /*19c0*/  @!P0 STG.E desc[UR16][R28.64], R37 ;  /* 0x000000251c008986 */ /* 0x0101e8000c101910 */
[----:B-1----:R-:W4:Y:S01]  /*19d0*/  @!P1 LDG.E R31, desc[UR16][R18.64] ;  /* 0x00000010121f9981 */ /* 0x002f22000c1e1900 */
[----:B------:R-:W-:-:S05]  /*19e0*/  @!P1 IMAD.WIDE R22, R16, 0x4, R6 ;  /* 0x0000000410169825 */ /* 0x000fca00078e0206 */
[----:B----4-:R1:W-:Y:S04]  /*19f0*/  @!P1 STG.E desc[UR16][R22.64], R31 ;  /* 0x0000001f16009986 */ /* 0x0103e8000c101910 */
[----:B--2---:R-:W2:Y:S01]  /*1a00*/  @!P1 LDG.E R33, desc[UR16][R18.64+0x4] ;  /* 0x0000041012219981 */ /* 0x004ea2000c1e1900 */
[----:B------:R-:W-:-:S05]  /*1a10*/  @!P1 IMAD.WIDE R24, R16, 0x4, R8 ;  /* 0x0000000410189825 */ /* 0x000fca00078e0208 */
[----:B--2---:R2:W-:Y:S04]  /*1a20*/  @!P1 STG.E desc[UR16][R24.64], R33 ;  /* 0x0000002118009986 */ /* 0x0045e8000c101910 */
[----:B---3--:R-:W3:Y:S01]  /*1a30*/  @!P1 LDG.E R35, desc[UR16][R18.64+0x8] ;  /* 0x0000081012239981 */ /* 0x008ee2000c1e1900 */
[----:B------:R-:W-:-:S05]  /*1a40*/  @!P1 IMAD.WIDE R20, R16, 0x4, R10 ;  /* 0x0000000410149825 */ /* 0x000fca00078e020a */
[----:B---3--:R2:W-:Y:S04]  /*1a50*/  @!P1 STG.E desc[UR16][R20.64], R35 ;  /* 0x0000002314009986 */ /* 0x0085e8000c101910 */
[----:B------:R-:W3:Y:S01]  /*1a60*/  @!P1 LDG.E R2, desc[UR16][R18.64+0xc] ;  /* 0x00000c1012029981 */ /* 0x000ee2000c1e1900 */
[----:B------:R-:W-:-:S05]  /*1a70*/  @!P1 IMAD.WIDE R26, R16, 0x4, R12 ;  /* 0x00000004101a9825 */ /* 0x000fca00078e020c */
[----:B---3--:R2:W-:Y:S04]  /*1a80*/  @!P1 STG.E desc[UR16][R26.64], R2 ;  /* 0x000000021a009986 */ /* 0x0085e8000c101910 */
[----:B0-----:R-:W3:Y:S01]  /*1a90*/  @!P1 LDG.E R29, desc[UR16][R18.64+0x10] ;  /* 0x00001010121d9981 */ /* 0x001ee2000c1e1900 */
[----:B-1----:R-:W-:Y:S01]  /*1aa0*/  @!P1 IMAD.WIDE R22, R16, 0x4, R14 ;  /* 0x0000000410169825 */ /* 0x002fe200078e020e */
[----:B------:R-:W-:-:S04]  /*1ab0*/  IADD3 R17, PT, PT, R17, 0x2, RZ ;  /* 0x0000000211117810 */ /* 0x000fc80007ffe0ff */
[----:B---3--:R2:W-:Y:S03]  /*1ac0*/  @!P1 STG.E desc[UR16][R22.64], R29 ;  /* 0x0000001d16009986 */ /* 0x0085e6000c101910 */
.L_x_890:
[----:B------:R-:W-:Y:S05]  /*1ad0*/  @P2 EXIT ;  /* 0x000000000000294d */ /* 0x000fea0003800000 */
[----:B-12---:R-:W-:-:S05]  /*1ae0*/  IMAD R25, R17, 0x80, R0 ;  /* 0x0000008011197824 */ /* 0x006fca00078e0200 */
[----:B------:R-:W-:-:S13]  /*1af0*/  ISETP.GE.AND P0, PT, R25, R3, PT ;  /* 0x000000031900720c */ /* 0x000fda0003f06270 */
[----:B------:R-:W-:Y:S05]  /*1b00*/  @P0 EXIT ;  /* 0x000000000000094d */ /* 0x000fea0003800000 */
[----:B------:R-:W-:-:S05]  /*1b10*/  IMAD.WIDE R4, R25, 0x14, R4 ;  /* 0x0000001419047825 */ /* 0x000fca00078e0204 */
[----:B------:R-:W2:Y:S01]  /*1b20*/  LDG.E R3, desc[UR16][R4.64] ;  /* 0x0000001004037981 */ /* 0x000ea2000c1e1900 */
[----:B------:R-:W-:-:S05]  /*1b30*/  IMAD.WIDE R6, R25, 0x4, R6 ;  /* 0x0000000419067825 */ /* 0x000fca00078e0206 */
[----:B--2---:R-:W-:Y:S04]  /*1b40*/  STG.E desc[UR16][R6.64], R3 ;  /* 0x0000000306007986 */ /* 0x004fe8000c101910 */
        /* <DEDUP_REMOVED lines=11> */
[----:B--2---:R-:W-:Y:S01]  /*1c00*/  STG.E desc[UR16][R14.64], R23 ;  /* 0x000000170e007986 */ /* 0x004fe2000c101910 */
[----:B------:R-:W-:Y:S05]  /*1c10*/  EXIT ;  /* 0x000000000000794d */ /* 0x000fea0003800000 */
.L_x_872:
[----:B------:R-:W0:Y:S02]  /*1c20*/  LDC R22, c[0x0][0x388] ;  /* 0x0000e200ff167b82 */ /* 0x000e240000000800 */
[----:B0-----:R-:W-:-:S13]  /*1c30*/  ISETP.GE.AND P0, PT, R22, 0x1, PT ;  /* 0x000000011600780c */ /* 0x001fda0003f06270 */
[----:B------:R-:W-:Y:S05]  /*1c40*/  @!P0 EXIT ;  /* 0x000000000000894d */ /* 0x000fea0003800000 */
[----:B------:R-:W-:Y:S02]  /*1c50*/  ISETP.GE.U32.AND P0, PT, R22, 0x8, PT ;  /* 0x000000081600780c */ /* 0x000fe40003f06070 */
[----:B------:R-:W-:-:S11]  /*1c60*/  MOV R2, RZ ;  /* 0x000000ff00027202 */ /* 0x000fd60000000f00 */
[----:B------:R-:W-:Y:S05]  /*1c70*/  @!P0 BRA `(.L_x_891) ;  /* 0x0000000800408947 */ /* 0x000fea0003800000 */
[----:B------:R-:W0:Y:S01]  /*1c80*/  LDC.64 R36, c[0x0][0x3a0] ;  /* 0x0000e800ff247b82 */ /* 0x000e220000000a00 */
[----:B------:R-:W-:Y:S01]  /*1c90*/  UIADD3 UR4, UP0, UPT, UR18, 0x600, URZ ;  /* 0x0000060012047890 */ /* 0x000fe2000ff1e0ff */
[----:B------:R-:W-:Y:S01]  /*1ca0*/  IMAD.WIDE.U32 R2, R0, 0x14, R4 ;  /* 0x0000001400027825 */ /* 0x000fe200078e0004 */
[----:B------:R-:W-:Y:S02]  /*1cb0*/  IADD3 R18, P1, PT, R18, 0x1e08, RZ ;  /* 0x00001e0812127810 */ /* 0x000fe40007f3e0ff */
[----:B------:R-:W-:Y:S02]  /*1cc0*/  UIADD3 UR8, UP1, UPT, UR4, UR8, URZ ;  /* 0x0000000804087290 */ /* 0x000fe4000ff3e0ff */
[----:B------:R-:W-:Y:S01]  /*1cd0*/  UIADD3.X UR5, UPT, UPT, URZ, UR19, URZ, UP0, !UPT ;  /* 0x00000013ff057290 */ /* 0x000fe200087fe4ff */
[----:B------:R-:W1:Y:S01]  /*1ce0*/  LDC.64 R20, c[0x0][0x398] ;  /* 0x0000e600ff147b82 */ /* 0x000e620000000a00 */
[----:B------:R-:W-:Y:S01]  /*1cf0*/  UIADD3 UR10, UP0, UPT, UR4, UR10, URZ ;  /* 0x0000000a040a7290 */ /* 0x000fe2000ff1e0ff */
[----:B------:R-:W-:Y:S01]  /*1d00*/  IADD3 R16, P0, PT, R2, 0x8, RZ ;  /* 0x0000000802107810 */ /* 0x000fe20007f1e0ff */
[----:B------:R-:W-:Y:S01]  /*1d10*/  UIADD3.X UR9, UPT, UPT, UR5, UR9, URZ, UP1, !UPT ;  /* 0x0000000905097290 */ /* 0x000fe20008ffe4ff */
[----:B------:R-:W-:Y:S01]  /*1d20*/  LOP3.LUT R2, R22, 0x7ffffff8, RZ, 0xc0, !PT ;  /* 0x7ffffff816027812 */ /* 0x000fe200078ec0ff */
[----:B------:R-:W-:Y:S01]  /*1d30*/  UIADD3.X UR11, UPT, UPT, UR5, UR11, URZ, UP0, !UPT ;  /* 0x0000000b050b7290 */ /* 0x000fe200087fe4ff */
[----:B------:R-:W-:Y:S01]  /*1d40*/  IADD3.X R17, PT, PT, RZ, R3, RZ, P0, !PT ;  /* 0x00000003ff117210 */ /* 0x000fe200007fe4ff */
[----:B------:R-:W-:Y:S01]  /*1d50*/  UIADD3 UR12, UP1, UPT, UR4, UR12, URZ ;  /* 0x0000000c040c7290 */ /* 0x000fe2000ff3e0ff */
[----:B------:R-:W-:Y:S01]  /*1d60*/  VIADD R3, R0, 0x80 ;  /* 0x0000008000037836 */ /* 0x000fe20000000000 */
[----:B------:R-:W-:Y:S01]  /*1d70*/  UIADD3 UR14, UP2, UPT, UR4, UR14, URZ ;  /* 0x0000000e040e7290 */ /* 0x000fe2000ff5e0ff */
[----:B------:R-:W-:Y:S01]  /*1d80*/  IADD3.X R19, PT, PT, RZ, R5, RZ, P1, !PT ;  /* 0x00000005ff137210 */ /* 0x000fe20000ffe4ff */
[----:B------:R-:W-:Y:S01]  /*1d90*/  UIADD3 UR4, UP0, UPT, UR4, UR6, URZ ;  /* 0x0000000604047290 */ /* 0x000fe2000ff1e0ff */
[----:B------:R-:W-:Y:S01]  /*1da0*/  IADD3 R34, PT, PT, -R2, RZ, RZ ;  /* 0x000000ff02227210 */ /* 0x000fe20007ffe1ff */
[----:B------:R-:W-:-:S02]  /*1db0*/  UIADD3.X UR13, UPT, UPT, UR5, UR13, URZ, UP1, !UPT ;  /* 0x0000000d050d7290 */ /* 0x000fc40008ffe4ff */
[----:B------:R-:W-:Y:S01]  /*1dc0*/  UIADD3.X UR15, UPT, UPT, UR5, UR15, URZ, UP2, !UPT ;  /* 0x0000000f050f7290 */ /* 0x000fe200097fe4ff */
[----:B0-----:R-:W-:Y:S01]  /*1dd0*/  IMAD.WIDE.U32 R36, R0, 0x4, R36 ;  /* 0x0000000400247825 */ /* 0x001fe200078e0024 */
[----:B------:R-:W-:-:S03]  /*1de0*/  UIADD3.X UR5, UPT, UPT, UR5, UR7, URZ, UP0, !UPT ;  /* 0x0000000705057290 */ /* 0x000fc600087fe4ff */
[----:B-1----:R-:W-:-:S09]  /*1df0*/  IMAD.WIDE.U32 R20, R0, 0x4, R20 ;  /* 0x0000000400147825 */ /* 0x002fd200078e0014 */
.L_x_892:
[----:B------:R-:W2:Y:S01]  /*1e00*/  LDG.E R31, desc[UR16][R16.64+-0x8] ;  /* 0xfffff810101f7981 */ /* 0x000ea2000c1e1900 */
[----:B0-----:R-:W0:Y:S08]  /*1e10*/  LDC.64 R22, c[0x0][0x390] ;  /* 0x0000e400ff167b82 */ /* 0x001e300000000a00 */
[----:B------:R-:W1:Y:S01]  /*1e20*/  LDC.64 R28, c[0x0][0x3a8] ;  /* 0x0000ea00ff1c7b82 */ /* 0x000e620000000a00 */
[----:B0-----:R-:W-:-:S03]  /*1e30*/  IMAD.WIDE.U32 R22, R0, 0x4, R22 ;  /* 0x0000000400167825 */ /* 0x001fc600078e0016 */
[----:B------:R-:W-:-:S04]  /*1e40*/  IADD3 R22, P0, PT, R22, UR18, RZ ;  /* 0x0000001216167c10 */ /* 0x000fc8000ff1e0ff */
[----:B------:R-:W-:-:S05]  /*1e50*/  IADD3.X R23, PT, PT, R23, UR19, RZ, P0, !PT ;  /* 0x0000001317177c10 */ /* 0x000fca00087fe4ff */
[----:B--2---:R1:W-:Y:S04]  /*1e60*/  STG.E desc[UR16][R22.64], R31 ;  /* 0x0000001f16007986 */ /* 0x0043e8000c101910 */
[----:B------:R-:W2:Y:S01]  /*1e70*/  LDG.E R33, desc[UR16][R16.64+-0x4] ;  /* 0xfffffc1010217981 */ /* 0x000ea2000c1e1900 */
[----:B------:R-:W-:-:S04]  /*1e80*/  IADD3 R24, P0, PT, R20, UR18, RZ ;  /* 0x0000001214187c10 */ /* 0x000fc8000ff1e0ff */
[----:B------:R-:W-:Y:S02]  /*1e90*/  IADD3.X R25, PT, PT, R21, UR19, RZ, P0, !PT ;  /* 0x0000001315197c10 */ /* 0x000fe400087fe4ff */
[----:B------:R-:W-:-:S03]  /*1ea0*/  IADD3 R26, P0, PT, R36, UR18, RZ ;  /* 0x00000012241a7c10 */ /* 0x000fc6000ff1e0ff */
[----:B--2---:R0:W-:Y:S04]  /*1eb0*/  STG.E desc[UR16][R24.64], R33 ;  /* 0x0000002118007986 */ /* 0x0041e8000c101910 */
[----:B------:R-:W2:Y:S01]  /*1ec0*/  LDG.E R35, desc[UR16][R16.64] ;  /* 0x0000001010237981 */ /* 0x000ea2000c1e1900 */
[----:B------:R-:W-:Y:S01]  /*1ed0*/  IADD3.X R27, PT, PT, R37, UR19, RZ, P0, !PT ;  /* 0x00000013251b7c10 */ /* 0x000fe200087fe4ff */
[----:B-1----:R-:W-:-:S03]  /*1ee0*/  IMAD.WIDE.U32 R22, R0, 0x4, R28 ;  /* 0x0000000400167825 */ /* 0x002fc600078e001c */
[----:B------:R-:W-:Y:S01]  /*1ef0*/  IADD3 R28, P0, PT, R22, UR18, RZ ;  /* 0x00000012161c7c10 */ /* 0x000fe2000ff1e0ff */
[----:B--2---:R1:W-:Y:S04]  /*1f00*/  STG.E desc[UR16][R26.64], R35 ;  /* 0x000000231a007986 */ /* 0x0043e8000c101910 */
[----:B------:R-:W2:Y:S01]  /*1f10*/  LDG.E R32, desc[UR16][R16.64+0x4] ;  /* 0x0000041010207981 */ /* 0x000ea2000c1e1900 */
[----:B------:R-:W-:Y:S02]  /*1f20*/  IADD3.X R29, PT, PT, R23, UR19, RZ, P0, !PT ;  /* 0x00000013171d7c10 */ /* 0x000fe400087fe4ff */
[----:B------:R-:W3:Y:S03]  /*1f30*/  LDC.64 R22, c[0x0][0x3b0] ;  /* 0x0000ec00ff167b82 */ /* 0x000ee60000000a00 */
[----:B--2---:R2:W-:Y:S04]  /*1f40*/  STG.E desc[UR16][R28.64], R32 ;  /* 0x000000201c007986 */ /* 0x0045e8000c101910 */
[----:B0-----:R-:W4:Y:S01]  /*1f50*/  LDG.E R33, desc[UR16][R16.64+0x8] ;  /* 0x0000081010217981 */ /* 0x001f22000c1e1900 */
[----:B---3--:R-:W-:-:S03]  /*1f60*/  IMAD.WIDE.U32 R22, R0, 0x4, R22 ;  /* 0x0000000400167825 */ /* 0x008fc600078e0016 */
[----:B------:R-:W-:-:S04]  /*1f70*/  IADD3 R24, P0, PT, R22, UR18, RZ ;  /* 0x0000001216187c10 */ /* 0x000fc8000ff1e0ff */
[----:B------:R-:W-:Y:S01]  /*1f80*/  IADD3.X R25, PT, PT, R23, UR19, RZ, P0, !PT ;  /* 0x0000001317197c10 */ /* 0x000fe200087fe4ff */
[----:B------:R-:W-:-:S04]  /*1f90*/  IMAD.WIDE R22, R3, 0x14, R18 ;  /* 0x0000001403167825 */ /* 0x000fc800078e0212 */
[----:B----4-:R0:W-:Y:S04]  /*1fa0*/  STG.E desc[UR16][R24.64], R33 ;  /* 0x0000002118007986 */ /* 0x0101e8000c101910 */
[----:B-1----:R-:W3:Y:S01]  /*1fb0*/  LDG.E R35, desc[UR16][R22.64+-0x1e08] ;  /* 0xffe1f81016237981 */ /* 0x002ee2000c1e1900 */
[----:B------:R-:W-:Y:S01]  /*1fc0*/  MOV R31, UR9 ;  /* 0x00000009001f7c02 */ /* 0x000fe20008000f00 */
[----:B------:R-:W-:-:S04]  /*1fd0*/  IMAD.U32 R30, RZ, RZ, UR8 ;  /* 0x00000008ff1e7e24 */ /* 0x000fc8000f8e00ff */
[----:B------:R-:W-:Y:S01]  /*1fe0*/  IMAD.WIDE R30, R3, 0x4, R30 ;  /* 0x00000004031e7825 */ /* 0x000fe200078e021e */
[----:B--2---:R-:W-:-:S04]  /*1ff0*/  MOV R28, UR10 ;  /* 0x0000000a001c7c02 */ /* 0x004fc80008000f00 */
[----:B---3--:R1:W-:Y:S04]  /*2000*/  STG.E desc[UR16][R30.64+-0x600], R35 ;  /* 0xfffa00231e007986 */ /* 0x0083e8000c101910 */
[----:B0-----:R-:W2:Y:S01]  /*2010*/  LDG.E R33, desc[UR16][R22.64+-0x1e04] ;  /* 0xffe1fc1016217981 */ /* 0x001ea2000c1e1900 */
[----:B------:R-:W-:Y:S02]  /*2020*/  IMAD.U32 R29, RZ, RZ, UR11 ;  /* 0x0000000bff1d7e24 */ /* 0x000fe4000f8e00ff */
[----:B------:R-:W-:Y:S01]  /*2030*/  IMAD.WIDE R28, R3, 0x4, R28 ;  /* 0x00000004031c7825 */ /* 0x000fe200078e021c */
[----:B------:R-:W-:Y:S02]  /*2040*/  MOV R26, UR12 ;  /* 0x0000000c001a7c02 */ /* 0x000fe40008000f00 */
[----:B------:R-:W-:-:S02]  /*2050*/  MOV R27, UR13 ;  /* 0x0000000d001b7c02 */ /* 0x000fc40008000f00 */
[----:B--2---:R0:W-:Y:S04]  /*2060*/  STG.E desc[UR16][R28.64+-0x600], R33 ;  /* 0xfffa00211c007986 */ /* 0x0041e8000c101910 */
[----:B-1----:R-:W2:Y:S01]  /*2070*/  LDG.E R35, desc[UR16][R22.64+-0x1e00] ;  /* 0xffe2001016237981 */ /* 0x002ea2000c1e1900 */
[----:B------:R-:W-:Y:S01]  /*2080*/  IMAD.WIDE R26, R3, 0x4, R26 ;  /* 0x00000004031a7825 */ /* 0x000fe200078e021a */
[----:B------:R-:W-:-:S03]  /*2090*/  MOV R25, UR15 ;  /* 0x0000000f00197c02 */ /* 0x000fc60008000f00 */
[----:B------:R-:W-:Y:S01]  /*20a0*/  IMAD.U32 R24, RZ, RZ, UR14 ;  /* 0x0000000eff187e24 */ /* 0x000fe2000f8e00ff */
[----:B--2---:R1:W-:Y:S04]  /*20b0*/  STG.E desc[UR16][R26.64+-0x600], R35 ;  /* 0xfffa00231a007986 */ /* 0x0043e8000c101910 */
[----:B------:R-:W2:Y:S01]  /*20c0*/  LDG.E R32, desc[UR16][R22.64+-0x1dfc] ;  /* 0xffe2041016207981 */ /* 0x000ea2000c1e1900 */
[----:B------:R-:W-:-:S04]  /*20d0*/  IMAD.WIDE R24, R3, 0x4, R24 ;  /* 0x0000000403187825 */ /* 0x000fc800078e0218 */
[----:B0-----:R-:W-:Y:S01]  /*20e0*/  IMAD.U32 R33, RZ, RZ, UR5 ;  /* 0x00000005ff217e24 */ /* 0x001fe2000f8e00ff */
[----:B--2---:R0:W-:Y:S04]  /*20f0*/  STG.E desc[UR16][R24.64+-0x600], R32 ;  /* 0xfffa002018007986 */ /* 0x0041e8000c101910 */
[----:B-1----:R-:W2:Y:S01]  /*2100*/  LDG.E R35, desc[UR16][R22.64+-0x1df8] ;  /* 0xffe2081016237981 */ /* 0x002ea2000c1e1900 */
[----:B0-----:R-:W-:-:S05]  /*2110*/  MOV R32, UR4 ;  /* 0x0000000400207c02 */ /* 0x001fca0008000f00 */
[----:B------:R-:W-:-:S05]  /*2120*/  IMAD.WIDE R32, R3, 0x4, R32 ;  /* 0x0000000403207825 */ /* 0x000fca00078e0220 */
[----:B--2---:R0:W-:Y:S04]  /*2130*/  STG.E desc[UR16][R32.64+-0x600], R35 ;  /* 0xfffa002320007986 */ /* 0x0041e8000c101910 */
[----:B0-----:R-:W2:Y:S04]  /*2140*/  LDG.E R35, desc[UR16][R22.64+-0x1408] ;  /* 0xffebf81016237981 */ /* 0x001ea8000c1e1900 */
        /* <DEDUP_REMOVED lines=57> */
[----:B0-----:R-:W2:Y:S01]  /*24e0*/  LDG.E R25, desc[UR16][R22.64+0x1e08] ;  /* 0x001e081016197981 */ /* 0x001ea2000c1e1900 */
[----:B------:R-:W-:Y:S01]  /*24f0*/  IADD3 R34, PT, PT, R34, 0x8, RZ ;  /* 0x0000000822227810 */ /* 0x000fe20007ffe0ff */
[----:B------:R-:W-:Y:S01]  /*2500*/  UIADD3 UR18, UP0, UPT, UR18, 0x1000, URZ ;  /* 0x0000100012127890 */ /* 0x000fe2000ff1e0ff */
[----:B------:R-:W-:Y:S01]  /*2510*/  IADD3 R16, P1, PT, R16, 0x5000, RZ ;  /* 0x0000500010107810 */ /* 0x000fe20007f3e0ff */
[----:B------:R-:W-:Y:S01]  /*2520*/  VIADD R3, R3, 0x400 ;  /* 0x0000040003037836 */ /* 0x000fe20000000000 */
[----:B------:R-:W-:Y:S01]  /*2530*/  ISETP.NE.AND P0, PT, R34, RZ, PT ;  /* 0x000000ff2200720c */ /* 0x000fe20003f05270 */
[----:B------:R-:W-:Y:S01]  /*2540*/  UIADD3.X UR19, UPT, UPT, URZ, UR19, URZ, UP0, !UPT ;  /* 0x00000013ff137290 */ /* 0x000fe200087fe4ff */
[----:B------:R-:W-:Y:S01]  /*2550*/  IADD3.X R17, PT, PT, RZ, R17, RZ, P1, !PT ;  /* 0x00000011ff117210 */ /* 0x000fe20000ffe4ff */
[----:B--2---:R0:W-:Y:S10]  /*2560*/  STG.E desc[UR16][R32.64+0x600], R25 ;  /* 0x0006001920007986 */ /* 0x0041f4000c101910 */
[----:B------:R-:W-:Y:S05]  /*2570*/  @P0 BRA `(.L_x_892) ;  /* 0xfffffff800200947 */ /* 0x000fea000383ffff */
.L_x_891:
[----:B------:R-:W1:Y:S02]  /*2580*/  LDC R30, c[0x0][0x388] ;  /* 0x0000e200ff1e7b82 */ /* 0x000e640000000800 */
[----:B-1----:R-:W-:-:S04]  /*2590*/  LOP3.LUT R3, R30, 0x7, RZ, 0xc0, !PT ;  /* 0x000000071e037812 */ /* 0x002fc800078ec0ff */
[----:B------:R-:W-:-:S13]  /*25a0*/  ISETP.NE.AND P0, PT, R3, RZ, PT ;  /* 0x000000ff0300720c */ /* 0x000fda0003f05270 */
[----:B------:R-:W-:Y:S05]  /*25b0*/  @!P0 EXIT ;  /* 0x000000000000894d */ /* 0x000fea0003800000 */
[----:B------:R-:W-:Y:S02]  /*25c0*/  ISETP.GE.U32.AND P0, PT, R3, 0x4, PT ;  /* 0x000000040300780c */ /* 0x000fe40003f06070 */
[----:B------:R-:W-:-:S04]  /*25d0*/  LOP3.LUT R28, R30, 0x3, RZ, 0xc0, !PT ;  /* 0x000000031e1c7812 */ /* 0x000fc800078ec0ff */
[----:B------:R-:W-:-:S07]  /*25e0*/  ISETP.NE.AND P1, PT, R28, RZ, PT ;  /* 0x000000ff1c00720c */ /* 0x000fce0003f25270 */
[----:B------:R-:W-:Y:S06]  /*25f0*/  @!P0 BRA `(.L_x_893) ;  /* 0x0000000000c08947 */ /* 0x000fec0003800000 */
[----:B------:R-:W-:-:S05]  /*2600*/  LEA R27, R2, R0, 0x7 ;  /* 0x00000000021b7211 */ /* 0x000fca00078e38ff */
[----:B------:R-:W-:-:S05]  /*2610*/  IMAD.WIDE R16, R27, 0x14, R4 ;  /* 0x000000141b107825 */ /* 0x000fca00078e0204 */
[----:B------:R-:W2:Y:S01]  /*2620*/  LDG.E R3, desc[UR16][R16.64] ;  /* 0x0000001010037981 */ /* 0x000ea2000c1e1900 */
[----:B------:R-:W-:-:S05]  /*2630*/  IMAD.WIDE R18, R27, 0x4, R6 ;  /* 0x000000041b127825 */ /* 0x000fca00078e0206 */
[----:B--2---:R1:W-:Y:S04]  /*2640*/  STG.E desc[UR16][R18.64], R3 ;  /* 0x0000000312007986 */ /* 0x0043e8000c101910 */
[----:B------:R-:W2:Y:S01]  /*2650*/  LDG.E R29, desc[UR16][R16.64+0x4] ;  /* 0x00000410101d7981 */ /* 0x000ea2000c1e1900 */
[----:B------:R-:W-:-:S05]  /*2660*/  IMAD.WIDE R20, R27, 0x4, R8 ;  /* 0x000000041b147825 */ /* 0x000fca00078e0208 */
[----:B--2---:R2:W-:Y:S04]  /*2670*/  STG.E desc[UR16][R20.64], R29 ;  /* 0x0000001d14007986 */ /* 0x0045e8000c101910 */
[----:B------:R-:W3:Y:S01]  /*2680*/  LDG.E R31, desc[UR16][R16.64+0x8] ;  /* 0x00000810101f7981 */ /* 0x000ee2000c1e1900 */
[----:B------:R-:W-:-:S05]  /*2690*/  IMAD.WIDE R22, R27, 0x4, R10 ;  /* 0x000000041b167825 */ /* 0x000fca00078e020a */
[----:B---3--:R3:W-:Y:S04]  /*26a0*/  STG.E desc[UR16][R22.64], R31 ;  /* 0x0000001f16007986 */ /* 0x0087e8000c101910 */
[----:B0-----:R-:W4:Y:S01]  /*26b0*/  LDG.E R33, desc[UR16][R16.64+0xc] ;  /* 0x00000c1010217981 */ /* 0x001f22000c1e1900 */
[----:B------:R-:W-:-:S05]  /*26c0*/  IMAD.WIDE R24, R27, 0x4, R12 ;  /* 0x000000041b187825 */ /* 0x000fca00078e020c */
[----:B----4-:R0:W-:Y:S04]  /*26d0*/  STG.E desc[UR16][R24.64], R33 ;  /* 0x0000002118007986 */ /* 0x0101e8000c101910 */
[----:B------:R-:W4:Y:S01]  /*26e0*/  LDG.E R35, desc[UR16][R16.64+0x10] ;  /* 0x0000101010237981 */ /* 0x000f22000c1e1900 */
[----:B------:R-:W-:-:S05]  /*26f0*/  IMAD.WIDE R26, R27, 0x4, R14 ;  /* 0x000000041b1a7825 */ /* 0x000fca00078e020e */
[----:B----4-:R4:W-:Y:S04]  /*2700*/  STG.E desc[UR16][R26.64], R35 ;  /* 0x000000231a007986 */ /* 0x0109e8000c101910 */
[----:B-1----:R-:W5:Y:S04]  /*2710*/  LDG.E R3, desc[UR16][R16.64+0xa00] ;  /* 0x000a001010037981 */ /* 0x002f68000c1e1900 */
[----:B-----5:R1:W-:Y:S04]  /*2720*/  STG.E desc[UR16][R18.64+0x200], R3 ;  /* 0x0002000312007986 */ /* 0x0203e8000c101910 */
[----:B--2---:R-:W2:Y:S04]  /*2730*/  LDG.E R29, desc[UR16][R16.64+0xa04] ;  /* 0x000a0410101d7981 */ /* 0x004ea8000c1e1900 */
[----:B--2---:R2:W-:Y:S04]  /*2740*/  STG.E desc[UR16][R20.64+0x200], R29 ;  /* 0x0002001d14007986 */ /* 0x0045e8000c101910 */
[----:B---3--:R-:W3:Y:S04]  /*2750*/  LDG.E R31, desc[UR16][R16.64+0xa08] ;  /* 0x000a0810101f7981 */ /* 0x008ee8000c1e1900 */
[----:B---3--:R3:W-:Y:S04]  /*2760*/  STG.E desc[UR16][R22.64+0x200], R31 ;  /* 0x0002001f16007986 */ /* 0x0087e8000c101910 */
[----:B------:R-:W5:Y:S04]  /*2770*/  LDG.E R37, desc[UR16][R16.64+0xa0c] ;  /* 0x000a0c1010257981 */ /* 0x000f68000c1e1900 */
[----:B-----5:R5:W-:Y:S04]  /*2780*/  STG.E desc[UR16][R24.64+0x200], R37 ;  /* 0x0002002518007986 */ /* 0x020be8000c101910 */
[----:B0-----:R-:W4:Y:S04]  /*2790*/  LDG.E R33, desc[UR16][R16.64+0xa10] ;  /* 0x000a101010217981 */ /* 0x001f28000c1e1900 */
[----:B----4-:R0:W-:Y:S04]  /*27a0*/  STG.E desc[UR16][R26.64+0x200], R33 ;  /* 0x000200211a007986 */ /* 0x0101e8000c101910 */
[----:B------:R-:W4:Y:S04]  /*27b0*/  LDG.E R35, desc[UR16][R16.64+0x1400] ;  /* 0x0014001010237981 */ /* 0x000f28000c1e1900 */
[----:B----4-:R4:W-:Y:S04]  /*27c0*/  STG.E desc[UR16][R18.64+0x400], R35 ;  /* 0x0004002312007986 */ /* 0x0109e8000c101910 */
[----:B-1----:R-:W2:Y:S04]  /*27d0*/  LDG.E R3, desc[UR16][R16.64+0x1404] ;  /* 0x0014041010037981 */ /* 0x002ea8000c1e1900 */
[----:B--2---:R1:W-:Y:S04]  /*27e0*/  STG.E desc[UR16][R20.64+0x400], R3 ;  /* 0x0004000314007986 */ /* 0x0043e8000c101910 */
[----:B------:R-:W2:Y:S04]  /*27f0*/  LDG.E R29, desc[UR16][R16.64+0x1408] ;  /* 0x00140810101d7981 */ /* 0x000ea8000c1e1900 */
[----:B--2---:R2:W-:Y:S04]  /*2800*/  STG.E desc[UR16][R22.64+0x400], R29 ;  /* 0x0004001d16007986 */ /* 0x0045e8000c101910 */
[----:B---3--:R-:W3:Y:S04]  /*2810*/  LDG.E R31, desc[UR16][R16.64+0x140c] ;  /* 0x00140c10101f7981 */ /* 0x008ee8000c1e1900 */
[----:B---3--:R3:W-:Y:S04]  /*2820*/  STG.E desc[UR16][R24.64+0x400], R31 ;  /* 0x0004001f18007986 */ /* 0x0087e8000c101910 */
[----:B-----5:R-:W5:Y:S04]  /*2830*/  LDG.E R37, desc[UR16][R16.64+0x1410] ;  /* 0x0014101010257981 */ /* 0x020f68000c1e1900 */
[----:B-----5:R1:W-:Y:S04]  /*2840*/  STG.E desc[UR16][R26.64+0x400], R37 ;  /* 0x000400251a007986 */ /* 0x0203e8000c101910 */
[----:B0-----:R-:W5:Y:S04]  /*2850*/  LDG.E R33, desc[UR16][R16.64+0x1e00] ;  /* 0x001e001010217981 */ /* 0x001f68000c1e1900 */
[----:B-----5:R0:W-:Y:S04]  /*2860*/  STG.E desc[UR16][R18.64+0x600], R33 ;  /* 0x0006002112007986 */ /* 0x0201e8000c101910 */
[----:B----4-:R-:W4:Y:S04]  /*2870*/  LDG.E R35, desc[UR16][R16.64+0x1e04] ;  /* 0x001e041010237981 */ /* 0x010f28000c1e1900 */
[----:B----4-:R0:W-:Y:S04]  /*2880*/  STG.E desc[UR16][R20.64+0x600], R35 ;  /* 0x0006002314007986 */ /* 0x0101e8000c101910 */
[----:B-1----:R-:W4:Y:S04]  /*2890*/  LDG.E R3, desc[UR16][R16.64+0x1e08] ;  /* 0x001e081010037981 */ /* 0x002f28000c1e1900 */
[----:B----4-:R0:W-:Y:S04]  /*28a0*/  STG.E desc[UR16][R22.64+0x600], R3 ;  /* 0x0006000316007986 */ /* 0x0101e8000c101910 */
[----:B--2---:R-:W2:Y:S04]  /*28b0*/  LDG.E R29, desc[UR16][R16.64+0x1e0c] ;  /* 0x001e0c10101d7981 */ /* 0x004ea8000c1e1900 */
[----:B--2---:R0:W-:Y:S04]  /*28c0*/  STG.E desc[UR16][R24.64+0x600], R29 ;  /* 0x0006001d18007986 */ /* 0x0041e8000c101910 */
[----:B---3--:R-:W2:Y:S01]  /*28d0*/  LDG.E R31, desc[UR16][R16.64+0x1e10] ;  /* 0x001e1010101f7981 */ /* 0x008ea2000c1e1900 */
[----:B------:R-:W-:-:S03]  /*28e0*/  IADD3 R2, PT, PT, R2, 0x4, RZ ;  /* 0x0000000402027810 */ /* 0x000fc60007ffe0ff */
[----:B--2---:R0:W-:Y:S04]  /*28f0*/  STG.E desc[UR16][R26.64+0x600], R31 ;  /* 0x0006001f1a007986 */ /* 0x0041e8000c101910 */
.L_x_893:
[----:B------:R-:W-:Y:S05]  /*2900*/  @!P1 EXIT ;  /* 0x000000000000994d */ /* 0x000fea0003800000 */
[----:B------:R-:W-:Y:S02]  /*2910*/  ISETP.NE.AND P0, PT, R28, 0x1, PT ;  /* 0x000000011c00780c */ /* 0x000fe40003f05270 */
[----:B0-----:R-:W-:-:S04]  /*2920*/  LOP3.LUT R3, R30, 0x1, RZ, 0xc0, !PT ;  /* 0x000000011e037812 */ /* 0x001fc800078ec0ff */
[----:B------:R-:W-:-:S07]  /*2930*/  ISETP.NE.U32.AND P1, PT, R3, 0x1, PT ;  /* 0x000000010300780c */ /* 0x000fce0003f25070 */
[----:B------:R-:W-:Y:S06]  /*2940*/  @!P0 BRA `(.L_x_894) ;  /* 0x0000000000708947 */ /* 0x000fec0003800000 */
[----:B------:R-:W-:-:S04]  /*2950*/  IMAD R27, R2, 0x80, R0 ;  /* 0x00000080021b7824 */ /* 0x000fc800078e0200 */
[----:B------:R-:W-:-:S05]  /*2960*/  IMAD.WIDE R16, R27, 0x14, R4 ;  /* 0x000000141b107825 */ /* 0x000fca00078e0204 */
[----:B------:R-:W2:Y:S01]  /*2970*/  LDG.E R3, desc[UR16][R16.64] ;  /* 0x0000001010037981 */ /* 0x000ea2000c1e1900 */
[----:B------:R-:W-:-:S05]  /*2980*/  IMAD.WIDE R18, R27, 0x4, R6 ;  /* 0x000000041b127825 */ /* 0x000fca00078e0206 */
[----:B--2---:R0:W-:Y:S04]  /*2990*/  STG.E desc[UR16][R18.64], R3 ;  /* 0x0000000312007986 */ /* 0x0041e8000c101910 */
        /* <DEDUP_REMOVED lines=9> */
[----:B------:R-:W4:Y:S01]  /*2a30*/  LDG.E R35, desc[UR16][R16.64+0x10] ;  /* 0x0000101010237981 */ /* 0x000f22000c1e1900 */
[----:B------:R-:W-:-:S05]  /*2a40*/  IMAD.WIDE R26, R27, 0x4, R14 ;  /* 0x000000041b1a7825 */ /* 0x000fca00078e020e */
[----:B----4-:R4:W-:Y:S04]  /*2a50*/  STG.E desc[UR16][R26.64], R35 ;  /* 0x000000231a007986 */ /* 0x0109e8000c101910 */
[----:B0-----:R-:W5:Y:S04]  /*2a60*/  LDG.E R3, desc[UR16][R16.64+0xa00] ;  /* 0x000a001010037981 */ /* 0x001f68000c1e1900 */
[----:B-----5:R4:W-:Y:S04]  /*2a70*/  STG.E desc[UR16][R18.64+0x200], R3 ;  /* 0x0002000312007986 */ /* 0x0209e8000c101910 */
[----:B-1----:R-:W5:Y:S04]  /*2a80*/  LDG.E R29, desc[UR16][R16.64+0xa04] ;  /* 0x000a0410101d7981 */ /* 0x002f68000c1e1900 */
[----:B-----5:R4:W-:Y:S04]  /*2a90*/  STG.E desc[UR16][R20.64+0x200], R29 ;  /* 0x0002001d14007986 */ /* 0x0209e8000c101910 */
[----:B--2---:R-:W2:Y:S04]  /*2aa0*/  LDG.E R31, desc[UR16][R16.64+0xa08] ;  /* 0x000a0810101f7981 */ /* 0x004ea8000c1e1900 */
[----:B--2---:R4:W-:Y:S04]  /*2ab0*/  STG.E desc[UR16][R22.64+0x200], R31 ;  /* 0x0002001f16007986 */ /* 0x0049e8000c101910 */
[----:B------:R-:W2:Y:S04]  /*2ac0*/  LDG.E R37, desc[UR16][R16.64+0xa0c] ;  /* 0x000a0c1010257981 */ /* 0x000ea8000c1e1900 */
[----:B--2---:R4:W-:Y:S04]  /*2ad0*/  STG.E desc[UR16][R24.64+0x200], R37 ;  /* 0x0002002518007986 */ /* 0x0049e8000c101910 */
[----:B---3--:R-:W2:Y:S01]  /*2ae0*/  LDG.E R33, desc[UR16][R16.64+0xa10] ;  /* 0x000a101010217981 */ /* 0x008ea2000c1e1900 */
[----:B------:R-:W-:-:S03]  /*2af0*/  IADD3 R2, PT, PT, R2, 0x2, RZ ;  /* 0x0000000202027810 */ /* 0x000fc60007ffe0ff */
[----:B--2---:R4:W-:Y:S04]  /*2b00*/  STG.E desc[UR16][R26.64+0x200], R33 ;  /* 0x000200211a007986 */ /* 0x0049e8000c101910 */
.L_x_894:
[----:B------:R-:W-:Y:S05]  /*2b10*/  @P1 EXIT ;  /* 0x000000000000194d */ /* 0x000fea0003800000 */
[----:B----4-:R-:W-:-:S05]  /*2b20*/  LEA R3, R2, R0, 0x7 ;  /* 0x0000000002037211 */ /* 0x010fca00078e38ff */
        /* <DEDUP_REMOVED lines=17> */
.L_x_895:
        /* <DEDUP_REMOVED lines=12> */
.L_x_1609:


//--------------------- .text._ZN3cub18CUB_300001_SM_10006detail9transform16transform_kernelINS2_10policy_hubILb1EN4cuda3std3__45tupleIJN6thrust24THRUST_300001_SM_1000_NS6detail15normal_iteratorINSA_7pointerINS8_IJiifiiEEENSA_8cuda_cub3tagENSA_11use_defaultESH_EEEEEEEE10policy1000EiNS7_10__identityENSA_12zip_iteratorINS8_IJNSA_10device_ptrIiEESQ_NSP_IfEESQ_SQ_EEEEEJPSE_EEEvT0_iT1_T2_DpNS2_10kernel_argIT3_EE --------------------------
	.section	.text._ZN3cub18CUB_300001_SM_10006detail9transform16transform_kernelINS2_10policy_hubILb1EN4cuda3std3__45tupleIJN6thrust24THRUST_300001_SM_1000_NS6detail15normal_iteratorINSA_7pointerINS8_IJiifiiEEENSA_8cuda_cub3tagENSA_11use_defaultESH_EEEEEEEE10policy1000EiNS7_10__identityENSA_12zip_iteratorINS8_IJNSA_10device_ptrIiEESQ_NSP_IfEESQ_SQ_EEEEEJPSE_EEEvT0_iT1_T2_DpNS2_10kernel_argIT3_EE,"ax",@progbits
	.align	128
        .global         _ZN3cub18CUB_300001_SM_10006detail9transform16transform_kernelINS2_10policy_hubILb1EN4cuda3std3__45tupleIJN6thrust24THRUST_300001_SM_1000_NS6detail15normal_iteratorINSA_7pointerINS8_IJiifiiEEENSA_8cuda_cub3tagENSA_11use_defaultESH_EEEEEEEE10policy1000EiNS7_10__identityENSA_12zip_iteratorINS8_IJNSA_10device_ptrIiEESQ_NSP_IfEESQ_SQ_EEEEEJPSE_EEEvT0_iT1_T2_DpNS2_10kernel_argIT3_EE
        .type           _ZN3cub18CUB_300001_SM_10006detail9transform16transform_kernelINS2_10policy_hubILb1EN4cuda3std3__45tupleIJN6thrust24THRUST_300001_SM_1000_NS6detail15normal_iteratorINSA_7pointerINS8_IJiifiiEEENSA_8cuda_cub3tagENSA_11use_defaultESH_EEEEEEEE10policy1000EiNS7_10__identityENSA_12zip_iteratorINS8_IJNSA_10device_ptrIiEESQ_NSP_IfEESQ_SQ_EEEEEJPSE_EEEvT0_iT1_T2_DpNS2_10kernel_argIT3_EE,@function
        .size           _ZN3cub18CUB_300001_SM_10006detail9transform16transform_kernelINS2_10policy_hubILb1EN4cuda3std3__45tupleIJN6thrust24THRUST_300001_SM_1000_NS6detail15normal_iteratorINSA_7pointerINS8_IJiifiiEEENSA_8cuda_cub3tagENSA_11use_defaultESH_EEEEEEEE10policy1000EiNS7_10__identityENSA_12zip_iteratorINS8_IJNSA_10device_ptrIiEESQ_NSP_IfEESQ_SQ_EEEEEJPSE_EEEvT0_iT1_T2_DpNS2_10kernel_argIT3_EE,(.L_x_1610 - _ZN3cub18CUB_300001_SM_10006detail9transform16transform_kernelINS2_10policy_hubILb1EN4cuda3std3__45tupleIJN6thrust24THRUST_300001_SM_1000_NS6detail15normal_iteratorINSA_7pointerINS8_IJiifiiEEENSA_8cuda_cub3tagENSA_11use_defaultESH_EEEEEEEE10policy1000EiNS7_10__identityENSA_12zip_iteratorINS8_IJNSA_10device_ptrIiEESQ_NSP_IfEESQ_SQ_EEEEEJPSE_EEEvT0_iT1_T2_DpNS2_10kernel_argIT3_EE)
        .other          _ZN3cub18CUB_300001_SM_10006detail9transform16transform_kernelINS2_10policy_hubILb1EN4cuda3std3__45tupleIJN6thrust24THRUST_300001_SM_1000_NS6detail15normal_iteratorINSA_7pointerINS8_IJiifiiEEENSA_8cuda_cub3tagENSA_11use_defaultESH_EEEEEEEE10policy1000EiNS7_10__identityENSA_12zip_iteratorINS8_IJNSA_10device_ptrIiEESQ_NSP_IfEESQ_SQ_EEEEEJPSE_EEEvT0_iT1_T2_DpNS2_10kernel_argIT3_EE,@"STO_CUDA_ENTRY STV_DEFAULT"
_ZN3cub18CUB_300001_SM_10006detail9transform16transform_kernelINS2_10policy_hubILb1EN4cuda3std3__45tupleIJN6thrust24THRUST_300001_SM_1000_NS6detail15normal_iteratorINSA_7pointerINS8_IJiifiiEEENSA_8cuda_cub3tagENSA_11use_defaultESH_EEEEEEEE10policy1000EiNS7_10__identityENSA_12zip_iteratorINS8_IJNSA_10device_ptrIiEESQ_NSP_IfEESQ_SQ_EEEEEJPSE_EEEvT0_iT1_T2_DpNS2_10kernel_argIT3_EE:
.text._ZN3cub18CUB_300001_SM_10006detail9transform16transform_kernelINS2_10policy_hubILb1EN4cuda3std3__45tupleIJN6thrust24THRUST_300001_SM_1000_NS6detail15normal_iteratorINSA_7pointerINS8_IJiifiiEEENSA_8cuda_cub3tagENSA_11use_defaultESH_EEEEEEEE10policy1000EiNS7_10__identityENSA_12zip_iteratorINS8_IJNSA_10device_ptrIiEESQ_NSP_IfEESQ_SQ_EEEEEJPSE_EEEvT0_iT1_T2_DpNS2_10kernel_argIT3_EE:
[----:B------:R-:W-:Y:S08]  /*0000*/  LDC R1, c[0x0][0x37c] ;  /* 0x0000df00ff017b82 */ /* 0x000ff00000000800 */
[----:B------:R-:W0:Y:S01]  /*0010*/  S2UR UR20, SR_CTAID.X ;  /* 0x00000000001479c3 */ /* 0x000e220000002500 */
[----:B------:R-:W1:Y:S01]  /*0020*/  LDCU.64 UR4, c[0x0][0x380] ;  /* 0x00007000ff0477ac */ /* 0x000e620008000a00 */
[----:B------:R-:W2:Y:S01]  /*0030*/  S2R R0, SR_TID.X ;  /* 0x0000000000007919 */ /* 0x000ea20000002100 */
[----:B------:R-:W-:Y:S01]  /*0040*/  BSSY.RECONVERGENT B0, `(.L_x_896) ;  /* 0x0000014000007945 */ /* 0x000fe20003800200 */
[----:B-1----:R-:W-:-:S04]  /*0050*/  USHF.L.U32 UR21, UR5, 0x7, URZ ;  /* 0x0000000705157899 */ /* 0x002fc800080006ff */
[----:B0-----:R-:W-:-:S04]  /*0060*/  UIMAD UR20, UR21, UR20, URZ ;  /* 0x00000014151472a4 */ /* 0x001fc8000f8e02ff */
[----:B------:R-:W-:-:S04]  /*0070*/  UIADD3 UR4, UPT, UPT, -UR20, UR4, URZ ;  /* 0x0000000414047290 */ /* 0x000fc8000fffe1ff */
[----:B------:R-:W-:Y:S01]  /*0080*/  UISETP.LT.AND UP0, UPT, UR21, UR4, UPT ;  /* 0x000000041500728c */ /* 0x000fe2000bf01270 */
[----:B--2---:R-:W-:-:S03]  /*0090*/  SHF.L.U32 R4, R0, 0x7, RZ ;  /* 0x0000000700047819 */ /* 0x004fc600000006ff */
[----:B------:R-:W-:-:S04]  /*00a0*/  USEL UR26, UR21, UR4, UP0 ;  /* 0x00000004151a7287 */ /* 0x000fc80008000000 */
[----:B------:R-:W-:-:S06]  /*00b0*/  UIMAD UR6, UR26, 0x14, URZ ;  /* 0x000000141a0678a4 */ /* 0x000fcc000f8e02ff */
[----:B------:R-:W-:-:S13]  /*00c0*/  ISETP.GE.AND P0, PT, R4, UR6, PT ;  /* 0x0000000604007c0c */ /* 0x000fda000bf06270 */
[----:B------:R-:W-:Y:S05]  /*00d0*/  @P0 BRA `(.L_x_897) ;  /* 0x0000000000280947 */ /* 0x000fea0003800000 */
[----:B------:R-:W0:Y:S01]  /*00e0*/  LDC.64 R2, c[0x0][0x3b8] ;  /* 0x0000ee00ff027b82 */ /* 0x000e220000000a00 */
[----:B------:R-:W-:Y:S01]  /*00f0*/  MOV R5, UR20 ;  /* 0x0000001400057c02 */ /* 0x000fe20008000f00 */
[----:B0-----:R-:W-:-:S04]  /*0100*/  IMAD.WIDE.U32 R2, R0, 0x80, R2 ;  /* 0x0000008000027825 */ /* 0x001fc800078e0002 */
[----:B------:R-:W-:-:S07]  /*0110*/  IMAD.WIDE R2, R5, 0x14, R2 ;  /* 0x0000001405027825 */ /* 0x000fce00078e0202 */
.L_x_898:
[----:B------:R-:W-:Y:S01]  /*0120*/  IADD3 R4, PT, PT, R4, 0x4000, RZ ;  /* 0x0000400004047810 */ /* 0x000fe20007ffe0ff */
[----:B------:R0:W-:Y:S03]  /*0130*/  CCTL.E.PF2 [R2] ;  /* 0x000000000200798f */ /* 0x0001e60000800100 */
[----:B------:R-:W-:Y:S02]  /*0140*/  ISETP.GE.AND P0, PT, R4, UR6, PT ;  /* 0x0000000604007c0c */ /* 0x000fe4000bf06270 */
[----:B0-----:R-:W-:-:S05]  /*0150*/  IADD3 R2, P1, PT, R2, 0x4000, RZ ;  /* 0x0000400002027810 */ /* 0x001fca0007f3e0ff */
[----:B------:R-:W-:-:S06]  /*0160*/  IMAD.X R3, RZ, RZ, R3, P1 ;  /* 0x000000ffff037224 */ /* 0x000fcc00008e0603 */
[----:B------:R-:W-:Y:S05]  /*0170*/  @!P0 BRA `(.L_x_898) ;  /* 0xfffffffc00e88947 */ /* 0x000fea000383ffff */
.L_x_897:
[----:B------:R-:W-:Y:S05]  /*0180*/  BSYNC.RECONVERGENT B0 ;  /* 0x0000000000007941 */ /* 0x000fea0003800200 */
.L_x_896:
[----:B------:R-:W0:Y:S01]  /*0190*/  LDCU.128 UR12, c[0x0][0x390] ;  /* 0x00007200ff0c77ac */ /* 0x000e220008000c00 */
[----:B------:R-:W1:Y:S01]  /*01a0*/  LDCU.128 UR8, c[0x0][0x3a0] ;  /* 0x00007400ff0877ac */ /* 0x000e620008000c00 */
[----:B------:R-:W2:Y:S01]  /*01b0*/  LDCU.64 UR16, c[0x0][0x3b8] ;  /* 0x00007700ff1077ac */ /* 0x000ea20008000a00 */
[----:B------:R-:W3:Y:S01]  /*01c0*/  LDCU.64 UR6, c[0x0][0x3b0] ;  /* 0x00007600ff0677ac */ /* 0x000ee20008000a00 */
[----:B------:R-:W-:Y:S02]  /*01d0*/  UIMAD.WIDE UR18, UR20, 0x4, URZ ;  /* 0x00000004141278a5 */ /* 0x000fe4000f8e02ff */
[----:B------:R-:W-:Y:S02]  /*01e0*/  UISETP.GT.AND UP0, UPT, UR21, UR4, UPT ;  /* 0x000000041500728c */ /* 0x000fe4000bf04270 */
[----:B0-----:R-:W-:Y:S02]  /*01f0*/  UIADD3 UR4, UP1, UPT, UR18, UR12, URZ ;  /* 0x0000000c12047290 */ /* 0x001fe4000ff3e0ff */
[----:B------:R-:W-:-:S02]  /*0200*/  UIADD3 UR21, UP2, UPT, UR18, UR14, URZ ;  /* 0x0000000e12157290 */ /* 0x000fc4000ff5e0ff */
[----:B-1----:R-:W-:Y:S02]  /*0210*/  UIADD3 UR28, UP3, UPT, UR18, UR8, URZ ;  /* 0x00000008121c7290 */ /* 0x002fe4000ff7e0ff */
[----:B------:R-:W-:Y:S01]  /*0220*/  UIADD3 UR30, UP4, UPT, UR18, UR10, URZ ;  /* 0x0000000a121e7290 */ /* 0x000fe2000ff9e0ff */
[----:B------:R-:W-:Y:S01]  /*0230*/  MOV R8, UR4 ;  /* 0x0000000400087c02 */ /* 0x000fe20008000f00 */
[----:B--2---:R-:W-:Y:S01]  /*0240*/  UIMAD.WIDE UR16, UR20, 0x14, UR16 ;  /* 0x00000014141078a5 */ /* 0x004fe2000f8e0210 */
[----:B------:R-:W-:Y:S01]  /*0250*/  MOV R6, UR21 ;  /* 0x0000001500067c02 */ /* 0x000fe20008000f00 */
[----:B------:R-:W-:Y:S01]  /*0260*/  UIADD3.X UR20, UPT, UPT, UR19, UR13, URZ, UP1, !UPT ;  /* 0x0000000d13147290 */ /* 0x000fe20008ffe4ff */
[----:B------:R-:W-:Y:S01]  /*0270*/  IMAD.U32 R4, RZ, RZ, UR28 ;  /* 0x0000001cff047e24 */ /* 0x000fe2000f8e00ff */
[----:B------:R-:W-:Y:S01]  /*0280*/  UIADD3.X UR27, UPT, UPT, UR19, UR15, URZ, UP2, !UPT ;  /* 0x0000000f131b7290 */ /* 0x000fe200097fe4ff */
[----:B------:R-:W-:Y:S01]  /*0290*/  MOV R2, UR30 ;  /* 0x0000001e00027c02 */ /* 0x000fe20008000f00 */
[----:B------:R-:W-:-:S02]  /*02a0*/  UIADD3.X UR29, UPT, UPT, UR19, UR9, URZ, UP3, !UPT ;  /* 0x00000009131d7290 */ /* 0x000fc40009ffe4ff */
[----:B------:R-:W-:Y:S01]  /*02b0*/  UIADD3.X UR31, UPT, UPT, UR19, UR11, URZ, UP4, !UPT ;  /* 0x0000000b131f7290 */ /* 0x000fe2000a7fe4ff */
[----:B------:R-:W-:Y:S01]  /*02c0*/  MOV R9, UR20 ;  /* 0x0000001400097c02 */ /* 0x000fe20008000f00 */
[----:B---3--:R-:W-:Y:S01]  /*02d0*/  UIADD3 UR24, UP5, UPT, UR18, UR6, URZ ;  /* 0x0000000612187290 */ /* 0x008fe2000ffbe0ff */
[----:B------:R-:W-:Y:S01]  /*02e0*/  MOV R7, UR27 ;  /* 0x0000001b00077c02 */ /* 0x000fe20008000f00 */
[----:B------:R-:W-:Y:S01]  /*02f0*/  IMAD.U32 R5, RZ, RZ, UR29 ;  /* 0x0000001dff057e24 */ /* 0x000fe2000f8e00ff */
[----:B------:R-:W0:Y:S01]  /*0300*/  LDCU.64 UR22, c[0x0][0x358] ;  /* 0x00006b00ff1677ac */ /* 0x000e220008000a00 */
[----:B------:R-:W-:Y:S01]  /*0310*/  MOV R3, UR31 ;  /* 0x0000001f00037c02 */ /* 0x000fe20008000f00 */
[----:B------:R-:W-:Y:S01]  /*0320*/  UIADD3.X UR25, UPT, UPT, UR19, UR7, URZ, UP5, !UPT ;  /* 0x0000000713197290 */ /* 0x000fe2000affe4ff */
[----:B------:R-:W-:Y:S11]  /*0330*/  BRA.U UP0, `(.L_x_899) ;  /* 0x0000001100407547 */ /* 0x000ff6000b800000 */
[----:B------:R-:W-:-:S06]  /*0340*/  UISETP.GE.AND UP0, UPT, UR5, 0x1, UPT ;  /* 0x000000010500788c */ /* 0x000fcc000bf06270 */
[----:B------:R-:W-:-:S13]  /*0350*/  PLOP3.LUT P0, PT, PT, PT, UP0, 0x80, 0x8 ;  /* 0x000000000008781c */ /* 0x000fda0003f0f008 */
[----:B0-----:R-:W-:Y:S05]  /*0360*/  @!P0 EXIT ;  /* 0x000000000000894d */ /* 0x001fea0003800000 */
[----:B------:R-:W-:Y:S02]  /*0370*/  UISETP.GE.U32.AND UP0, UPT, UR5, 0x8, UPT ;  /* 0x000000080500788c */ /* 0x000fe4000bf06070 */
[----:B------:R-:W-:Y:S01]  /*0380*/  ULOP3.LUT UR21, UR5, 0x7, URZ, 0xc0, !UPT ;  /* 0x0000000705157892 */ /* 0x000fe2000f8ec0ff */
[----:B------:R-:W-:-:S06]  /*0390*/  UMOV UR4, URZ ;  /* 0x000000ff00047c82 */ /* 0x000fcc0008000000 */
[----:B------:R-:W-:Y:S05]  /*03a0*/  BRA.U !UP0, `(.L_x_900) ;  /* 0x0000000908547547 */ /* 0x000fea000b800000 */
[----:B------:R-:W0:Y:S01]  /*03b0*/  LDC.64 R12, c[0x0][0x3a0] ;  /* 0x0000e800ff0c7b82 */ /* 0x000e220000000a00 */
[----:B------:R-:W-:Y:S01]  /*03c0*/  HFMA2 R11, -RZ, RZ, 0, 1.1920928955078125e-06 ;  /* 0x00000014ff0b7431 */ /* 0x000fe200000001ff */
[----:B------:R-:W-:Y:S01]  /*03d0*/  UIADD3 UR4, UP0, UPT, UR18, 0x600, URZ ;  /* 0x0000060012047890 */ /* 0x000fe2000ff1e0ff */
[----:B------:R-:W-:-:S03]  /*03e0*/  VIADD R29, R0, 0x80 ;  /* 0x00000080001d7836 */ /* 0x000fc60000000000 */
[----:B------:R-:W-:Y:S02]  /*03f0*/  UIADD3 UR20, UP1, UPT, UR4, UR12, URZ ;  /* 0x0000000c04147290 */ /* 0x000fe4000ff3e0ff */
[----:B------:R-:W1:Y:S01]  /*0400*/  LDC.64 R14, c[0x0][0x398] ;  /* 0x0000e600ff0e7b82 */ /* 0x000e620000000a00 */
[----:B------:R-:W-:Y:S01]  /*0410*/  UIADD3.X UR12, UPT, UPT, URZ, UR19, URZ, UP0, !UPT ;  /* 0x00000013ff0c7290 */ /* 0x000fe200087fe4ff */
[----:B------:R-:W-:Y:S01]  /*0420*/  IMAD.WIDE.U32 R10, R0, R11, UR16 ;  /* 0x00000010000a7e25 */ /* 0x000fe2000f8e000b */
[----:B------:R-:W-:Y:S02]  /*0430*/  UIADD3 UR8, UP0, UPT, UR4, UR8, URZ ;  /* 0x0000000804087290 */ /* 0x000fe4000ff1e0ff */
[----:B------:R-:W-:Y:S01]  /*0440*/  UIADD3 UR14, UP2, UPT, UR4, UR14, URZ ;  /* 0x0000000e040e7290 */ /* 0x000fe2000ff5e0ff */
[----:B------:R-:W-:Y:S01]  /*0450*/  IADD3 R18, P0, PT, R10, 0x8, RZ ;  /* 0x000000080a127810 */ /* 0x000fe20007f1e0ff */
[----:B------:R-:W-:Y:S02]  /*0460*/  UIADD3.X UR9, UPT, UPT, UR12, UR9, URZ, UP0, !UPT ;  /* 0x000000090c097290 */ /* 0x000fe400087fe4ff */
[----:B------:R-:W-:Y:S01]  /*0470*/  UIADD3 UR10, UP3, UPT, UR4, UR10, URZ ;  /* 0x0000000a040a7290 */ /* 0x000fe2000ff7e0ff */
[----:B------:R-:W-:Y:S01]  /*0480*/  IADD3.X R19, PT, PT, RZ, R11, RZ, P0, !PT ;  /* 0x0000000bff137210 */ /* 0x000fe200007fe4ff */
[----:B------:R-:W-:-:S02]  /*0490*/  UIADD3.X UR13, UPT, UPT, UR12, UR13, URZ, UP1, !UPT ;  /* 0x0000000d0c0d7290 */ /* 0x000fc40008ffe4ff */
[----:B------:R-:W-:Y:S01]  /*04a0*/  UIADD3 UR6, UP0, UPT, UR4, UR6, URZ ;  /* 0x0000000604067290 */ /* 0x000fe2000ff1e0ff */
[C---:B0-----:R-:W-:Y:S01]  /*04b0*/  IMAD.WIDE.U32 R10, R0.reuse, 0x4, R12 ;  /* 0x00000004000a7825 */ /* 0x041fe200078e000c */
[----:B------:R-:W-:Y:S02]  /*04c0*/  UIADD3 UR26, UP1, UPT, UR16, 0x1e08, URZ ;  /* 0x00001e08101a7890 */ /* 0x000fe4000ff3e0ff */
[----:B------:R-:W-:Y:S02]  /*04d0*/  ULOP3.LUT UR4, UR5, 0x7ffffff8, URZ, 0xc0, !UPT ;  /* 0x7ffffff805047892 */ /* 0x000fe4000f8ec0ff */
[----:B------:R-:W-:Y:S02]  /*04e0*/  UIADD3.X UR15, UPT, UPT, UR12, UR15, URZ, UP2, !UPT ;  /* 0x0000000f0c0f7290 */ /* 0x000fe400097fe4ff */
[----:B------:R-:W-:Y:S01]  /*04f0*/  UIADD3.X UR11, UPT, UPT, UR12, UR11, URZ, UP3, !UPT ;  /* 0x0000000b0c0b7290 */ /* 0x000fe20009ffe4ff */
[----:B-1----:R-:W-:Y:S01]  /*0500*/  IMAD.WIDE.U32 R12, R0, 0x4, R14 ;  /* 0x00000004000c7825 */ /* 0x002fe200078e000e */
[----:B------:R-:W-:-:S02]  /*0510*/  UIADD3.X UR7, UPT, UPT, UR12, UR7, URZ, UP0, !UPT ;  /* 0x000000070c077290 */ /* 0x000fc400087fe4ff */
[----:B------:R-:W-:Y:S02]  /*0520*/  UIADD3.X UR27, UPT, UPT, URZ, UR17, URZ, UP1, !UPT ;  /* 0x00000011ff1b7290 */ /* 0x000fe40008ffe4ff */
[----:B------:R-:W-:-:S12]  /*0530*/  UIADD3 UR12, UPT, UPT, -UR4, URZ, URZ ;  /* 0x000000ff040c7290 */ /* 0x000fd8000fffe1ff */
.L_x_901:
[----:B------:R-:W-:Y:S01]  /*0540*/  MOV R14, R18 ;  /* 0x00000012000e7202 */ /* 0x000fe20000000f00 */
[----:B0-----:R-:W0:Y:S01]  /*0550*/  LDC.64 R16, c[0x0][0x390] ;  /* 0x0000e400ff107b82 */ /* 0x001e220000000a00 */
[----:B------:R-:W-:-:S05]  /*0560*/  MOV R15, R19 ;  /* 0x00000013000f7202 */ /* 0x000fca0000000f00 */
[----:B------:R-:W2:Y:S02]  /*0570*/  LDG.E R25, desc[UR22][R14.64+-0x8] ;  /* 0xfffff8160e197981 */ /* 0x000ea4000c1e1900 */
        /* <DEDUP_REMOVED lines=17> */
[----:B------:R-:W3:Y:S01]  /*0690*/  LDC.64 R16, c[0x0][0x3b0] ;  /* 0x0000ec00ff107b82 */ /* 0x000ee20000000a00 */
[----:B0-----:R-:W-:Y:S01]  /*06a0*/  MOV R18, UR26 ;  /* 0x0000001a00127c02 */ /* 0x001fe20008000f00 */
[----:B------:R-:W-:Y:S01]  /*06b0*/  IMAD.U32 R19, RZ, RZ, UR27 ;  /* 0x0000001bff137e24 */ /* 0x000fe2000f8e00ff */
[----:B--2---:R0:W-:Y:S04]  /*06c0*/  STG.E desc[UR22][R22.64], R26 ;  /* 0x0000001a16007986 */ /* 0x0041e8000c101916 */
[----:B------:R-:W2:Y:S01]  /*06d0*/  LDG.E R27, desc[UR22][R14.64+0x8] ;  /* 0x000008160e1b7981 */ /* 0x000ea2000c1e1900 */
[----:B---3--:R-:W-:-:S03]  /*06e0*/  IMAD.WIDE.U32 R16, R0, 0x4, R16 ;  /* 0x0000000400107825 */ /* 0x008fc600078e0010 */
[----:B-1----:R-:W-:-:S04]  /*06f0*/  IADD3 R24, P0, PT, R16, UR18, RZ ;  /* 0x0000001210187c10 */ /* 0x002fc8000ff1e0ff */
[----:B------:R-:W-:Y:S01]  /*0700*/  IADD3.X R25, PT, PT, R17, UR19, RZ, P0, !PT ;  /* 0x0000001311197c10 */ /* 0x000fe200087fe4ff */
[----:B------:R-:W-:-:S04]  /*0710*/  IMAD.WIDE R16, R29, 0x14, R18 ;  /* 0x000000141d107825 */ /* 0x000fc800078e0212 */
[----:B--2---:R-:W-:Y:S04]  /*0720*/  STG.E desc[UR22][R24.64], R27 ;  /* 0x0000001b18007986 */ /* 0x004fe8000c101916 */
[----:B------:R-:W2:Y:S01]  /*0730*/  LDG.E R28, desc[UR22][R16.64+-0x1e08] ;  /* 0xffe1f816101c7981 */ /* 0x000ea2000c1e1900 */
[----:B------:R-:W-:Y:S02]  /*0740*/  MOV R18, UR20 ;  /* 0x0000001400127c02 */ /* 0x000fe40008000f00 */
[----:B------:R-:W-:-:S03]  /*0750*/  MOV R19, UR13 ;  /* 0x0000000d00137c02 */ /* 0x000fc60008000f00 */
[----:B------:R-:W-:Y:S01]  /*0760*/  IMAD.WIDE R18, R29, 0x4, R18 ;  /* 0x000000041d127825 */ /* 0x000fe200078e0212 */
[----:B------:R-:W-:-:S04]  /*0770*/  MOV R20, UR14 ;  /* 0x0000000e00147c02 */ /* 0x000fc80008000f00 */
[----:B--2---:R1:W-:Y:S04]  /*0780*/  STG.E desc[UR22][R18.64+-0x600], R28 ;  /* 0xfffa001c12007986 */ /* 0x0043e8000c101916 */
[----:B0-----:R-:W2:Y:S01]  /*0790*/  LDG.E R26, desc[UR22][R16.64+-0x1e04] ;  /* 0xffe1fc16101a7981 */ /* 0x001ea2000c1e1900 */
[----:B------:R-:W-:Y:S02]  /*07a0*/  IMAD.U32 R21, RZ, RZ, UR15 ;  /* 0x0000000fff157e24 */ /* 0x000fe4000f8e00ff */
[----:B------:R-:W-:Y:S01]  /*07b0*/  IMAD.WIDE R20, R29, 0x4, R20 ;  /* 0x000000041d147825 */ /* 0x000fe200078e0214 */
[----:B------:R-:W-:Y:S02]  /*07c0*/  MOV R22, UR8 ;  /* 0x0000000800167c02 */ /* 0x000fe40008000f00 */
[----:B------:R-:W-:-:S02]  /*07d0*/  MOV R23, UR9 ;  /* 0x0000000900177c02 */ /* 0x000fc40008000f00 */
[----:B--2---:R-:W-:Y:S04]  /*07e0*/  STG.E desc[UR22][R20.64+-0x600], R26 ;  /* 0xfffa001a14007986 */ /* 0x004fe8000c101916 */
[----:B-1----:R-:W2:Y:S01]  /*07f0*/  LDG.E R28, desc[UR22][R16.64+-0x1e00] ;  /* 0xffe20016101c7981 */ /* 0x002ea2000c1e1900 */
[----:B------:R-:W-:Y:S01]  /*0800*/  IMAD.WIDE R22, R29, 0x4, R22 ;  /* 0x000000041d167825 */ /* 0x000fe200078e0216 */
[----:B------:R-:W-:-:S03]  /*0810*/  MOV R24, UR10 ;  /* 0x0000000a00187c02 */ /* 0x000fc60008000f00 */
[----:B------:R-:W-:Y:S01]  /*0820*/  IMAD.U32 R25, RZ, RZ, UR11 ;  /* 0x0000000bff197e24 */ /* 0x000fe2000f8e00ff */
[----:B--2---:R0:W-:Y:S04]  /*0830*/  STG.E desc[UR22][R22.64+-0x600], R28 ;  /* 0xfffa001c16007986 */ /* 0x0041e8000c101916 */
[----:B0-----:R-:W2:Y:S01]  /*0840*/  LDG.E R28, desc[UR22][R16.64+-0x1dfc] ;  /* 0xffe20416101c7981 */ /* 0x001ea2000c1e1900 */
[C---:B------:R-:W-:Y:S01]  /*0850*/  IMAD.WIDE R24, R29.reuse, 0x4, R24 ;  /* 0x000000041d187825 */ /* 0x040fe200078e0218 */
[----:B------:R-:W-:Y:S02]  /*0860*/  MOV R26, UR6 ;  /* 0x00000006001a7c02 */ /* 0x000fe40008000f00 */
[----:B------:R-:W-:Y:S02]  /*0870*/  MOV R27, UR7 ;  /* 0x00000007001b7c02 */ /* 0x000fe40008000f00 */
[----:B--2---:R0:W-:Y:S04]  /*0880*/  STG.E desc[UR22][R24.64+-0x600], R28 ;  /* 0xfffa001c18007986 */ /* 0x0041e8000c101916 */
[----:B0-----:R-:W2:Y:S01]  /*0890*/  LDG.E R28, desc[UR22][R16.64+-0x1df8] ;  /* 0xffe20816101c7981 */ /* 0x001ea2000c1e1900 */
        /* <DEDUP_REMOVED lines=61> */
[----:B------:R-:W-:Y:S01]  /*0c70*/  UIADD3 UR18, UP0, UPT, UR18, 0x1000, URZ ;  /* 0x0000100012127890 */ /* 0x000fe2000ff1e0ff */
[----:B------:R-:W-:Y:S01]  /*0c80*/  IADD3 R18, P0, PT, R14, 0x5000, RZ ;  /* 0x000050000e127810 */ /* 0x000fe20007f1e0ff */
[----:B------:R-:W-:Y:S01]  /*0c90*/  UIADD3 UR12, UPT, UPT, UR12, 0x8, URZ ;  /* 0x000000080c0c7890 */ /* 0x000fe2000fffe0ff */
[----:B------:R-:W-:Y:S01]  /*0ca0*/  VIADD R29, R29, 0x400 ;  /* 0x000004001d1d7836 */ /* 0x000fe20000000000 */
[----:B------:R-:W-:Y:S01]  /*0cb0*/  UIADD3.X UR19, UPT, UPT, URZ, UR19, URZ, UP0, !UPT ;  /* 0x00000013ff137290 */ /* 0x000fe200087fe4ff */
[----:B------:R-:W-:Y:S01]  /*0cc0*/  IADD3.X R19, PT, PT, RZ, R15, RZ, P0, !PT ;  /* 0x0000000fff137210 */ /* 0x000fe200007fe4ff */
[----:B------:R-:W-:Y:S01]  /*0cd0*/  UISETP.NE.AND UP0, UPT, UR12, URZ, UPT ;  /* 0x000000ff0c00728c */ /* 0x000fe2000bf05270 */
[----:B--2---:R0:W-:Y:S08]  /*0ce0*/  STG.E desc[UR22][R26.64+0x600], R25 ;  /* 0x000600191a007986 */ /* 0x0041f0000c101916 */
[----:B------:R-:W-:Y:S05]  /*0cf0*/  BRA.U UP0, `(.L_x_901) ;  /* 0xfffffff900107547 */ /* 0x000fea000b83ffff */
.L_x_900:
[----:B------:R-:W-:-:S13]  /*0d00*/  ISETP.NE.AND P0, PT, RZ, UR21, PT ;  /* 0x00000015ff007c0c */ /* 0x000fda000bf05270 */
[----:B------:R-:W-:Y:S05]  /*0d10*/  @!P0 EXIT ;  /* 0x000000000000894d */ /* 0x000fea0003800000 */
[----:B------:R-:W0:Y:S01]  /*0d20*/  LDC R20, c[0x0][0x384] ;  /* 0x0000e100ff147b82 */ /* 0x000e220000000800 */
[----:B------:R-:W-:Y:S01]  /*0d30*/  UISETP.GE.U32.AND UP0, UPT, UR21, 0x4, UPT ;  /* 0x000000041500788c */ /* 0x000fe2000bf06070 */
[----:B0-----:R-:W-:-:S04]  /*0d40*/  LOP3.LUT R26, R20, 0x3, RZ, 0xc0, !PT ;  /* 0x00000003141a7812 */ /* 0x001fc800078ec0ff */
[----:B------:R-:W-:-:S04]  /*0d50*/  ISETP.NE.AND P0, PT, R26, RZ, PT ;  /* 0x000000ff1a00720c */ /* 0x000fc80003f05270 */
[----:B------:R-:W-:Y:S09]  /*0d60*/  BRA.U !UP0, `(.L_x_902) ;  /* 0x0000000108cc7547 */ /* 0x000ff2000b800000 */
[----:B------:R-:W-:Y:S02]  /*0d70*/  MOV R23, UR4 ;  /* 0x0000000400177c02 */ /* 0x000fe40008000f00 */
[----:B------:R-:W-:Y:S02]  /*0d80*/  MOV R10, 0x14 ;  /* 0x00000014000a7802 */ /* 0x000fe40000000f00 */
[----:B------:R-:W-:-:S05]  /*0d90*/  LEA R23, R23, R0, 0x7 ;  /* 0x0000000017177211 */ /* 0x000fca00078e38ff */
[----:B------:R-:W-:-:S05]  /*0da0*/  IMAD.WIDE R10, R23, R10, UR16 ;  /* 0x00000010170a7e25 */ /* 0x000fca000f8e020a */
        /* <DEDUP_REMOVED lines=10> */
[----:B------:R-:W-:-:S04]  /*0e50*/  IMAD.WIDE R18, R23, 0x4, R2 ;  /* 0x0000000417127825 */ /* 0x000fc800078e0202 */
[----:B------:R-:W-:Y:S01]  /*0e60*/  IMAD.MOV.U32 R22, RZ, RZ, 0x4 ;  /* 0x00000004ff167424 */ /* 0x000fe200078e00ff */
[----:B---3--:R3:W-:Y:S04]  /*0e70*/  STG.E desc[UR22][R18.64], R29 ;  /* 0x0000001d12007986 */ /* 0x0087e8000c101916 */
[----:B------:R-:W4:Y:S01]  /*0e80*/  LDG.E R24, desc[UR22][R10.64+0x10] ;  /* 0x000010160a187981 */ /* 0x000f22000c1e1900 */
[----:B------:R-:W-:-:S05]  /*0e90*/  IMAD.WIDE R22, R23, R22, UR24 ;  /* 0x0000001817167e25 */ /* 0x000fca000f8e0216 */
[----:B----4-:R4:W-:Y:S04]  /*0ea0*/  STG.E desc[UR22][R22.64], R24 ;  /* 0x0000001816007986 */ /* 0x0109e8000c101916 */
[----:B0-----:R-:W5:Y:S04]  /*0eb0*/  LDG.E R21, desc[UR22][R10.64+0xa00] ;  /* 0x000a00160a157981 */ /* 0x001f68000c1e1900 */
[----:B-----5:R0:W-:Y:S04]  /*0ec0*/  STG.E desc[UR22][R12.64+0x200], R21 ;  /* 0x000200150c007986 */ /* 0x0201e8000c101916 */
        /* <DEDUP_REMOVED lines=8> */
[----:B----4-:R-:W4:Y:S04]  /*0f50*/  LDG.E R24, desc[UR22][R10.64+0x1400] ;  /* 0x001400160a187981 */ /* 0x010f28000c1e1900 */
[----:B----4-:R4:W-:Y:S04]  /*0f60*/  STG.E desc[UR22][R12.64+0x400], R24 ;  /* 0x000400180c007986 */ /* 0x0109e8000c101916 */
[----:B0-----:R-:W2:Y:S04]  /*0f70*/  LDG.E R21, desc[UR22][R10.64+0x1404] ;  /* 0x001404160a157981 */ /* 0x001ea8000c1e1900 */
[----:B--2---:R0:W-:Y:S04]  /*0f80*/  STG.E desc[UR22][R14.64+0x400], R21 ;  /* 0x000400150e007986 */ /* 0x0041e8000c101916 */
        /* <DEDUP_REMOVED lines=8> */
[----:B----4-:R-:W4:Y:S04]  /*1010*/  LDG.E R24, desc[UR22][R10.64+0x1e04] ;  /* 0x001e04160a187981 */ /* 0x010f28000c1e1900 */
[----:B----4-:R3:W-:Y:S04]  /*1020*/  STG.E desc[UR22][R14.64+0x600], R24 ;  /* 0x000600180e007986 */ /* 0x0107e8000c101916 */
[----:B0-----:R-:W4:Y:S04]  /*1030*/  LDG.E R21, desc[UR22][R10.64+0x1e08] ;  /* 0x001e08160a157981 */ /* 0x001f28000c1e1900 */
[----:B----4-:R3:W-:Y:S04]  /*1040*/  STG.E desc[UR22][R16.64+0x600], R21 ;  /* 0x0006001510007986 */ /* 0x0107e8000c101916 */
[----:B-1----:R-:W4:Y:S04]  /*1050*/  LDG.E R25, desc[UR22][R10.64+0x1e0c] ;  /* 0x001e0c160a197981 */ /* 0x002f28000c1e1900 */
[----:B----4-:R3:W-:Y:S04]  /*1060*/  STG.E desc[UR22][R18.64+0x600], R25 ;  /* 0x0006001912007986 */ /* 0x0107e8000c101916 */
[----:B--2---:R-:W2:Y:S01]  /*1070*/  LDG.E R27, desc[UR22][R10.64+0x1e10] ;  /* 0x001e10160a1b7981 */ /* 0x004ea2000c1e1900 */
[----:B------:R-:W-:-:S03]  /*1080*/  UIADD3 UR4, UPT, UPT, UR4, 0x4, URZ ;  /* 0x0000000404047890 */ /* 0x000fc6000fffe0ff */
[----:B--2---:R3:W-:Y:S09]  /*1090*/  STG.E desc[UR22][R22.64+0x600], R27 ;  /* 0x0006001b16007986 */ /* 0x0047f2000c101916 */
.L_x_902:
[----:B------:R-:W-:Y:S05]  /*10a0*/  @!P0 EXIT ;  /* 0x000000000000894d */ /* 0x000fea0003800000 */
[----:B------:R-:W-:Y:S02]  /*10b0*/  ISETP.NE.AND P0, PT, R26, 0x1, PT ;  /* 0x000000011a00780c */ /* 0x000fe40003f05270 */
[----:B------:R-:W-:-:S04]  /*10c0*/  LOP3.LUT R20, R20, 0x1, RZ, 0xc0, !PT ;  /* 0x0000000114147812 */ /* 0x000fc800078ec0ff */
[----:B------:R-:W-:-:S07]  /*10d0*/  ISETP.NE.U32.AND P1, PT, R20, 0x1, PT ;  /* 0x000000011400780c */ /* 0x000fce0003f25070 */
[----:B------:R-:W-:Y:S06]  /*10e0*/  @!P0 BRA `(.L_x_903) ;  /* 0x00000000007c8947 */ /* 0x000fec0003800000 */
[----:B---3--:R-:W-:Y:S01]  /*10f0*/  HFMA2 R13, -RZ, RZ, 0, 1.1920928955078125e-06 ;  /* 0x00000014ff0d7431 */ /* 0x008fe200000001ff */
[----:B------:R-:W-:-:S04]  /*1100*/  MOV R11, UR4 ;  /* 0x00000004000b7c02 */ /* 0x000fc80008000f00 */
        /* <DEDUP_REMOVED lines=13> */
[----:B0-----:R-:W-:Y:S01]  /*11e0*/  IMAD.MOV.U32 R21, RZ, RZ, 0x4 ;  /* 0x00000004ff157424 */ /* 0x001fe200078e00ff */
[----:B---3--:R0:W-:Y:S04]  /*11f0*/  STG.E desc[UR22][R18.64], R27 ;  /* 0x0000001b12007986 */ /* 0x0081e8000c101916 */
[----:B------:R-:W3:Y:S01]  /*1200*/  LDG.E R29, desc[UR22][R10.64+0x10] ;  /* 0x000010160a1d7981 */ /* 0x000ee2000c1e1900 */
[----:B------:R-:W-:-:S05]  /*1210*/  IMAD.WIDE R20, R20, R21, UR24 ;  /* 0x0000001814147e25 */ /* 0x000fca000f8e0215 */
[----:B---3--:R4:W-:Y:S04]  /*1220*/  STG.E desc[UR22][R20.64], R29 ;  /* 0x0000001d14007986 */ /* 0x0089e8000c101916 */
[----:B-1----:R-:W3:Y:S04]  /*1230*/  LDG.E R23, desc[UR22][R10.64+0xa00] ;  /* 0x000a00160a177981 */ /* 0x002ee8000c1e1900 */
[----:B---3--:R4:W-:Y:S04]  /*1240*/  STG.E desc[UR22][R12.64+0x200], R23 ;  /* 0x000200170c007986 */ /* 0x0089e8000c101916 */
[----:B------:R-:W3:Y:S04]  /*1250*/  LDG.E R22, desc[UR22][R10.64+0xa04] ;  /* 0x000a04160a167981 */ /* 0x000ee8000c1e1900 */
[----:B---3--:R4:W-:Y:S04]  /*1260*/  STG.E desc[UR22][R14.64+0x200], R22 ;  /* 0x000200160e007986 */ /* 0x0089e8000c101916 */
[----:B--2---:R-:W2:Y:S04]  /*1270*/  LDG.E R25, desc[UR22][R10.64+0xa08] ;  /* 0x000a08160a197981 */ /* 0x004ea8000c1e1900 */
[----:B--2---:R4:W-:Y:S04]  /*1280*/  STG.E desc[UR22][R16.64+0x200], R25 ;  /* 0x0002001910007986 */ /* 0x0049e8000c101916 */
[----:B0-----:R-:W2:Y:S04]  /*1290*/  LDG.E R27, desc[UR22][R10.64+0xa0c] ;  /* 0x000a0c160a1b7981 */ /* 0x001ea8000c1e1900 */
[----:B--2---:R4:W-:Y:S04]  /*12a0*/  STG.E desc[UR22][R18.64+0x200], R27 ;  /* 0x0002001b12007986 */ /* 0x0049e8000c101916 */
[----:B------:R-:W2:Y:S01]  /*12b0*/  LDG.E R24, desc[UR22][R10.64+0xa10] ;  /* 0x000a10160a187981 */ /* 0x000ea2000c1e1900 */
[----:B------:R-:W-:-:S03]  /*12c0*/  UIADD3 UR4, UPT, UPT, UR4, 0x2, URZ ;  /* 0x0000000204047890 */ /* 0x000fc6000fffe0ff */
[----:B--2---:R4:W-:Y:S09]  /*12d0*/  STG.E desc[UR22][R20.64+0x200], R24 ;  /* 0x0002001814007986 */ /* 0x0049f2000c101916 */
.L_x_903:
[----:B------:R-:W-:Y:S05]  /*12e0*/  @P1 EXIT ;  /* 0x000000000000194d */ /* 0x000fea0003800000 */
[----:B---34-:R-:W-:Y:S02]  /*12f0*/  MOV R13, UR4 ;  /* 0x00000004000d7c02 */ /* 0x018fe40008000f00 */
        /* <DEDUP_REMOVED lines=8> */
[----:B--2---:R-:W-:Y:S04]  /*1380*/  STG.E desc[UR22][R6.64], R17 ;  /* 0x0000001106007986 */ /* 0x004fe8000c101916 */
[----:B------:R-:W2:Y:S01]  /*1390*/  LDG.E R19, desc[UR22][R10.64+0x8] ;  /* 0x000008160a137981 */ /* 0x000ea2000c1e1900 */
[----:B------:R-:W-:-:S05]  /*13a0*/  IMAD.WIDE R4, R13, 0x4, R4 ;  /* 0x000000040d047825 */ /* 0x000fca00078e0204 */
[----:B--2---:R-:W-:Y:S04]  /*13b0*/  STG.E desc[UR22][R4.64], R19 ;  /* 0x0000001304007986 */ /* 0x004fe8000c101916 */
[----:B------:R-:W2:Y:S01]  /*13c0*/  LDG.E R21, desc[UR22][R10.64+0xc] ;  /* 0x00000c160a157981 */ /* 0x000ea2000c1e1900 */
[----:B------:R-:W-:-:S04]  /*13d0*/  IMAD.WIDE R2, R13, 0x4, R2 ;  /* 0x000000040d027825 */ /* 0x000fc800078e0202 */
[----:B0-----:R-:W-:Y:S01]  /*13e0*/  IMAD.MOV.U32 R8, RZ, RZ, 0x4 ;  /* 0x00000004ff087424 */ /* 0x001fe200078e00ff */
[----:B--2---:R-:W-:Y:S04]  /*13f0*/  STG.E desc[UR22][R2.64], R21 ;  /* 0x0000001502007986 */ /* 0x004fe8000c101916 */
[----:B------:R-:W2:Y:S01]  /*1400*/  LDG.E R23, desc[UR22][R10.64+0x10] ;  /* 0x000010160a177981 */ /* 0x000ea2000c1e1900 */
[----:B------:R-:W-:-:S05]  /*1410*/  IMAD.WIDE R8, R13, R8, UR24 ;  /* 0x000000180d087e25 */ /* 0x000fca000f8e0208 */
[----:B--2---:R-:W-:Y:S01]  /*1420*/  STG.E desc[UR22][R8.64], R23 ;  /* 0x0000001708007986 */ /* 0x004fe2000c101916 */
[----:B------:R-:W-:Y:S05]  /*1430*/  EXIT ;  /* 0x000000000000794d */ /* 0x000fea0003800000 */
.L_x_899:
[----:B------:R-:W-:-:S06]  /*1440*/  UISETP.GE.AND UP0, UPT, UR5, 0x1, UPT ;  /* 0x000000010500788c */ /* 0x000fcc000bf06270 */
[----:B------:R-:W-:-:S13]  /*1450*/  PLOP3.LUT P0, PT, PT, PT, UP0, 0x80, 0x8 ;  /* 0x000000000008781c */ /* 0x000fda0003f0f008 */
[----:B0-----:R-:W-:Y:S05]  /*1460*/  @!P0 EXIT ;  /* 0x000000000000894d */ /* 0x001fea0003800000 */
[----:B------:R-:W-:Y:S01]  /*1470*/  UISETP.GE.U32.AND UP0, UPT, UR5, 0x8, UPT ;  /* 0x000000080500788c */ /* 0x000fe2000bf06070 */
[----:B------:R-:W-:Y:S01]  /*1480*/  HFMA2 R11, -RZ, RZ, 0, 0 ;  /* 0x00000000ff0b7431 */ /* 0x000fe200000001ff */
[----:B------:R-:W-:-:S07]  /*1490*/  ULOP3.LUT UR4, UR5, 0x7, URZ, 0xc0, !UPT ;  /* 0x0000000705047892 */ /* 0x000fce000f8ec0ff */
[----:B------:R-:W-:Y:S05]  /*14a0*/  BRA.U !UP0, `(.L_x_904) ;  /* 0x0000000508e47547 */ /* 0x000fea000b800000 */
[----:B------:R-:W-:Y:S01]  /*14b0*/  ULOP3.LUT UR6, UR5, 0x7ffffff8, URZ, 0xc0, !UPT ;  /* 0x7ffffff805067892 */ /* 0x000fe2000f8ec0ff */
[----:B------:R-:W-:-:S05]  /*14c0*/  MOV R10, RZ ;  /* 0x000000ff000a7202 */ /* 0x000fca0000000f00 */
[----:B------:R-:W-:-:S07]  /*14d0*/  MOV R11, UR6 ;  /* 0x00000006000b7c02 */ /* 0x000fce0008000f00 */
.L_x_907:
[----:B0-----:R-:W-:Y:S01]  /*14e0*/  IMAD R23, R10, 0x80, R0 ;  /* 0x000000800a177824 */ /* 0x001fe200078e0200 */
[----:B------:R-:W-:-:S04]  /*14f0*/  MOV R12, 0x14 ;  /* 0x00000014000c7802 */ /* 0x000fc80000000f00 */
[----:B------:R-:W-:-:S13]  /*1500*/  ISETP.GE.AND P0, PT, R23, UR26, PT ;  /* 0x0000001a17007c0c */ /* 0x000fda000bf06270 */
[----:B------:R-:W-:-:S05]  /*1510*/  @!P0 IMAD.WIDE.U32 R12, R23, R12, UR16 ;  /* 0x00000010170c8e25 */ /* 0x000fca000f8e000c */
[----:B------:R-:W2:Y:S01]  /*1520*/  @!P0 LDG.E R21, desc[UR22][R12.64] ;  /* 0x000000160c158981 */ /* 0x000ea2000c1e1900 */
[----:B------:R-:W-:-:S05]  /*1530*/  @!P0 IMAD.WIDE.U32 R14, R23, 0x4, R8 ;  /* 0x00000004170e8825 */ /* 0x000fca00078e0008 */
[----:B--2---:R-:W-:Y:S04]  /*1540*/  @!P0 STG.E desc[UR22][R14.64], R21 ;  /* 0x000000150e008986 */ /* 0x004fe8000c101916 */
[----:B------:R-:W2:Y:S01]  /*1550*/  @!P0 LDG.E R29, desc[UR22][R12.64+0x4] ;  /* 0x000004160c1d8981 */ /* 0x000ea2000c1e1900 */
[----:B------:R-:W-:-:S05]  /*1560*/  @!P0 IMAD.WIDE.U32 R16, R23, 0x4, R6 ;  /* 0x0000000417108825 */ /* 0x000fca00078e0006 */
[----:B--2---:R-:W-:Y:S04]  /*1570*/  @!P0 STG.E desc[UR22][R16.64], R29 ;  /* 0x0000001d10008986 */ /* 0x004fe8000c101916 */
[----:B------:R-:W2:Y:S01]  /*1580*/  @!P0 LDG.E R22, desc[UR22][R12.64+0x8] ;  /* 0x000008160c168981 */ /* 0x000ea2000c1e1900 */
[----:B------:R-:W-:-:S05]  /*1590*/  @!P0 IMAD.WIDE.U32 R18, R23, 0x4, R4 ;  /* 0x0000000417128825 */ /* 0x000fca00078e0004 */
[----:B--2---:R-:W-:Y:S04]  /*15a0*/  @!P0 STG.E desc[UR22][R18.64], R22 ;  /* 0x0000001612008986 */ /* 0x004fe8000c101916 */
[----:B------:R-:W2:Y:S01]  /*15b0*/  @!P0 LDG.E R24, desc[UR22][R12.64+0xc] ;  /* 0x00000c160c188981 */ /* 0x000ea2000c1e1900 */
[C---:B------:R-:W-:Y:S01]  /*15c0*/  @!P0 IMAD.WIDE.U32 R26, R23.reuse, 0x4, R2 ;  /* 0x00000004171a8825 */ /* 0x040fe200078e0002 */
[----:B------:R-:W-:-:S03]  /*15d0*/  IADD3 R25, PT, PT, R23, 0x80, RZ ;  /* 0x0000008017197810 */ /* 0x000fc60007ffe0ff */
[----:B------:R-:W-:Y:S01]  /*15e0*/  HFMA2 R28, -RZ, RZ, 0, 2.384185791015625e-07 ;  /* 0x00000004ff1c7431 */ /* 0x000fe200000001ff */
[----:B------:R-:W-:Y:S01]  /*15f0*/  ISETP.GE.AND P1, PT, R25, UR26, PT ;  /* 0x0000001a19007c0c */ /* 0x000fe2000bf26270 */
[----:B------:R-:W-:Y:S01]  /*1600*/  IMAD.MOV.U32 R20, RZ, RZ, 0x14 ;  /* 0x00000014ff147424 */ /* 0x000fe200078e00ff */
[----:B--2---:R0:W-:Y:S04]  /*1610*/  @!P0 STG.E desc[UR22][R26.64], R24 ;  /* 0x000000181a008986 */ /* 0x0041e8000c101916 */
[----:B0-----:R-:W2:Y:S01]  /*1620*/  @!P0 LDG.E R27, desc[UR22][R12.64+0x10] ;  /* 0x000010160c1b8981 */ /* 0x001ea2000c1e1900 */
[----:B------:R-:W-:-:S04]  /*1630*/  @!P0 IMAD.WIDE.U32 R28, R23, R28, UR24 ;  /* 0x00000018171c8e25 */ /* 0x000fc8000f8e001c */
[C---:B------:R-:W-:Y:S01]  /*1640*/  IMAD.WIDE R20, R25.reuse, R20, UR16 ;  /* 0x0000001019147e25 */ /* 0x040fe2000f8e0214 */
[----:B--2---:R0:W-:Y:S04]  /*1650*/  @!P0 STG.E desc[UR22][R28.64], R27 ;  /* 0x0000001b1c008986 */ /* 0x0041e8000c101916 */
[----:B------:R-:W2:Y:S01]  /*1660*/  @!P1 LDG.E R22, desc[UR22][R20.64] ;  /* 0x0000001614169981 */ /* 0x000ea2000c1e1900 */
[----:B------:R-:W-:-:S05]  /*1670*/  IMAD.WIDE R18, R25, 0x4, R8 ;  /* 0x0000000419127825 */ /* 0x000fca00078e0208 */
[----:B--2---:R1:W-:Y:S04]  /*1680*/  @!P1 STG.E desc[UR22][R18.64], R22 ;  /* 0x0000001612009986 */ /* 0x0043e8000c101916 */
[----:B------:R-:W2:Y:S01]  /*1690*/  @!P1 LDG.E R24, desc[UR22][R20.64+0x4] ;  /* 0x0000041614189981 */ /* 0x000ea2000c1e1900 */
[----:B------:R-:W-:-:S05]  /*16a0*/  IMAD.WIDE R16, R25, 0x4, R6 ;  /* 0x0000000419107825 */ /* 0x000fca00078e0206 */
[----:B--2---:R2:W-:Y:S04]  /*16b0*/  @!P1 STG.E desc[UR22][R16.64], R24 ;  /* 0x0000001810009986 */ /* 0x0045e8000c101916 */
[----:B------:R-:W3:Y:S01]  /*16c0*/  @!P1 LDG.E R26, desc[UR22][R20.64+0x8] ;  /* 0x00000816141a9981 */ /* 0x000ee2000c1e1900 */
[----:B------:R-:W-:-:S05]  /*16d0*/  IMAD.WIDE R14, R25, 0x4, R4 ;  /* 0x00000004190e7825 */ /* 0x000fca00078e0204 */
[----:B---3--:R3:W-:Y:S04]  /*16e0*/  @!P1 STG.E desc[UR22][R14.64], R26 ;  /* 0x0000001a0e009986 */ /* 0x0087e8000c101916 */
[----:B0-----:R-:W4:Y:S01]  /*16f0*/  @!P1 LDG.E R27, desc[UR22][R20.64+0xc] ;  /* 0x00000c16141b9981 */ /* 0x001f22000c1e1900 */
[----:B------:R-:W-:Y:S01]  /*1700*/  IMAD.WIDE R12, R25, 0x4, R2 ;  /* 0x00000004190c7825 */ /* 0x000fe200078e0202 */
[----:B-1----:R-:W-:-:S04]  /*1710*/  IADD3 R22, PT, PT, R23, 0x100, RZ ;  /* 0x0000010017167810 */ /* 0x002fc80007ffe0ff */
[----:B------:R-:W-:Y:S02]  /*1720*/  ISETP.GE.AND P0, PT, R22, UR26, PT ;  /* 0x0000001a16007c0c */ /* 0x000fe4000bf06270 */
[----:B------:R-:W-:Y:S01]  /*1730*/  MOV R22, 0x4 ;  /* 0x0000000400167802 */ /* 0x000fe20000000f00 */
[----:B----4-:R0:W-:Y:S04]  /*1740*/  @!P1 STG.E desc[UR22][R12.64], R27 ;  /* 0x0000001b0c009986 */ /* 0x0101e8000c101916 */
[----:B------:R-:W4:Y:S01]  /*1750*/  @!P1 LDG.E R29, desc[UR22][R20.64+0x10] ;  /* 0x00001016141d9981 */ /* 0x000f22000c1e1900 */
[----:B--2---:R-:W-:-:S05]  /*1760*/  IMAD.WIDE R24, R25, R22, UR24 ;  /* 0x0000001819187e25 */ /* 0x004fca000f8e0216 */
[----:B----4-:R-:W-:Y:S04]  /*1770*/  @!P1 STG.E desc[UR22][R24.64], R29 ;  /* 0x0000001d18009986 */ /* 0x010fe8000c101916 */
[----:B------:R-:W2:Y:S04]  /*1780*/  @!P0 LDG.E R22, desc[UR22][R20.64+0xa00] ;  /* 0x000a001614168981 */ /* 0x000ea8000c1e1900 */
[----:B--2---:R1:W-:Y:S04]  /*1790*/  @!P0 STG.E desc[UR22][R18.64+0x200], R22 ;  /* 0x0002001612008986 */ /* 0x0043e8000c101916 */
[----:B---3--:R-:W2:Y:S04]  /*17a0*/  @!P0 LDG.E R26, desc[UR22][R20.64+0xa04] ;  /* 0x000a0416141a8981 */ /* 0x008ea8000c1e1900 */
[----:B--2---:R-:W-:Y:S04]  /*17b0*/  @!P0 STG.E desc[UR22][R16.64+0x200], R26 ;  /* 0x0002001a10008986 */ /* 0x004fe8000c101916 */
[----:B0-----:R-:W2:Y:S04]  /*17c0*/  @!P0 LDG.E R27, desc[UR22][R20.64+0xa08] ;  /* 0x000a0816141b8981 */ /* 0x001ea8000c1e1900 */
[----:B--2---:R0:W-:Y:S04]  /*17d0*/  @!P0 STG.E desc[UR22][R14.64+0x200], R27 ;  /* 0x0002001b0e008986 */ /* 0x0041e8000c101916 */
[----:B------:R-:W2:Y:S01]  /*17e0*/  @!P0 LDG.E R28, desc[UR22][R20.64+0xa0c] ;  /* 0x000a0c16141c8981 */ /* 0x000ea2000c1e1900 */
[----:B-1----:R-:W-:-:S04]  /*17f0*/  IADD3 R22, PT, PT, R23, 0x180, RZ ;  /* 0x0000018017167810 */ /* 0x002fc80007ffe0ff */
[----:B------:R-:W-:Y:S01]  /*1800*/  ISETP.GE.AND P1, PT, R22, UR26, PT ;  /* 0x0000001a16007c0c */ /* 0x000fe2000bf26270 */
[----:B--2---:R1:W-:Y:S04]  /*1810*/  @!P0 STG.E desc[UR22][R12.64+0x200], R28 ;  /* 0x0002001c0c008986 */ /* 0x0043e8000c101916 */
[----:B0-----:R-:W2:Y:S04]  /*1820*/  @!P0 LDG.E R27, desc[UR22][R20.64+0xa10] ;  /* 0x000a1016141b8981 */ /* 0x001ea8000c1e1900 */
[----:B--2---:R-:W-:Y:S04]  /*1830*/  @!P0 STG.E desc[UR22][R24.64+0x200], R27 ;  /* 0x0002001b18008986 */ /* 0x004fe8000c101916 */
[----:B------:R-:W2:Y:S04]  /*1840*/  @!P1 LDG.E R29, desc[UR22][R20.64+0x1400] ;  /* 0x00140016141d9981 */ /* 0x000ea8000c1e1900 */
[----:B--2---:R-:W-:Y:S04]  /*1850*/  @!P1 STG.E desc[UR22][R18.64+0x400], R29 ;  /* 0x0004001d12009986 */ /* 0x004fe8000c101916 */
[----:B------:R-:W2:Y:S04]  /*1860*/  @!P1 LDG.E R22, desc[UR22][R20.64+0x1404] ;  /* 0x0014041614169981 */ /* 0x000ea8000c1e1900 */
[----:B--2---:R0:W-:Y:S04]  /*1870*/  @!P1 STG.E desc[UR22][R16.64+0x400], R22 ;  /* 0x0004001610009986 */ /* 0x0041e8000c101916 */
[----:B------:R-:W2:Y:S04]  /*1880*/  @!P1 LDG.E R26, desc[UR22][R20.64+0x1408] ;  /* 0x00140816141a9981 */ /* 0x000ea8000c1e1900 */
[----:B--2---:R2:W-:Y:S04]  /*1890*/  @!P1 STG.E desc[UR22][R14.64+0x400], R26 ;  /* 0x0004001a0e009986 */ /* 0x0045e8000c101916 */
[----:B-1----:R-:W3:Y:S01]  /*18a0*/  @!P1 LDG.E R28, desc[UR22][R20.64+0x140c] ;  /* 0x00140c16141c9981 */ /* 0x002ee2000c1e1900 */
[----:B0-----:R-:W-:-:S05]  /*18b0*/  VIADD R22, R23, 0x200 ;  /* 0x0000020017167836 */ /* 0x001fca0000000000 */
[----:B------:R-:W-:Y:S01]  /*18c0*/  ISETP.GE.AND P0, PT, R22, UR26, PT ;  /* 0x0000001a16007c0c */ /* 0x000fe2000bf06270 */
[----:B---3--:R0:W-:Y:S04]  /*18d0*/  @!P1 STG.E desc[UR22][R12.64+0x400], R28 ;  /* 0x0004001c0c009986 */ /* 0x0081e8000c101916 */
[----:B------:R-:W3:Y:S04]  /*18e0*/  @!P1 LDG.E R27, desc[UR22][R20.64+0x1410] ;  /* 0x00141016141b9981 */ /* 0x000ee8000c1e1900 */
[----:B---3--:R-:W-:Y:S04]  /*18f0*/  @!P1 STG.E desc[UR22][R24.64+0x400], R27 ;  /* 0x0004001b18009986 */ /* 0x008fe8000c101916 */
[----:B------:R-:W3:Y:S04]  /*1900*/  @!P0 LDG.E R29, desc[UR22][R20.64+0x1e00] ;  /* 0x001e0016141d8981 */ /* 0x000ee8000c1e1900 */
[----:B---3--:R-:W-:Y:S04]  /*1910*/  @!P0 STG.E desc[UR22][R18.64+0x600], R29 ;  /* 0x0006001d12008986 */ /* 0x008fe8000c101916 */
[----:B------:R-:W3:Y:S04]  /*1920*/  @!P0 LDG.E R22, desc[UR22][R20.64+0x1e04] ;  /* 0x001e041614168981 */ /* 0x000ee8000c1e1900 */
[----:B---3--:R1:W-:Y:S04]  /*1930*/  @!P0 STG.E desc[UR22][R16.64+0x600], R22 ;  /* 0x0006001610008986 */ /* 0x0083e8000c101916 */
[----:B--2---:R-:W2:Y:S04]  /*1940*/  @!P0 LDG.E R26, desc[UR22][R20.64+0x1e08] ;  /* 0x001e0816141a8981 */ /* 0x004ea8000c1e1900 */
[----:B--2---:R2:W-:Y:S04]  /*1950*/  @!P0 STG.E desc[UR22][R14.64+0x600], R26 ;  /* 0x0006001a0e008986 */ /* 0x0045e8000c101916 */
[----:B0-----:R-:W3:Y:S01]  /*1960*/  @!P0 LDG.E R28, desc[UR22][R20.64+0x1e0c] ;  /* 0x001e0c16141c8981 */ /* 0x001ee2000c1e1900 */
[----:B-1----:R-:W-:-:S04]  /*1970*/  IADD3 R22, PT, PT, R23, 0x280, RZ ;  /* 0x0000028017167810 */ /* 0x002fc80007ffe0ff */
        /* <DEDUP_REMOVED lines=15> */
[----:B---3--:R1:W-:Y:S04]  /*1a70*/  @!P1 STG.E desc[UR22][R24.64+0x800], R27 ;  /* 0x0008001b18009986 */ /* 0x0083e8000c101916 */
[----:B------:R-:W3:Y:S04]  /*1a80*/  @!P0 LDG.E R29, desc[UR22][R20.64+0x3200] ;  /* 0x00320016141d8981 */ /* 0x000ee8000c1e1900 */
[----:B---3--:R3:W-:Y:S04]  /*1a90*/  @!P0 STG.E desc[UR22][R18.64+0xa00], R29 ;  /* 0x000a001d12008986 */ /* 0x0087e8000c101916 */
[----:B------:R-:W4:Y:S04]  /*1aa0*/  @!P0 LDG.E R22, desc[UR22][R20.64+0x3204] ;  /* 0x0032041614168981 */ /* 0x000f28000c1e1900 */
[----:B----4-:R3:W-:Y:S04]  /*1ab0*/  @!P0 STG.E desc[UR22][R16.64+0xa00], R22 ;  /* 0x000a001610008986 */ /* 0x0107e8000c101916 */
[----:B--2---:R-:W2:Y:S04]  /*1ac0*/  @!P0 LDG.E R26, desc[UR22][R20.64+0x3208] ;  /* 0x00320816141a8981 */ /* 0x004ea8000c1e1900 */
[----:B--2---:R3:W-:Y:S04]  /*1ad0*/  @!P0 STG.E desc[UR22][R14.64+0xa00], R26 ;  /* 0x000a001a0e008986 */ /* 0x0047e8000c101916 */
[----:B0-----:R-:W2:Y:S01]  /*1ae0*/  @!P0 LDG.E R28, desc[UR22][R20.64+0x320c] ;  /* 0x00320c16141c8981 */ /* 0x001ea2000c1e1900 */
[----:B------:R-:W-:-:S03]  /*1af0*/  IADD3 R23, PT, PT, R23, 0x380, RZ ;  /* 0x0000038017177810 */ /* 0x000fc60007ffe0ff */
[----:B--2---:R3:W-:Y:S04]  /*1b00*/  @!P0 STG.E desc[UR22][R12.64+0xa00], R28 ;  /* 0x000a001c0c008986 */ /* 0x0047e8000c101916 */
[----:B-1----:R-:W2:Y:S01]  /*1b10*/  @!P0 LDG.E R27, desc[UR22][R20.64+0x3210] ;  /* 0x00321016141b8981 */ /* 0x002ea2000c1e1900 */
[----:B------:R-:W-:Y:S01]  /*1b20*/  VIADD R10, R10, 0x8 ;  /* 0x000000080a0a7836 */ /* 0x000fe20000000000 */
[----:B------:R-:W-:Y:S04]  /*1b30*/  BSSY.RECONVERGENT B0, `(.L_x_905) ;  /* 0x000000f000007945 */ /* 0x000fe80003800200 */
[----:B------:R-:W-:Y:S01]  /*1b40*/  ISETP.NE.AND P1, PT, R10, R11, PT ;  /* 0x0000000b0a00720c */ /* 0x000fe20003f25270 */
[----:B--2---:R3:W-:Y:S01]  /*1b50*/  @!P0 STG.E desc[UR22][R24.64+0xa00], R27 ;  /* 0x000a001b18008986 */ /* 0x0047e2000c101916 */
[----:B------:R-:W-:-:S13]  /*1b60*/  ISETP.GE.AND P0, PT, R23, UR26, PT ;  /* 0x0000001a17007c0c */ /* 0x000fda000bf06270 */
[----:B---3--:R-:W-:Y:S05]  /*1b70*/  @P0 BRA `(.L_x_906) ;  /* 0x0000000000280947 */ /* 0x008fea0003800000 */
        /* <DEDUP_REMOVED lines=10> */
.L_x_906:
[----:B------:R-:W-:Y:S05]  /*1c20*/  BSYNC.RECONVERGENT B0 ;  /* 0x0000000000007941 */ /* 0x000fea0003800200 */
.L_x_905:
[----:B------:R-:W-:Y:S05]  /*1c30*/  @P1 BRA `(.L_x_907) ;  /* 0xfffffff800281947 */ /* 0x000fea000383ffff */
.L_x_904:
[----:B------:R-:W-:-:S13]  /*1c40*/  ISETP.NE.AND P0, PT, RZ, UR4, PT ;  /* 0x00000004ff007c0c */ /* 0x000fda000bf05270 */
[----:B------:R-:W-:Y:S05]  /*1c50*/  @!P0 EXIT ;  /* 0x000000000000894d */ /* 0x000fea0003800000 */
[----:B------:R-:W0:Y:S01]  /*1c60*/  LDC R10, c[0x0][0x384] ;  /* 0x0000e100ff0a7b82 */ /* 0x000e220000000800 */
[----:B------:R-:W-:Y:S01]  /*1c70*/  UISETP.GE.U32.AND UP0, UPT, UR4, 0x4, UPT ;  /* 0x000000040400788c */ /* 0x000fe2000bf06070 */
[----:B0-----:R-:W-:-:S04]  /*1c80*/  LOP3.LUT R18, R10, 0x3, RZ, 0xc0, !PT ;  /* 0x000000030a127812 */ /* 0x001fc800078ec0ff */
[----:B------:R-:W-:-:S04]  /*1c90*/  ISETP.NE.AND P0, PT, R18, RZ, PT ;  /* 0x000000ff1200720c */ /* 0x000fc80003f05270 */
[----:B------:R-:W-:Y:S09]  /*1ca0*/  BRA.U !UP0, `(.L_x_908) ;  /* 0x0000000508447547 */ /* 0x000ff2000b800000 */
[----:B------:R-:W-:Y:S01]  /*1cb0*/  LEA R13, R11, R0, 0x7 ;  /* 0x000000000b0d7211 */ /* 0x000fe200078e38ff */
[----:B------:R-:W-:-:S03]  /*1cc0*/  HFMA2 R16, -RZ, RZ, 0, 1.1920928955078125e-06 ;  /* 0x00000014ff107431 */ /* 0x000fc600000001ff */
[----:B------:R-:W-:-:S13]  /*1cd0*/  ISETP.GE.AND P2, PT, R13, UR26, PT ;  /* 0x0000001a0d007c0c */ /* 0x000fda000bf46270 */
[----:B------:R-:W-:-:S05]  /*1ce0*/  @!P2 IMAD.WIDE R16, R13, R16, UR16 ;  /* 0x000000100d10ae25 */ /* 0x000fca000f8e0210 */
        /* <DEDUP_REMOVED lines=12> */
[----:B------:R-:W-:Y:S01]  /*1db0*/  ISETP.GE.AND P1, PT, R19, UR26, PT ;  /* 0x0000001a13007c0c */ /* 0x000fe2000bf26270 */
[----:B------:R-:W-:Y:S01]  /*1dc0*/  IMAD.MOV.U32 R14, RZ, RZ, 0x4 ;  /* 0x00000004ff0e7424 */ /* 0x000fe200078e00ff */
[----:B------:R-:W-:Y:S01]  /*1dd0*/  MOV R28, 0x14 ;  /* 0x00000014001c7802 */ /* 0x000fe20000000f00 */
[----:B---3--:R0:W-:Y:S04]  /*1de0*/  @!P2 STG.E desc[UR22][R24.64], R12 ;  /* 0x0000000c1800a986 */ /* 0x0081e8000c101916 */
[----:B------:R-:W3:Y:S01]  /*1df0*/  @!P2 LDG.E R26, desc[UR22][R16.64+0x10] ;  /* 0x00001016101aa981 */ /* 0x000ee2000c1e1900 */
[----:B-1----:R-:W-:-:S05]  /*1e00*/  @!P2 IMAD.WIDE R20, R13, R14, UR24 ;  /* 0x000000180d14ae25 */ /* 0x002fca000f8e020e */
[C---:B------:R-:W-:Y:S01]  /*1e10*/  @!P1 IMAD.WIDE R14, R19.reuse, R28, UR16 ;  /* 0x00000010130e9e25 */ /* 0x040fe2000f8e021c */
[----:B---3--:R-:W-:Y:S04]  /*1e20*/  @!P2 STG.E desc[UR22][R20.64], R26 ;  /* 0x0000001a1400a986 */ /* 0x008fe8000c101916 */
[----:B--2---:R-:W2:Y:S01]  /*1e30*/  @!P1 LDG.E R29, desc[UR22][R14.64] ;  /* 0x000000160e1d9981 */ /* 0x004ea2000c1e1900 */
[----:B------:R-:W-:-:S05]  /*1e40*/  @!P1 IMAD.WIDE R22, R19, 0x4, R8 ;  /* 0x0000000413169825 */ /* 0x000fca00078e0208 */
[----:B--2---:R1:W-:Y:S04]  /*1e50*/  @!P1 STG.E desc[UR22][R22.64], R29 ;  /* 0x0000001d16009986 */ /* 0x0043e8000c101916 */
[----:B0-----:R-:W2:Y:S01]  /*1e60*/  @!P1 LDG.E R12, desc[UR22][R14.64+0x4] ;  /* 0x000004160e0c9981 */ /* 0x001ea2000c1e1900 */
[----:B------:R-:W-:-:S05]  /*1e70*/  @!P1 IMAD.WIDE R16, R19, 0x4, R6 ;  /* 0x0000000413109825 */ /* 0x000fca00078e0206 */
[----:B--2---:R0:W-:Y:S04]  /*1e80*/  @!P1 STG.E desc[UR22][R16.64], R12 ;  /* 0x0000000c10009986 */ /* 0x0041e8000c101916 */
[----:B------:R-:W2:Y:S01]  /*1e90*/  @!P1 LDG.E R28, desc[UR22][R14.64+0x8] ;  /* 0x000008160e1c9981 */ /* 0x000ea2000c1e1900 */
[----:B------:R-:W-:-:S05]  /*1ea0*/  @!P1 IMAD.WIDE R24, R19, 0x4, R4 ;  /* 0x0000000413189825 */ /* 0x000fca00078e0204 */
[----:B--2---:R2:W-:Y:S04]  /*1eb0*/  @!P1 STG.E desc[UR22][R24.64], R28 ;  /* 0x0000001c18009986 */ /* 0x0045e8000c101916 */
[----:B-1----:R-:W3:Y:S01]  /*1ec0*/  @!P1 LDG.E R29, desc[UR22][R14.64+0xc] ;  /* 0x00000c160e1d9981 */ /* 0x002ee2000c1e1900 */
[----:B------:R-:W-:Y:S01]  /*1ed0*/  @!P1 IMAD.WIDE R26, R19, 0x4, R2 ;  /* 0x00000004131a9825 */ /* 0x000fe200078e0202 */
[----:B------:R-:W-:-:S03]  /*1ee0*/  IADD3 R21, PT, PT, R13, 0x100, RZ ;  /* 0x000001000d157810 */ /* 0x000fc60007ffe0ff */
[----:B------:R-:W-:Y:S01]  /*1ef0*/  HFMA2 R22, -RZ, RZ, 0, 2.384185791015625e-07 ;  /* 0x00000004ff167431 */ /* 0x000fe200000001ff */
[----:B------:R-:W-:Y:S01]  /*1f00*/  ISETP.GE.AND P2, PT, R21, UR26, PT ;  /* 0x0000001a15007c0c */ /* 0x000fe2000bf46270 */
[----:B0-----:R-:W-:Y:S01]  /*1f10*/  IMAD.MOV.U32 R16, RZ, RZ, 0x14 ;  /* 0x00000014ff107424 */ /* 0x001fe200078e00ff */
[----:B---3--:R0:W-:Y:S04]  /*1f20*/  @!P1 STG.E desc[UR22][R26.64], R29 ;  /* 0x0000001d1a009986 */ /* 0x0081e8000c101916 */
[----:B------:R-:W3:Y:S01]  /*1f30*/  @!P1 LDG.E R20, desc[UR22][R14.64+0x10] ;  /* 0x000010160e149981 */ /* 0x000ee2000c1e1900 */
[----:B------:R-:W-:-:S06]  /*1f40*/  @!P1 IMAD.WIDE R22, R19, R22, UR24 ;  /* 0x0000001813169e25 */ /* 0x000fcc000f8e0216 */
[C---:B------:R-:W-:Y:S01]  /*1f50*/  @!P2 IMAD.WIDE R16, R21.reuse, R16, UR16 ;  /* 0x000000101510ae25 */ /* 0x040fe2000f8e0210 */
[----:B---3--:R1:W-:Y:S04]  /*1f60*/  @!P1 STG.E desc[UR22][R22.64], R20 ;  /* 0x0000001416009986 */ /* 0x0083e8000c101916 */
[----:B------:R-:W3:Y:S01]  /*1f70*/  @!P2 LDG.E R19, desc[UR22][R16.64] ;  /* 0x000000161013a981 */ /* 0x000ee2000c1e1900 */
[----:B--2---:R-:W-:-:S05]  /*1f80*/  @!P2 IMAD.WIDE R24, R21, 0x4, R8 ;  /* 0x000000041518a825 */ /* 0x004fca00078e0208 */
[----:B---3--:R-:W-:Y:S04]  /*1f90*/  @!P2 STG.E desc[UR22][R24.64], R19 ;  /* 0x000000131800a986 */ /* 0x008fe8000c101916 */
[----:B------:R-:W2:Y:S01]  /*1fa0*/  @!P2 LDG.E R12, desc[UR22][R16.64+0x4] ;  /* 0x00000416100ca981 */ /* 0x000ea2000c1e1900 */
[----:B0-----:R-:W-:-:S05]  /*1fb0*/  @!P2 IMAD.WIDE R26, R21, 0x4, R6 ;  /* 0x00000004151aa825 */ /* 0x001fca00078e0206 */
[----:B--2---:R0:W-:Y:S04]  /*1fc0*/  @!P2 STG.E desc[UR22][R26.64], R12 ;  /* 0x0000000c1a00a986 */ /* 0x0041e8000c101916 */
[----:B------:R-:W2:Y:S01]  /*1fd0*/  @!P2 LDG.E R14, desc[UR22][R16.64+0x8] ;  /* 0x00000816100ea981 */ /* 0x000ea2000c1e1900 */
[----:B------:R-:W-:-:S05]  /*1fe0*/  @!P2 IMAD.WIDE R28, R21, 0x4, R4 ;  /* 0x00000004151ca825 */ /* 0x000fca00078e0204 */
[----:B--2---:R-:W-:Y:S04]  /*1ff0*/  @!P2 STG.E desc[UR22][R28.64], R14 ;  /* 0x0000000e1c00a986 */ /* 0x004fe8000c101916 */
[----:B------:R-:W2:Y:S01]  /*2000*/  @!P2 LDG.E R15, desc[UR22][R16.64+0xc] ;  /* 0x00000c16100fa981 */ /* 0x000ea2000c1e1900 */
[----:B-1----:R-:W-:-:S04]  /*2010*/  @!P2 IMAD.WIDE R22, R21, 0x4, R2 ;  /* 0x000000041516a825 */ /* 0x002fc800078e0202 */
[----:B0-----:R-:W-:Y:S01]  /*2020*/  HFMA2 R12, -RZ, RZ, 0, 1.1920928955078125e-06 ;  /* 0x00000014ff0c7431 */ /* 0x001fe200000001ff */
[----:B------:R-:W-:Y:S01]  /*2030*/  MOV R20, 0x4 ;  /* 0x0000000400147802 */ /* 0x000fe20000000f00 */
[----:B--2---:R0:W-:Y:S04]  /*2040*/  @!P2 STG.E desc[UR22][R22.64], R15 ;  /* 0x0000000f1600a986 */ /* 0x0041e8000c101916 */
[----:B------:R-:W2:Y:S01]  /*2050*/  @!P2 LDG.E R19, desc[UR22][R16.64+0x10] ;  /* 0x000010161013a981 */ /* 0x000ea2000c1e1900 */
[----:B------:R-:W-:Y:S01]  /*2060*/  @!P2 IMAD.WIDE R20, R21, R20, UR24 ;  /* 0x000000181514ae25 */ /* 0x000fe2000f8e0214 */
[----:B0-----:R-:W-:-:S04]  /*2070*/  IADD3 R15, PT, PT, R13, 0x180, RZ ;  /* 0x000001800d0f7810 */ /* 0x001fc80007ffe0ff */
[----:B------:R-:W-:-:S13]  /*2080*/  ISETP.GE.AND P1, PT, R15, UR26, PT ;  /* 0x0000001a0f007c0c */ /* 0x000fda000bf26270 */
[C---:B------:R-:W-:Y:S01]  /*2090*/  @!P1 IMAD.WIDE R12, R15.reuse, R12, UR16 ;  /* 0x000000100f0c9e25 */ /* 0x040fe2000f8e020c */
[----:B--2---:R0:W-:Y:S04]  /*20a0*/  @!P2 STG.E desc[UR22][R20.64], R19 ;  /* 0x000000131400a986 */ /* 0x0041e8000c101916 */
        /* <DEDUP_REMOVED lines=10> */
[----:B0-----:R-:W-:-:S04]  /*2150*/  @!P1 IMAD.WIDE R20, R15, 0x4, R2 ;  /* 0x000000040f149825 */ /* 0x001fc800078e0202 */
[----:B------:R-:W-:Y:S01]  /*2160*/  IMAD.MOV.U32 R14, RZ, RZ, 0x4 ;  /* 0x00000004ff0e7424 */ /* 0x000fe200078e00ff */
[----:B--2---:R1:W-:Y:S04]  /*2170*/  @!P1 STG.E desc[UR22][R20.64], R28 ;  /* 0x0000001c14009986 */ /* 0x0043e8000c101916 */
[----:B------:R-:W2:Y:S01]  /*2180*/  @!P1 LDG.E R19, desc[UR22][R12.64+0x10] ;  /* 0x000010160c139981 */ /* 0x000ea2000c1e1900 */
[----:B------:R-:W-:Y:S01]  /*2190*/  @!P1 IMAD.WIDE R14, R15, R14, UR24 ;  /* 0x000000180f0e9e25 */ /* 0x000fe2000f8e020e */
[----:B------:R-:W-:-:S04]  /*21a0*/  IADD3 R11, PT, PT, R11, 0x4, RZ ;  /* 0x000000040b0b7810 */ /* 0x000fc80007ffe0ff */
[----:B--2---:R1:W-:Y:S03]  /*21b0*/  @!P1 STG.E desc[UR22][R14.64], R19 ;  /* 0x000000130e009986 */ /* 0x0043e6000c101916 */
.L_x_908:
[----:B------:R-:W-:Y:S05]  /*21c0*/  @!P0 EXIT ;  /* 0x000000000000894d */ /* 0x000fea0003800000 */
[----:B------:R-:W-:Y:S02]  /*21d0*/  ISETP.NE.AND P1, PT, R18, 0x1, PT ;  /* 0x000000011200780c */ /* 0x000fe40003f25270 */
[----:B------:R-:W-:-:S04]  /*21e0*/  LOP3.LUT R10, R10, 0x1, RZ, 0xc0, !PT ;  /* 0x000000010a0a7812 */ /* 0x000fc800078ec0ff */
[----:B------:R-:W-:-:S07]  /*21f0*/  ISETP.NE.U32.AND P0, PT, R10, 0x1, PT ;  /* 0x000000010a00780c */ /* 0x000fce0003f05070 */
[----:B------:R-:W-:Y:S06]  /*2200*/  @!P1 BRA `(.L_x_909) ;  /* 0x0000000000a49947 */ /* 0x000fec0003800000 */
[----:B-1----:R-:W-:Y:S02]  /*2210*/  LEA R15, R11, R0, 0x7 ;  /* 0x000000000b0f7211 */ /* 0x002fe400078e38ff */
[----:B------:R-:W-:Y:S02]  /*2220*/  MOV R12, 0x14 ;  /* 0x00000014000c7802 */ /* 0x000fe40000000f00 */
        /* <DEDUP_REMOVED lines=12> */
[----:B------:R-:W-:-:S04]  /*22f0*/  @!P1 IMAD.WIDE R22, R15, 0x4, R2 ;  /* 0x000000040f169825 */ /* 0x000fc800078e0202 */
[----:B0-----:R-:W-:Y:S02]  /*2300*/  VIADD R17, R15, 0x80 ;  /* 0x000000800f117836 */ /* 0x001fe40000000000 */
[----:B------:R-:W-:-:S03]  /*2310*/  HFMA2 R14, -RZ, RZ, 0, 2.384185791015625e-07 ;  /* 0x00000004ff0e7431 */ /* 0x000fc600000001ff */
[----:B------:R-:W-:Y:S01]  /*2320*/  ISETP.GE.AND P2, PT, R17, UR26, PT ;  /* 0x0000001a11007c0c */ /* 0x000fe2000bf46270 */
[----:B---3--:R0:W-:Y:S04]  /*2330*/  @!P1 STG.E desc[UR22][R22.64], R10 ;  /* 0x0000000a16009986 */ /* 0x0081e8000c101916 */
[----:B------:R-:W3:Y:S01]  /*2340*/  @!P1 LDG.E R24, desc[UR22][R12.64+0x10] ;  /* 0x000010160c189981 */ /* 0x000ee2000c1e1900 */
[----:B------:R-:W-:Y:S01]  /*2350*/  MOV R16, 0x14 ;  /* 0x0000001400107802 */ /* 0x000fe20000000f00 */
[----:B-1----:R-:W-:-:S06]  /*2360*/  @!P1 IMAD.WIDE R18, R15, R14, UR24 ;  /* 0x000000180f129e25 */ /* 0x002fcc000f8e020e */
[C---:B------:R-:W-:Y:S01]  /*2370*/  @!P2 IMAD.WIDE R14, R17.reuse, R16, UR16 ;  /* 0x00000010110eae25 */ /* 0x040fe2000f8e0210 */
[----:B---3--:R1:W-:Y:S04]  /*2380*/  @!P1 STG.E desc[UR22][R18.64], R24 ;  /* 0x0000001812009986 */ /* 0x0083e8000c101916 */
[----:B------:R-:W3:Y:S01]  /*2390*/  @!P2 LDG.E R25, desc[UR22][R14.64] ;  /* 0x000000160e19a981 */ /* 0x000ee2000c1e1900 */
[----:B--2---:R-:W-:-:S05]  /*23a0*/  @!P2 IMAD.WIDE R20, R17, 0x4, R8 ;  /* 0x000000041114a825 */ /* 0x004fca00078e0208 */
[----:B---3--:R2:W-:Y:S04]  /*23b0*/  @!P2 STG.E desc[UR22][R20.64], R25 ;  /* 0x000000191400a986 */ /* 0x0085e8000c101916 */
[----:B------:R-:W3:Y:S01]  /*23c0*/  @!P2 LDG.E R27, desc[UR22][R14.64+0x4] ;  /* 0x000004160e1ba981 */ /* 0x000ee2000c1e1900 */
[----:B------:R-:W-:-:S05]  /*23d0*/  @!P2 IMAD.WIDE R12, R17, 0x4, R6 ;  /* 0x00000004110ca825 */ /* 0x000fca00078e0206 */
[----:B---3--:R2:W-:Y:S04]  /*23e0*/  @!P2 STG.E desc[UR22][R12.64], R27 ;  /* 0x0000001b0c00a986 */ /* 0x0085e8000c101916 */
[----:B------:R-:W3:Y:S01]  /*23f0*/  @!P2 LDG.E R29, desc[UR22][R14.64+0x8] ;  /* 0x000008160e1da981 */ /* 0x000ee2000c1e1900 */
[----:B0-----:R-:W-:-:S05]  /*2400*/  @!P2 IMAD.WIDE R22, R17, 0x4, R4 ;  /* 0x000000041116a825 */ /* 0x001fca00078e0204 */
[----:B---3--:R2:W-:Y:S04]  /*2410*/  @!P2 STG.E desc[UR22][R22.64], R29 ;  /* 0x0000001d1600a986 */ /* 0x0085e8000c101916 */
[----:B------:R-:W3:Y:S01]  /*2420*/  @!P2 LDG.E R10, desc[UR22][R14.64+0xc] ;  /* 0x00000c160e0aa981 */ /* 0x000ee2000c1e1900 */
[----:B-1----:R-:W-:-:S04]  /*2430*/  @!P2 IMAD.WIDE R18, R17, 0x4, R2 ;  /* 0x000000041112a825 */ /* 0x002fc800078e0202 */
[----:B------:R-:W-:Y:S01]  /*2440*/  HFMA2 R16, -RZ, RZ, 0, 2.384185791015625e-07 ;  /* 0x00000004ff107431 */ /* 0x000fe200000001ff */
[----:B---3--:R2:W-:Y:S04]  /*2450*/  @!P2 STG.E desc[UR22][R18.64], R10 ;  /* 0x0000000a1200a986 */ /* 0x0085e8000c101916 */
[----:B------:R-:W3:Y:S01]  /*2460*/  @!P2 LDG.E R24, desc[UR22][R14.64+0x10] ;  /* 0x000010160e18a981 */ /* 0x000ee2000c1e1900 */
[----:B------:R-:W-:-:S04]  /*2470*/  @!P2 IMAD.WIDE R16, R17, R16, UR24 ;  /* 0x000000181110ae25 */ /* 0x000fc8000f8e0210 */
[----:B------:R-:W-:Y:S01]  /*2480*/  VIADD R11, R11, 0x2 ;  /* 0x000000020b0b7836 */ /* 0x000fe20000000000 */
[----:B---3--:R2:W-:Y:S06]  /*2490*/  @!P2 STG.E desc[UR22][R16.64], R24 ;  /* 0x000000181000a986 */ /* 0x0085ec000c101916 */
.L_x_909:
[----:B------:R-:W-:Y:S05]  /*24a0*/  @P0 EXIT ;  /* 0x000000000000094d */ /* 0x000fea0003800000 */
[----:B-12---:R-:W-:-:S04]  /*24b0*/  LEA R23, R11, R0, 0x7 ;  /* 0x000000000b177211 */ /* 0x006fc800078e38ff */
[----:B------:R-:W-:-:S13]  /*24c0*/  ISETP.GE.AND P0, PT, R23, UR26, PT ;  /* 0x0000001a17007c0c */ /* 0x000fda000bf06270 */
[----:B------:R-:W-:Y:S05]  /*24d0*/  @P0 EXIT ;  /* 0x000000000000094d */ /* 0x000fea0003800000 */
[----:B------:R-:W-:-:S05]  /*24e0*/  MOV R10, 0x14 ;  /* 0x00000014000a7802 */ /* 0x000fca0000000f00 */
        /* <DEDUP_REMOVED lines=12> */
[----:B0-----:R-:W-:Y:S01]  /*25b0*/  HFMA2 R8, -RZ, RZ, 0, 2.384185791015625e-07 ;  /* 0x00000004ff087431 */ /* 0x001fe200000001ff */
[----:B--2---:R-:W-:Y:S04]  /*25c0*/  STG.E desc[UR22][R2.64], R19 ;  /* 0x0000001302007986 */ /* 0x004fe8000c101916 */
[----:B------:R-:W2:Y:S01]  /*25d0*/  LDG.E R21, desc[UR22][R10.64+0x10] ;  /* 0x000010160a157981 */ /* 0x000ea2000c1e1900 */
[----:B------:R-:W-:-:S05]  /*25e0*/  IMAD.WIDE R8, R23, R8, UR24 ;  /* 0x0000001817087e25 */ /* 0x000fca000f8e0208 */
[----:B--2---:R-:W-:Y:S01]  /*25f0*/  STG.E desc[UR22][R8.64], R21 ;  /* 0x0000001508007986 */ /* 0x004fe2000c101916 */
[----:B------:R-:W-:Y:S05]  /*2600*/  EXIT ;  /* 0x000000000000794d */ /* 0x000fea0003800000 */
.L_x_910:
        /* <DEDUP_REMOVED lines=15> */
.L_x_1610:


//--------------------- .text._ZN3cub18CUB_300001_SM_10006detail9transform16transform_kernelINS2_10policy_hubILb1EN4cuda3std3__45tupleIJN6thrust24THRUST_300001_SM_1000_NS12zip_iteratorINS8_IJNSA_10device_ptrIiEESD_NSC_IfEESD_SD_EEEEEEEEE10policy1000ElNS7_10__identityENSA_7pointerINS8_IJiifiiEEENSA_8cuda_cub3tagENSA_11use_defaultESP_EEJSG_EEEvT0_iT1_T2_DpNS2_10kernel_argIT3_EE --------------------------
	.section	.text._ZN3cub18CUB_300001_SM_10006detail9transform16transform_kernelINS2_10policy_hubILb1EN4cuda3std3__45tupleIJN6thrust24THRUST_300001_SM_1000_NS12zip_iteratorINS8_IJNSA_10device_ptrIiEESD_NSC_IfEESD_SD_EEEEEEEEE10policy1000ElNS7_10__identityENSA_7pointerINS8_IJiifiiEEENSA_8cuda_cub3tagENSA_11use_defaultESP_EEJSG_EEEvT0_iT1_T2_DpNS2_10kernel_argIT3_EE,"ax",@progbits
	.align	128
        .global         _ZN3cub18CUB_300001_SM_10006detail9transform16transform_kernelINS2_10policy_hubILb1EN4cuda3std3__45tupleIJN6thrust24THRUST_300001_SM_1000_NS12zip_iteratorINS8_IJNSA_10device_ptrIiEESD_NSC_IfEESD_SD_EEEEEEEEE10policy1000ElNS7_10__identityENSA_7pointerINS8_IJiifiiEEENSA_8cuda_cub3tagENSA_11use_defaultESP_EEJSG_EEEvT0_iT1_T2_DpNS2_10kernel_argIT3_EE
        .type           _ZN3cub18CUB_300001_SM_10006detail9transform16transform_kernelINS2_10policy_hubILb1EN4cuda3std3__45tupleIJN6thrust24THRUST_300001_SM_1000_NS12zip_iteratorINS8_IJNSA_10device_ptrIiEESD_NSC_IfEESD_SD_EEEEEEEEE10policy1000ElNS7_10__identityENSA_7pointerINS8_IJiifiiEEENSA_8cuda_cub3tagENSA_11use_defaultESP_EEJSG_EEEvT0_iT1_T2_DpNS2_10kernel_argIT3_EE,@function
        .size           _ZN3cub18CUB_300001_SM_10006detail9transform16transform_kernelINS2_10policy_hubILb1EN4cuda3std3__45tupleIJN6thrust24THRUST_300001_SM_1000_NS12zip_iteratorINS8_IJNSA_10device_ptrIiEESD_NSC_IfEESD_SD_EEEEEEEEE10policy1000ElNS7_10__identityENSA_7pointerINS8_IJiifiiEEENSA_8cuda_cub3tagENSA_11use_defaultESP_EEJSG_EEEvT0_iT1_T2_DpNS2_10kernel_argIT3_EE,(.L_x_1611 - _ZN3cub18CUB_300001_SM_10006detail9transform16transform_kernelINS2_10policy_hubILb1EN4cuda3std3__45tupleIJN6thrust24THRUST_300001_SM_1000_NS12zip_iteratorINS8_IJNSA_10device_ptrIiEESD_NSC_IfEESD_SD_EEEEEEEEE10policy1000ElNS7_10__identityENSA_7pointerINS8_IJiifiiEEENSA_8cuda_cub3tagENSA_11use_defaultESP_EEJSG_EEEvT0_iT1_T2_DpNS2_10kernel_argIT3_EE)
        .other          _ZN3cub18CUB_300001_SM_10006detail9transform16transform_kernelINS2_10policy_hubILb1EN4cuda3std3__45tupleIJN6thrust24THRUST_300001_SM_1000_NS12zip_iteratorINS8_IJNSA_10device_ptrIiEESD_NSC_IfEESD_SD_EEEEEEEEE10policy1000ElNS7_10__identityENSA_7pointerINS8_IJiifiiEEENSA_8cuda_cub3tagENSA_11use_defaultESP_EEJSG_EEEvT0_iT1_T2_DpNS2_10kernel_argIT3_EE,@"STO_CUDA_ENTRY STV_DEFAULT"
_ZN3cub18CUB_300001_SM_10006detail9transform16transform_kernelINS2_10policy_hubILb1EN4cuda3std3__45tupleIJN6thrust24THRUST_300001_SM_1000_NS12zip_iteratorINS8_IJNSA_10device_ptrIiEESD_NSC_IfEESD_SD_EEEEEEEEE10policy1000ElNS7_10__identityENSA_7pointerINS8_IJiifiiEEENSA_8cuda_cub3tagENSA_11use_defaultESP_EEJSG_EEEvT0_iT1_T2_DpNS2_10kernel_argIT3_EE:
.text._ZN3cub18CUB_300001_SM_10006detail9transform16transform_kernelINS2_10policy_hubILb1EN4cuda3std3__45tupleIJN6thrust24THRUST_300001_SM_1000_NS12zip_iteratorINS8_IJNSA_10device_ptrIiEESD_NSC_IfEESD_SD_EEEEEEEEE10policy1000ElNS7_10__identityENSA_7pointerINS8_IJiifiiEEENSA_8cuda_cub3tagENSA_11use_defaultESP_EEJSG_EEEvT0_iT1_T2_DpNS2_10kernel_argIT3_EE:
[----:B------:R-:W-:Y:S08]  /*0000*/  LDC R1, c[0x0][0x37c] ;  /* 0x0000df00ff017b82 */ /* 0x000ff00000000800 */
[----:B------:R-:W0:Y:S01]  /*0010*/  LDC R0, c[0x0][0x388] ;  /* 0x0000e200ff007b82 */ /* 0x000e220000000800 */
[----:B------:R-:W1:Y:S01]  /*0020*/  LDCU.64 UR8, c[0x0][0x380] ;  /* 0x00007000ff0877ac */ /* 0x000e620008000a00 */
[----:B------:R-:W2:Y:S06]  /*0030*/  LDCU.64 UR6, c[0x0][0x398] ;  /* 0x00007300ff0677ac */ /* 0x000eac0008000a00 */
[----:B------:R-:W3:Y:S01]  /*0040*/  S2UR UR4, SR_CTAID.X ;  /* 0x00000000000479c3 */ /* 0x000ee20000002500 */
[----:B------:R-:W4:Y:S01]  /*0050*/  LDCU.128 UR12, c[0x0][0x3b0] ;  /* 0x00007600ff0c77ac */ /* 0x000f220008000c00 */
[----:B------:R-:W0:Y:S06]  /*0060*/  LDCU.64 UR16, c[0x0][0x358] ;  /* 0x00006b00ff1077ac */ /* 0x000e2c0008000a00 */
[----:B------:R-:W5:Y:S01]  /*0070*/  LDC.64 R16, c[0x0][0x390] ;  /* 0x0000e400ff107b82 */ /* 0x000f620000000a00 */
[----:B0-----:R-:W-:-:S04]  /*0080*/  SHF.L.U32 R5, R0, 0x7, RZ ;  /* 0x0000000700057819 */ /* 0x001fc800000006ff */
[----:B------:R-:W-:Y:S01]  /*0090*/  SHF.R.S32.HI R4, RZ, 0x1f, R5 ;  /* 0x0000001fff047819 */ /* 0x000fe20000011405 */
[----:B---3--:R-:W-:-:S04]  /*00a0*/  IMAD.WIDE.U32 R2, R5, UR4, RZ ;  /* 0x0000000405027c25 */ /* 0x008fc8000f8e00ff */
[----:B------:R-:W-:Y:S01]  /*00b0*/  IMAD R7, R4, UR4, RZ ;  /* 0x0000000404077c24 */ /* 0x000fe2000f8e02ff */
[C---:B-1----:R-:W-:Y:S01]  /*00c0*/  IADD3 R14, P0, PT, -R2.reuse, UR8, RZ ;  /* 0x00000008020e7c10 */ /* 0x042fe2000ff1e1ff */
[C---:B------:R-:W-:Y:S02]  /*00d0*/  IMAD.SHL.U32 R10, R2.reuse, 0x4, RZ ;  /* 0x00000004020a7824 */ /* 0x040fe400078e00ff */
[----:B-----5:R-:W-:Y:S01]  /*00e0*/  IMAD.WIDE.U32 R16, R2, 0x14, R16 ;  /* 0x0000001402107825 */ /* 0x020fe200078e0010 */
[----:B------:R-:W-:Y:S02]  /*00f0*/  IADD3 R7, PT, PT, R3, R7, RZ ;  /* 0x0000000703077210 */ /* 0x000fe40007ffe0ff */
[----:B------:R-:W-:Y:S01]  /*0100*/  R2UR UR18, R10 ;  /* 0x000000000a1272ca */ /* 0x000fe200000e0000 */
[----:B------:R-:W-:Y:S01]  /*0110*/  IMAD.MOV.U32 R12, RZ, RZ, R16 ;  /* 0x000000ffff0c7224 */ /* 0x000fe200078e0010 */
[C---:B------:R-:W-:Y:S01]  /*0120*/  IADD3.X R3, PT, PT, ~R7.reuse, UR9, RZ, P0, !PT ;  /* 0x0000000907037c10 */ /* 0x040fe200087fe5ff */
[----:B------:R-:W0:Y:S01]  /*0130*/  LDCU.128 UR8, c[0x0][0x3a0] ;  /* 0x00007400ff0877ac */ /* 0x000e220008000c00 */
[----:B------:R-:W-:Y:S01]  /*0140*/  ISETP.LT.U32.AND P0, PT, R14, R5, PT ;  /* 0x000000050e00720c */ /* 0x000fe20003f01070 */
[----:B------:R-:W-:Y:S01]  /*0150*/  IMAD R13, R7, 0x14, RZ ;  /* 0x00000014070d7824 */ /* 0x000fe200078e02ff */
[----:B------:R-:W-:-:S02]  /*0160*/  SHF.L.U64.HI R11, R2, 0x2, R7 ;  /* 0x00000002020b7819 */ /* 0x000fc40000010207 */
[----:B------:R-:W-:Y:S02]  /*0170*/  ISETP.LT.AND.EX P0, PT, R3, R4, PT, P0 ;  /* 0x000000040300720c */ /* 0x000fe40003f01300 */
[----:B--2---:R-:W-:Y:S02]  /*0180*/  IADD3 R2, P1, PT, R10, UR6, RZ ;  /* 0x000000060a027c10 */ /* 0x004fe4000ff3e0ff */
[----:B------:R-:W-:Y:S02]  /*0190*/  SEL R14, R14, R5, P0 ;  /* 0x000000050e0e7207 */ /* 0x000fe40000000000 */
[----:B----4-:R-:W-:Y:S02]  /*01a0*/  IADD3 R8, P4, PT, R10, UR12, RZ ;  /* 0x0000000c0a087c10 */ /* 0x010fe4000ff9e0ff */
[----:B------:R-:W-:Y:S02]  /*01b0*/  ISETP.NE.AND P0, PT, R5, R14, PT ;  /* 0x0000000e0500720c */ /* 0x000fe40003f05270 */
[----:B------:R-:W-:-:S02]  /*01c0*/  R2UR UR19, R11 ;  /* 0x000000000b1372ca */ /* 0x000fc400000e0000 */
[C---:B------:R-:W-:Y:S02]  /*01d0*/  IADD3.X R3, PT, PT, R11.reuse, UR7, RZ, P1, !PT ;  /* 0x000000070b037c10 */ /* 0x040fe40008ffe4ff */
[C---:B0-----:R-:W-:Y:S02]  /*01e0*/  IADD3 R4, P2, PT, R10.reuse, UR8, RZ ;  /* 0x000000080a047c10 */ /* 0x041fe4000ff5e0ff */
[C---:B------:R-:W-:Y:S02]  /*01f0*/  IADD3 R6, P3, PT, R10.reuse, UR10, RZ ;  /* 0x0000000a0a067c10 */ /* 0x040fe4000ff7e0ff */
[----:B------:R-:W-:Y:S02]  /*0200*/  IADD3 R10, P5, PT, R10, UR14, RZ ;  /* 0x0000000e0a0a7c10 */ /* 0x000fe4000ffbe0ff */
[C---:B------:R-:W-:Y:S02]  /*0210*/  IADD3.X R5, PT, PT, R11.reuse, UR9, RZ, P2, !PT ;  /* 0x000000090b057c10 */ /* 0x040fe400097fe4ff */
[----:B------:R-:W-:-:S02]  /*0220*/  IADD3.X R7, PT, PT, R11, UR11, RZ, P3, !PT ;  /* 0x0000000b0b077c10 */ /* 0x000fc40009ffe4ff */
[C---:B------:R-:W-:Y:S02]  /*0230*/  IADD3.X R9, PT, PT, R11.reuse, UR13, RZ, P4, !PT ;  /* 0x0000000d0b097c10 */ /* 0x040fe4000a7fe4ff */
[----:B------:R-:W-:Y:S02]  /*0240*/  IADD3.X R11, PT, PT, R11, UR15, RZ, P5, !PT ;  /* 0x0000000f0b0b7c10 */ /* 0x000fe4000affe4ff */
[----:B------:R-:W-:Y:S01]  /*0250*/  IADD3 R13, PT, PT, R17, R13, RZ ;  /* 0x0000000d110d7210 */ /* 0x000fe20007ffe0ff */
[----:B------:R-:W-:Y:S06]  /*0260*/  @!P0 BRA `(.L_x_911) ;  /* 0x0000001800248947 */ /* 0x000fec0003800000 */
[----:B------:R-:W-:-:S13]  /*0270*/  ISETP.GE.AND P0, PT, R0, 0x1, PT ;  /* 0x000000010000780c */ /* 0x000fda0003f06270 */
[----:B------:R-:W-:Y:S05]  /*0280*/  @!P0 EXIT ;  /* 0x000000000000894d */ /* 0x000fea0003800000 */
[----:B------:R-:W0:Y:S01]  /*0290*/  S2R R15, SR_TID.X ;  /* 0x00000000000f7919 */ /* 0x000e220000002100 */
[C---:B------:R-:W-:Y:S01]  /*02a0*/  ISETP.GE.U32.AND P0, PT, R0.reuse, 0x8, PT ;  /* 0x000000080000780c */ /* 0x040fe20003f06070 */
[----:B------:R-:W-:Y:S01]  /*02b0*/  HFMA2 R16, -RZ, RZ, 0, 0 ;  /* 0x00000000ff107431 */ /* 0x000fe200000001ff */
[----:B------:R-:W-:-:S11]  /*02c0*/  LOP3.LUT R30, R0, 0x7, RZ, 0xc0, !PT ;  /* 0x00000007001e7812 */ /* 0x000fd600078ec0ff */
[----:B------:R-:W-:Y:S05]  /*02d0*/  @!P0 BRA `(.L_x_912) ;  /* 0x0000000c00cc8947 */ /* 0x000fea0003800000 */
[----:B0-----:R-:W-:-:S13]  /*02e0*/  ISETP.GE.AND P1, PT, R15, R14, PT ;  /* 0x0000000e0f00720c */ /* 0x001fda0003f26270 */
[----:B------:R-:W-:-:S04]  /*02f0*/  @!P1 IMAD.WIDE.U32 R16, R15, 0x4, R2 ;  /* 0x000000040f109825 */ /* 0x000fc800078e0002 */
[C---:B------:R-:W-:Y:S02]  /*0300*/  @!P1 IMAD.WIDE.U32 R18, R15.reuse, 0x4, R4 ;  /* 0x000000040f129825 */ /* 0x040fe400078e0004 */
[----:B------:R-:W2:Y:S02]  /*0310*/  @!P1 LDG.E R17, desc[UR16][R16.64] ;  /* 0x0000001010119981 */ /* 0x000ea4000c1e1900 */
[C---:B------:R-:W-:Y:S02]  /*0320*/  @!P1 IMAD.WIDE.U32 R20, R15.reuse, 0x4, R6 ;  /* 0x000000040f149825 */ /* 0x040fe400078e0006 */
[----:B------:R0:W3:Y:S02]  /*0330*/  @!P1 LDG.E R31, desc[UR16][R18.64] ;  /* 0x00000010121f9981 */ /* 0x0000e4000c1e1900 */
[C---:B------:R-:W-:Y:S02]  /*0340*/  @!P1 IMAD.WIDE.U32 R22, R15.reuse, 0x4, R8 ;  /* 0x000000040f169825 */ /* 0x040fe400078e0008 */
[----:B------:R1:W4:Y:S02]  /*0350*/  @!P1 LDG.E R33, desc[UR16][R20.64] ;  /* 0x0000001014219981 */ /* 0x000324000c1e1900 */
[----:B------:R-:W-:-:S02]  /*0360*/  @!P1 IMAD.WIDE.U32 R24, R15, 0x4, R10 ;  /* 0x000000040f189825 */ /* 0x000fc400078e000a */
[----:B------:R5:W4:Y:S04]  /*0370*/  @!P1 LDG.E R35, desc[UR16][R22.64] ;  /* 0x0000001016239981 */ /* 0x000b28000c1e1900 */
[----:B------:R5:W4:Y:S01]  /*0380*/  @!P1 LDG.E R37, desc[UR16][R24.64] ;  /* 0x0000001018259981 */ /* 0x000b22000c1e1900 */
[----:B------:R-:W-:-:S05]  /*0390*/  VIADD R39, R15, 0x80 ;  /* 0x000000800f277836 */ /* 0x000fca0000000000 */
[----:B------:R-:W-:Y:S01]  /*03a0*/  ISETP.GE.AND P0, PT, R39, R14, PT ;  /* 0x0000000e2700720c */ /* 0x000fe20003f06270 */
[----:B------:R-:W-:-:S04]  /*03b0*/  @!P1 IMAD.WIDE.U32 R28, R15, 0x14, R12 ;  /* 0x000000140f1c9825 */ /* 0x000fc800078e000c */
[----:B0-----:R-:W-:-:S04]  /*03c0*/  IMAD.WIDE R18, R39, 0x4, R2 ;  /* 0x0000000427127825 */ /* 0x001fc800078e0202 */
[----:B-1----:R-:W-:-:S04]  /*03d0*/  IMAD.WIDE R20, R39, 0x4, R4 ;  /* 0x0000000427147825 */ /* 0x002fc800078e0204 */
[----:B-----5:R-:W-:-:S04]  /*03e0*/  IMAD.WIDE R22, R39, 0x4, R6 ;  /* 0x0000000427167825 */ /* 0x020fc800078e0206 */
[----:B------:R-:W-:-:S04]  /*03f0*/  IMAD.WIDE R24, R39, 0x4, R8 ;  /* 0x0000000427187825 */ /* 0x000fc800078e0208 */
[----:B------:R-:W-:Y:S01]  /*0400*/  IMAD.WIDE R26, R39, 0x4, R10 ;  /* 0x00000004271a7825 */ /* 0x000fe200078e020a */
[----:B--2---:R0:W-:Y:S04]  /*0410*/  @!P1 STG.E desc[UR16][R28.64], R17 ;  /* 0x000000111c009986 */ /* 0x0041e8000c101910 */
[----:B---3--:R1:W-:Y:S04]  /*0420*/  @!P1 STG.E desc[UR16][R28.64+0x4], R31 ;  /* 0x0000041f1c009986 */ /* 0x0083e8000c101910 */
[----:B----4-:R2:W-:Y:S04]  /*0430*/  @!P1 STG.E desc[UR16][R28.64+0x8], R33 ;  /* 0x000008211c009986 */ /* 0x0105e8000c101910 */
[----:B------:R3:W-:Y:S04]  /*0440*/  @!P1 STG.E desc[UR16][R28.64+0xc], R35 ;  /* 0x00000c231c009986 */ /* 0x0007e8000c101910 */
[----:B------:R4:W-:Y:S04]  /*0450*/  @!P1 STG.E desc[UR16][R28.64+0x10], R37 ;  /* 0x000010251c009986 */ /* 0x0009e8000c101910 */
[----:B------:R-:W5:Y:S04]  /*0460*/  @!P0 LDG.E R41, desc[UR16][R18.64] ;  /* 0x0000001012298981 */ /* 0x000f68000c1e1900 */
[----:B0-----:R-:W5:Y:S04]  /*0470*/  @!P0 LDG.E R17, desc[UR16][R20.64] ;  /* 0x0000001014118981 */ /* 0x001f68000c1e1900 */
[----:B-1----:R-:W5:Y:S04]  /*0480*/  @!P0 LDG.E R31, desc[UR16][R22.64] ;  /* 0x00000010161f8981 */ /* 0x002f68000c1e1900 */
[----:B--2---:R-:W2:Y:S04]  /*0490*/  @!P0 LDG.E R33, desc[UR16][R24.64] ;  /* 0x0000001018218981 */ /* 0x004ea8000c1e1900 */
[----:B---3--:R-:W3:Y:S01]  /*04a0*/  @!P0 LDG.E R35, desc[UR16][R26.64] ;  /* 0x000000101a238981 */ /* 0x008ee2000c1e1900 */
[----:B----4-:R-:W-:-:S04]  /*04b0*/  IADD3 R29, PT, PT, R15, 0x100, RZ ;  /* 0x000001000f1d7810 */ /* 0x010fc80007ffe0ff */
[-C--:B------:R-:W-:Y:S01]  /*04c0*/  ISETP.GE.AND P6, PT, R29, R14.reuse, PT ;  /* 0x0000000e1d00720c */ /* 0x080fe20003fc6270 */
[C---:B------:R-:W-:Y:S01]  /*04d0*/  VIADD R16, R15.reuse, 0x380 ;  /* 0x000003800f107836 */ /* 0x040fe20000000000 */
[----:B------:R-:W-:Y:S01]  /*04e0*/  IADD3 R37, PT, PT, R15, 0x180, RZ ;  /* 0x000001800f257810 */ /* 0x000fe20007ffe0ff */
[----:B------:R-:W-:Y:S01]  /*04f0*/  IMAD.WIDE R28, R39, 0x14, R12 ;  /* 0x00000014271c7825 */ /* 0x000fe200078e020c */
[----:B------:R-:W-:Y:S02]  /*0500*/  IADD3 R43, PT, PT, R15, 0x280, RZ ;  /* 0x000002800f2b7810 */ /* 0x000fe40007ffe0ff */
[-C--:B------:R-:W-:Y:S01]  /*0510*/  ISETP.GE.AND P5, PT, R37, R14.reuse, PT ;  /* 0x0000000e2500720c */ /* 0x080fe20003fa6270 */
[C---:B------:R-:W-:Y:S01]  /*0520*/  VIADD R37, R15.reuse, 0x200 ;  /* 0x000002000f257836 */ /* 0x040fe20000000000 */
[----:B------:R-:W-:Y:S01]  /*0530*/  ISETP.GE.AND P1, PT, R16, R14, PT ;  /* 0x0000000e1000720c */ /* 0x000fe20003f26270 */
[----:B------:R-:W-:Y:S01]  /*0540*/  BSSY.RECONVERGENT B0, `(.L_x_913) ;  /* 0x0000017000007945 */ /* 0x000fe20003800200 */
[----:B------:R-:W-:-:S02]  /*0550*/  IADD3 R45, PT, PT, R15, 0x300, RZ ;  /* 0x000003000f2d7810 */ /* 0x000fc40007ffe0ff */
[----:B------:R-:W-:Y:S02]  /*0560*/  LOP3.LUT R16, R0, 0x7ffffff8, RZ, 0xc0, !PT ;  /* 0x7ffffff800107812 */ /* 0x000fe400078ec0ff */
[-C--:B------:R-:W-:Y:S02]  /*0570*/  ISETP.GE.AND P4, PT, R37, R14.reuse, PT ;  /* 0x0000000e2500720c */ /* 0x080fe40003f86270 */
[-C--:B------:R-:W-:Y:S02]  /*0580*/  ISETP.GE.AND P3, PT, R43, R14.reuse, PT ;  /* 0x0000000e2b00720c */ /* 0x080fe40003f66270 */
[----:B------:R-:W-:Y:S01]  /*0590*/  ISETP.GE.AND P2, PT, R45, R14, PT ;  /* 0x0000000e2d00720c */ /* 0x000fe20003f46270 */
[----:B-----5:R0:W-:Y:S04]  /*05a0*/  @!P0 STG.E desc[UR16][R28.64], R41 ;  /* 0x000000291c008986 */ /* 0x0201e8000c101910 */
[----:B------:R0:W-:Y:S04]  /*05b0*/  @!P0 STG.E desc[UR16][R28.64+0x4], R17 ;  /* 0x000004111c008986 */ /* 0x0001e8000c101910 */
[----:B------:R0:W-:Y:S04]  /*05c0*/  @!P0 STG.E desc[UR16][R28.64+0x8], R31 ;  /* 0x0000081f1c008986 */ /* 0x0001e8000c101910 */
[----:B--2---:R0:W-:Y:S04]  /*05d0*/  @!P0 STG.E desc[UR16][R28.64+0xc], R33 ;  /* 0x00000c211c008986 */ /* 0x0041e8000c101910 */
[----:B---3--:R0:W-:Y:S01]  /*05e0*/  @!P0 STG.E desc[UR16][R28.64+0x10], R35 ;  /* 0x000010231c008986 */ /* 0x0081e2000c101910 */
[----:B------:R-:W-:Y:S01]  /*05f0*/  ISETP.NE.AND P0, PT, R16, 0x8, PT ;  /* 0x000000081000780c */ /* 0x000fe20003f05270 */
[----:B------:R-:W-:-:S12]  /*0600*/  @P6 BRA `(.L_x_914) ;  /* 0x0000000000286947 */ /* 0x000fd80003800000 */
[----:B0-----:R-:W2:Y:S04]  /*0610*/  LDG.E R17, desc[UR16][R18.64+0x200] ;  /* 0x0002001012117981 */ /* 0x001ea8000c1e1900 */
[----:B------:R-:W3:Y:S04]  /*0620*/  LDG.E R31, desc[UR16][R20.64+0x200] ;  /* 0x00020010141f7981 */ /* 0x000ee8000c1e1900 */
[----:B------:R-:W4:Y:S04]  /*0630*/  LDG.E R33, desc[UR16][R22.64+0x200] ;  /* 0x0002001016217981 */ /* 0x000f28000c1e1900 */
[----:B------:R-:W5:Y:S04]  /*0640*/  LDG.E R35, desc[UR16][R24.64+0x200] ;  /* 0x0002001018237981 */ /* 0x000f68000c1e1900 */
[----:B------:R-:W5:Y:S04]  /*0650*/  LDG.E R37, desc[UR16][R26.64+0x200] ;  /* 0x000200101a257981 */ /* 0x000f68000c1e1900 */
[----:B--2---:R1:W-:Y:S04]  /*0660*/  STG.E desc[UR16][R28.64+0xa00], R17 ;  /* 0x000a00111c007986 */ /* 0x0043e8000c101910 */
[----:B---3--:R1:W-:Y:S04]  /*0670*/  STG.E desc[UR16][R28.64+0xa04], R31 ;  /* 0x000a041f1c007986 */ /* 0x0083e8000c101910 */
[----:B----4-:R1:W-:Y:S04]  /*0680*/  STG.E desc[UR16][R28.64+0xa08], R33 ;  /* 0x000a08211c007986 */ /* 0x0103e8000c101910 */
[----:B-----5:R1:W-:Y:S04]  /*0690*/  STG.E desc[UR16][R28.64+0xa0c], R35 ;  /* 0x000a0c231c007986 */ /* 0x0203e8000c101910 */
[----:B------:R1:W-:Y:S02]  /*06a0*/  STG.E desc[UR16][R28.64+0xa10], R37 ;  /* 0x000a10251c007986 */ /* 0x0003e4000c101910 */
.L_x_914:
[----:B------:R-:W-:Y:S05]  /*06b0*/  BSYNC.RECONVERGENT B0 ;  /* 0x0000000000007941 */ /* 0x000fea0003800200 */
.L_x_913:
[----:B------:R-:W-:Y:S04]  /*06c0*/  BSSY.RECONVERGENT B0, `(.L_x_915) ;  /* 0x000000c000007945 */ /* 0x000fe80003800200 */
[----:B------:R-:W-:Y:S05]  /*06d0*/  @P5 BRA `(.L_x_916) ;  /* 0x0000000000285947 */ /* 0x000fea0003800000 */
[----:B01----:R-:W2:Y:S04]  /*06e0*/  LDG.E R17, desc[UR16][R18.64+0x400] ;  /* 0x0004001012117981 */ /* 0x003ea8000c1e1900 */
        /* <DEDUP_REMOVED lines=9> */
.L_x_916:
[----:B------:R-:W-:Y:S05]  /*0780*/  BSYNC.RECONVERGENT B0 ;  /* 0x0000000000007941 */ /* 0x000fea0003800200 */
.L_x_915:
[----:B------:R-:W-:Y:S04]  /*0790*/  BSSY.RECONVERGENT B0, `(.L_x_917) ;  /* 0x000000c000007945 */ /* 0x000fe80003800200 */
[----:B------:R-:W-:Y:S05]  /*07a0*/  @P4 BRA `(.L_x_918) ;  /* 0x0000000000284947 */ /* 0x000fea0003800000 */
[----:B012---:R-:W2:Y:S04]  /*07b0*/  LDG.E R17, desc[UR16][R18.64+0x600] ;  /* 0x0006001012117981 */ /* 0x007ea8000c1e1900 */
        /* <DEDUP_REMOVED lines=9> */
.L_x_918:
[----:B------:R-:W-:Y:S05]  /*0850*/  BSYNC.RECONVERGENT B0 ;  /* 0x0000000000007941 */ /* 0x000fea0003800200 */
.L_x_917:
        /* <DEDUP_REMOVED lines=12> */
.L_x_920:
[----:B------:R-:W-:Y:S05]  /*0920*/  BSYNC.RECONVERGENT B0 ;  /* 0x0000000000007941 */ /* 0x000fea0003800200 */
.L_x_919:
        /* <DEDUP_REMOVED lines=12> */
.L_x_922:
[----:B------:R-:W-:Y:S05]  /*09f0*/  BSYNC.RECONVERGENT B0 ;  /* 0x0000000000007941 */ /* 0x000fea0003800200 */
.L_x_921:
[----:B------:R-:W-:Y:S04]  /*0a00*/  BSSY.RECONVERGENT B0, `(.L_x_923) ;  /* 0x000000c000007945 */ /* 0x000fe80003800200 */
[----:B------:R-:W-:Y:S05]  /*0a10*/  @P1 BRA `(.L_x_924) ;  /* 0x0000000000281947 */ /* 0x000fea0003800000 */
[----:B------:R-:W3:Y:S04]  /*0a20*/  LDG.E R19, desc[UR16][R18.64+0xc00] ;  /* 0x000c001012137981 */ /* 0x000ee8000c1e1900 */
[----:B------:R-:W4:Y:S04]  /*0a30*/  LDG.E R21, desc[UR16][R20.64+0xc00] ;  /* 0x000c001014157981 */ /* 0x000f28000c1e1900 */
[----:B------:R-:W5:Y:S04]  /*0a40*/  LDG.E R23, desc[UR16][R22.64+0xc00] ;  /* 0x000c001016177981 */ /* 0x000f68000c1e1900 */
[----:B------:R-:W2:Y:S04]  /*0a50*/  LDG.E R25, desc[UR16][R24.64+0xc00] ;  /* 0x000c001018197981 */ /* 0x000ea8000c1e1900 */
[----:B------:R-:W2:Y:S04]  /*0a60*/  LDG.E R27, desc[UR16][R26.64+0xc00] ;  /* 0x000c00101a1b7981 */ /* 0x000ea8000c1e1900 */
[----:B---3--:R3:W-:Y:S04]  /*0a70*/  STG.E desc[UR16][R28.64+0x3c00], R19 ;  /* 0x003c00131c007986 */ /* 0x0087e8000c101910 */
[----:B----4-:R3:W-:Y:S04]  /*0a80*/  STG.E desc[UR16][R28.64+0x3c04], R21 ;  /* 0x003c04151c007986 */ /* 0x0107e8000c101910 */
[----:B-----5:R3:W-:Y:S04]  /*0a90*/  STG.E desc[UR16][R28.64+0x3c08], R23 ;  /* 0x003c08171c007986 */ /* 0x0207e8000c101910 */
[----:B--2---:R3:W-:Y:S04]  /*0aa0*/  STG.E desc[UR16][R28.64+0x3c0c], R25 ;  /* 0x003c0c191c007986 */ /* 0x0047e8000c101910 */
[----:B------:R3:W-:Y:S02]  /*0ab0*/  STG.E desc[UR16][R28.64+0x3c10], R27 ;  /* 0x003c101b1c007986 */ /* 0x0007e4000c101910 */
.L_x_924:
[----:B------:R-:W-:Y:S05]  /*0ac0*/  BSYNC.RECONVERGENT B0 ;  /* 0x0000000000007941 */ /* 0x000fea0003800200 */
.L_x_923:
[----:B------:R-:W-:Y:S05]  /*0ad0*/  @!P0 BRA `(.L_x_912) ;  /* 0x0000000400cc8947 */ /* 0x000fea0003800000 */
[----:B------:R-:W-:-:S07]  /*0ae0*/  MOV R0, 0x8 ;  /* 0x0000000800007802 */ /* 0x000fce0000000f00 */
.L_x_927:
[----:B012---:R-:W-:-:S04]  /*0af0*/  LEA R17, R0, R15, 0x7 ;  /* 0x0000000f00117211 */ /* 0x007fc800078e38ff */
[----:B------:R-:W-:-:S13]  /*0b00*/  ISETP.GE.AND P0, PT, R17, R14, PT ;  /* 0x0000000e1100720c */ /* 0x000fda0003f06270 */
[----:B---3--:R-:W-:-:S04]  /*0b10*/  @!P0 IMAD.WIDE.U32 R18, R17, 0x4, R2 ;  /* 0x0000000411128825 */ /* 0x008fc800078e0002 */
[C---:B------:R-:W-:Y:S02]  /*0b20*/  @!P0 IMAD.WIDE.U32 R32, R17.reuse, 0x4, R10 ;  /* 0x0000000411208825 */ /* 0x040fe400078e000a */
[----:B------:R-:W2:Y:S02]  /*0b30*/  @!P0 LDG.E R19, desc[UR16][R18.64] ;  /* 0x0000001012138981 */ /* 0x000ea4000c1e1900 */
[C---:B------:R-:W-:Y:S02]  /*0b40*/  @!P0 IMAD.WIDE.U32 R20, R17.reuse, 0x4, R4 ;  /* 0x0000000411148825 */ /* 0x040fe400078e0004 */
[----:B------:R-:W3:Y:S02]  /*0b50*/  @!P0 LDG.E R33, desc[UR16][R32.64] ;  /* 0x0000001020218981 */ /* 0x000ee4000c1e1900 */
[C---:B------:R-:W-:Y:S02]  /*0b60*/  @!P0 IMAD.WIDE.U32 R22, R17.reuse, 0x4, R6 ;  /* 0x0000000411168825 */ /* 0x040fe400078e0006 */
[----:B------:R-:W4:Y:S02]  /*0b70*/  @!P0 LDG.E R37, desc[UR16][R20.64] ;  /* 0x0000001014258981 */ /* 0x000f24000c1e1900 */
[----:B------:R-:W-:-:S02]  /*0b80*/  @!P0 IMAD.WIDE.U32 R24, R17, 0x4, R8 ;  /* 0x0000000411188825 */ /* 0x000fc400078e0008 */
[----:B------:R-:W5:Y:S04]  /*0b90*/  @!P0 LDG.E R39, desc[UR16][R22.64] ;  /* 0x0000001016278981 */ /* 0x000f68000c1e1900 */
[----:B------:R0:W5:Y:S01]  /*0ba0*/  @!P0 LDG.E R36, desc[UR16][R24.64] ;  /* 0x0000001018248981 */ /* 0x000162000c1e1900 */
[----:B------:R-:W-:-:S05]  /*0bb0*/  VIADD R31, R17, 0x80 ;  /* 0x00000080111f7836 */ /* 0x000fca0000000000 */
[----:B------:R-:W-:Y:S01]  /*0bc0*/  ISETP.GE.AND P1, PT, R31, R14, PT ;  /* 0x0000000e1f00720c */ /* 0x000fe20003f26270 */
[----:B------:R-:W-:-:S04]  /*0bd0*/  @!P0 IMAD.WIDE.U32 R34, R17, 0x14, R12 ;  /* 0x0000001411228825 */ /* 0x000fc800078e000c */
[----:B------:R-:W-:-:S04]  /*0be0*/  IMAD.WIDE R28, R31, 0x4, R2 ;  /* 0x000000041f1c7825 */ /* 0x000fc800078e0202 */
[----:B------:R-:W-:-:S04]  /*0bf0*/  IMAD.WIDE R26, R31, 0x4, R4 ;  /* 0x000000041f1a7825 */ /* 0x000fc800078e0204 */
[----:B0-----:R-:W-:-:S04]  /*0c00*/  IMAD.WIDE R24, R31, 0x4, R6 ;  /* 0x000000041f187825 */ /* 0x001fc800078e0206 */
[----:B------:R-:W-:-:S04]  /*0c10*/  IMAD.WIDE R22, R31, 0x4, R8 ;  /* 0x000000041f167825 */ /* 0x000fc800078e0208 */
[----:B------:R-:W-:Y:S01]  /*0c20*/  IMAD.WIDE R20, R31, 0x4, R10 ;  /* 0x000000041f147825 */ /* 0x000fe200078e020a */
[----:B--2---:R0:W-:Y:S04]  /*0c30*/  @!P0 STG.E desc[UR16][R34.64], R19 ;  /* 0x0000001322008986 */ /* 0x0041e8000c101910 */
[----:B---3--:R1:W-:Y:S04]  /*0c40*/  @!P0 STG.E desc[UR16][R34.64+0x10], R33 ;  /* 0x0000102122008986 */ /* 0x0083e8000c101910 */
[----:B----4-:R-:W-:Y:S04]  /*0c50*/  @!P0 STG.E desc[UR16][R34.64+0x4], R37 ;  /* 0x0000042522008986 */ /* 0x010fe8000c101910 */
[----:B-----5:R-:W-:Y:S04]  /*0c60*/  @!P0 STG.E desc[UR16][R34.64+0x8], R39 ;  /* 0x0000082722008986 */ /* 0x020fe8000c101910 */
[----:B------:R2:W-:Y:S04]  /*0c70*/  @!P0 STG.E desc[UR16][R34.64+0xc], R36 ;  /* 0x00000c2422008986 */ /* 0x0005e8000c101910 */
[----:B------:R-:W3:Y:S04]  /*0c80*/  @!P1 LDG.E R41, desc[UR16][R28.64] ;  /* 0x000000101c299981 */ /* 0x000ee8000c1e1900 */
[----:B------:R-:W4:Y:S04]  /*0c90*/  @!P1 LDG.E R43, desc[UR16][R26.64] ;  /* 0x000000101a2b9981 */ /* 0x000f28000c1e1900 */
[----:B------:R-:W5:Y:S04]  /*0ca0*/  @!P1 LDG.E R45, desc[UR16][R24.64] ;  /* 0x00000010182d9981 */ /* 0x000f68000c1e1900 */
[----:B------:R-:W2:Y:S04]  /*0cb0*/  @!P1 LDG.E R32, desc[UR16][R22.64] ;  /* 0x0000001016209981 */ /* 0x000ea8000c1e1900 */
[----:B------:R-:W2:Y:S01]  /*0cc0*/  @!P1 LDG.E R38, desc[UR16][R20.64] ;  /* 0x0000001014269981 */ /* 0x000ea2000c1e1900 */
[----:B0-----:R-:W-:-:S04]  /*0cd0*/  IADD3 R19, PT, PT, R17, 0x100, RZ ;  /* 0x0000010011137810 */ /* 0x001fc80007ffe0ff */
[----:B------:R-:W-:Y:S01]  /*0ce0*/  ISETP.GE.AND P0, PT, R19, R14, PT ;  /* 0x0000000e1300720c */ /* 0x000fe20003f06270 */
[----:B------:R-:W-:-:S05]  /*0cf0*/  IMAD.WIDE R18, R31, 0x14, R12 ;  /* 0x000000141f127825 */ /* 0x000fca00078e020c */
[----:B---3--:R0:W-:Y:S04]  /*0d00*/  @!P1 STG.E desc[UR16][R18.64], R41 ;  /* 0x0000002912009986 */ /* 0x0081e8000c101910 */
[----:B----4-:R3:W-:Y:S04]  /*0d10*/  @!P1 STG.E desc[UR16][R18.64+0x4], R43 ;  /* 0x0000042b12009986 */ /* 0x0107e8000c101910 */
[----:B-----5:R4:W-:Y:S04]  /*0d20*/  @!P1 STG.E desc[UR16][R18.64+0x8], R45 ;  /* 0x0000082d12009986 */ /* 0x0209e8000c101910 */
[----:B--2---:R2:W-:Y:S04]  /*0d30*/  @!P1 STG.E desc[UR16][R18.64+0xc], R32 ;  /* 0x00000c2012009986 */ /* 0x0045e8000c101910 */
[----:B------:R-:W-:Y:S04]  /*0d40*/  @!P1 STG.E desc[UR16][R18.64+0x10], R38 ;  /* 0x0000102612009986 */ /* 0x000fe8000c101910 */
[----:B-1----:R-:W5:Y:S04]  /*0d50*/  @!P0 LDG.E R33, desc[UR16][R28.64+0x200] ;  /* 0x000200101c218981 */ /* 0x002f68000c1e1900 */
[----:B------:R-:W3:Y:S04]  /*0d60*/  @!P0 LDG.E R35, desc[UR16][R26.64+0x200] ;  /* 0x000200101a238981 */ /* 0x000ee8000c1e1900 */
[----:B------:R-:W4:Y:S04]  /*0d70*/  @!P0 LDG.E R37, desc[UR16][R24.64+0x200] ;  /* 0x0002001018258981 */ /* 0x000f28000c1e1900 */
[----:B------:R-:W2:Y:S04]  /*0d80*/  @!P0 LDG.E R39, desc[UR16][R22.64+0x200] ;  /* 0x0002001016278981 */ /* 0x000ea8000c1e1900 */
[----:B------:R-:W2:Y:S01]  /*0d90*/  @!P0 LDG.E R36, desc[UR16][R20.64+0x200] ;  /* 0x0002001014248981 */ /* 0x000ea2000c1e1900 */
[----:B------:R-:W-:-:S04]  /*0da0*/  IADD3 R31, PT, PT, R17, 0x180, RZ ;  /* 0x00000180111f7810 */ /* 0x000fc80007ffe0ff */
[----:B------:R-:W-:Y:S01]  /*0db0*/  ISETP.GE.AND P1, PT, R31, R14, PT ;  /* 0x0000000e1f00720c */ /* 0x000fe20003f26270 */
[----:B-----5:R1:W-:Y:S04]  /*0dc0*/  @!P0 STG.E desc[UR16][R18.64+0xa00], R33 ;  /* 0x000a002112008986 */ /* 0x0203e8000c101910 */
[----:B---3--:R3:W-:Y:S04]  /*0dd0*/  @!P0 STG.E desc[UR16][R18.64+0xa04], R35 ;  /* 0x000a042312008986 */ /* 0x0087e8000c101910 */
[----:B----4-:R4:W-:Y:S04]  /*0de0*/  @!P0 STG.E desc[UR16][R18.64+0xa08], R37 ;  /* 0x000a082512008986 */ /* 0x0109e8000c101910 */
[----:B--2---:R2:W-:Y:S04]  /*0df0*/  @!P0 STG.E desc[UR16][R18.64+0xa0c], R39 ;  /* 0x000a0c2712008986 */ /* 0x0045e8000c101910 */
[----:B------:R5:W-:Y:S04]  /*0e00*/  @!P0 STG.E desc[UR16][R18.64+0xa10], R36 ;  /* 0x000a102412008986 */ /* 0x000be8000c101910 */
[----:B0-----:R-:W3:Y:S04]  /*0e10*/  @!P1 LDG.E R41, desc[UR16][R28.64+0x400] ;  /* 0x000400101c299981 */ /* 0x001ee8000c1e1900 */
[----:B------:R-:W4:Y:S04]  /*0e20*/  @!P1 LDG.E R43, desc[UR16][R26.64+0x400] ;  /* 0x000400101a2b9981 */ /* 0x000f28000c1e1900 */
[----:B------:R-:W2:Y:S04]  /*0e30*/  @!P1 LDG.E R45, desc[UR16][R24.64+0x400] ;  /* 0x00040010182d9981 */ /* 0x000ea8000c1e1900 */
[----:B------:R-:W5:Y:S04]  /*0e40*/  @!P1 LDG.E R32, desc[UR16][R22.64+0x400] ;  /* 0x0004001016209981 */ /* 0x000f68000c1e1900 */
[----:B------:R-:W5:Y:S01]  /*0e50*/  @!P1 LDG.E R34, desc[UR16][R20.64+0x400] ;  /* 0x0004001014229981 */ /* 0x000f62000c1e1900 */
[----:B------:R-:W-:-:S05]  /*0e60*/  VIADD R31, R17, 0x200 ;  /* 0x00000200111f7836 */ /* 0x000fca0000000000 */
[----:B------:R-:W-:Y:S01]  /*0e70*/  ISETP.GE.AND P0, PT, R31, R14, PT ;  /* 0x0000000e1f00720c */ /* 0x000fe20003f06270 */
[----:B---3--:R0:W-:Y:S04]  /*0e80*/  @!P1 STG.E desc[UR16][R18.64+0x1400], R41 ;  /* 0x0014002912009986 */ /* 0x0081e8000c101910 */
[----:B----4-:R3:W-:Y:S04]  /*0e90*/  @!P1 STG.E desc[UR16][R18.64+0x1404], R43 ;  /* 0x0014042b12009986 */ /* 0x0107e8000c101910 */
[----:B--2---:R2:W-:Y:S04]  /*0ea0*/  @!P1 STG.E desc[UR16][R18.64+0x1408], R45 ;  /* 0x0014082d12009986 */ /* 0x0045e8000c101910 */
[----:B-----5:R4:W-:Y:S04]  /*0eb0*/  @!P1 STG.E desc[UR16][R18.64+0x140c], R32 ;  /* 0x00140c2012009986 */ /* 0x0209e8000c101910 */
[----:B------:R5:W-:Y:S04]  /*0ec0*/  @!P1 STG.E desc[UR16][R18.64+0x1410], R34 ;  /* 0x0014102212009986 */ /* 0x000be8000c101910 */
[----:B-1----:R-:W3:Y:S04]  /*0ed0*/  @!P0 LDG.E R33, desc[UR16][R28.64+0x600] ;  /* 0x000600101c218981 */ /* 0x002ee8000c1e1900 */
[----:B------:R-:W2:Y:S04]  /*0ee0*/  @!P0 LDG.E R35, desc[UR16][R26.64+0x600] ;  /* 0x000600101a238981 */ /* 0x000ea8000c1e1900 */
[----:B------:R-:W4:Y:S04]  /*0ef0*/  @!P0 LDG.E R37, desc[UR16][R24.64+0x600] ;  /* 0x0006001018258981 */ /* 0x000f28000c1e1900 */
[----:B------:R-:W5:Y:S04]  /*0f00*/  @!P0 LDG.E R39, desc[UR16][R22.64+0x600] ;  /* 0x0006001016278981 */ /* 0x000f68000c1e1900 */
[----:B------:R-:W5:Y:S01]  /*0f10*/  @!P0 LDG.E R36, desc[UR16][R20.64+0x600] ;  /* 0x0006001014248981 */ /* 0x000f62000c1e1900 */
[----:B------:R-:W-:-:S04]  /*0f20*/  IADD3 R31, PT, PT, R17, 0x280, RZ ;  /* 0x00000280111f7810 */ /* 0x000fc80007ffe0ff */
[----:B------:R-:W-:Y:S01]  /*0f30*/  ISETP.GE.AND P1, PT, R31, R14, PT ;  /* 0x0000000e1f00720c */ /* 0x000fe20003f26270 */
[----:B---3--:R1:W-:Y:S04]  /*0f40*/  @!P0 STG.E desc[UR16][R18.64+0x1e00], R33 ;  /* 0x001e002112008986 */ /* 0x0083e8000c101910 */
[----:B--2---:R2:W-:Y:S04]  /*0f50*/  @!P0 STG.E desc[UR16][R18.64+0x1e04], R35 ;  /* 0x001e042312008986 */ /* 0x0045e8000c101910 */
[----:B----4-:R3:W-:Y:S04]  /*0f60*/  @!P0 STG.E desc[UR16][R18.64+0x1e08], R37 ;  /* 0x001e082512008986 */ /* 0x0107e8000c101910 */
[----:B-----5:R4:W-:Y:S04]  /*0f70*/  @!P0 STG.E desc[UR16][R18.64+0x1e0c], R39 ;  /* 0x001e0c2712008986 */ /* 0x0209e8000c101910 */
[----:B------:R1:W-:Y:S04]  /*0f80*/  @!P0 STG.E desc[UR16][R18.64+0x1e10], R36 ;  /* 0x001e102412008986 */ /* 0x0003e8000c101910 */
[----:B0-----:R-:W5:Y:S04]  /*0f90*/  @!P1 LDG.E R41, desc[UR16][R28.64+0x800] ;  /* 0x000800101c299981 */ /* 0x001f68000c1e1900 */
[----:B------:R-:W2:Y:S04]  /*0fa0*/  @!P1 LDG.E R43, desc[UR16][R26.64+0x800] ;  /* 0x000800101a2b9981 */ /* 0x000ea8000c1e1900 */
[----:B------:R-:W3:Y:S04]  /*0fb0*/  @!P1 LDG.E R45, desc[UR16][R24.64+0x800] ;  /* 0x00080010182d9981 */ /* 0x000ee8000c1e1900 */
[----:B------:R-:W4:Y:S04]  /*0fc0*/  @!P1 LDG.E R32, desc[UR16][R22.64+0x800] ;  /* 0x0008001016209981 */ /* 0x000f28000c1e1900 */
[----:B------:R-:W4:Y:S01]  /*0fd0*/  @!P1 LDG.E R34, desc[UR16][R20.64+0x800] ;  /* 0x0008001014229981 */ /* 0x000f22000c1e1900 */
[----:B------:R-:W-:-:S04]  /*0fe0*/  IADD3 R31, PT, PT, R17, 0x300, RZ ;  /* 0x00000300111f7810 */ /* 0x000fc80007ffe0ff */
[----:B------:R-:W-:Y:S01]  /*0ff0*/  ISETP.GE.AND P0, PT, R31, R14, PT ;  /* 0x0000000e1f00720c */ /* 0x000fe20003f06270 */
[----:B-----5:R0:W-:Y:S04]  /*1000*/  @!P1 STG.E desc[UR16][R18.64+0x2800], R41 ;  /* 0x0028002912009986 */ /* 0x0201e8000c101910 */
[----:B--2---:R0:W-:Y:S04]  /*1010*/  @!P1 STG.E desc[UR16][R18.64+0x2804], R43 ;  /* 0x0028042b12009986 */ /* 0x0041e8000c101910 */
[----:B---3--:R0:W-:Y:S04]  /*1020*/  @!P1 STG.E desc[UR16][R18.64+0x2808], R45 ;  /* 0x0028082d12009986 */ /* 0x0081e8000c101910 */
[----:B----4-:R0:W-:Y:S04]  /*1030*/  @!P1 STG.E desc[UR16][R18.64+0x280c], R32 ;  /* 0x00280c2012009986 */ /* 0x0101e8000c101910 */
[----:B------:R0:W-:Y:S04]  /*1040*/  @!P1 STG.E desc[UR16][R18.64+0x2810], R34 ;  /* 0x0028102212009986 */ /* 0x0001e8000c101910 */
[----:B------:R-:W2:Y:S04]  /*1050*/  @!P0 LDG.E R31, desc[UR16][R28.64+0xa00] ;  /* 0x000a00101c1f8981 */ /* 0x000ea8000c1e1900 */
[----:B-1----:R-:W3:Y:S04]  /*1060*/  @!P0 LDG.E R33, desc[UR16][R26.64+0xa00] ;  /* 0x000a00101a218981 */ /* 0x002ee8000c1e1900 */
[----:B------:R-:W4:Y:S04]  /*1070*/  @!P0 LDG.E R35, desc[UR16][R24.64+0xa00] ;  /* 0x000a001018238981 */ /* 0x000f28000c1e1900 */
[----:B------:R-:W5:Y:S04]  /*1080*/  @!P0 LDG.E R37, desc[UR16][R22.64+0xa00] ;  /* 0x000a001016258981 */ /* 0x000f68000c1e1900 */
[----:B------:R-:W5:Y:S01]  /*1090*/  @!P0 LDG.E R39, desc[UR16][R20.64+0xa00] ;  /* 0x000a001014278981 */ /* 0x000f62000c1e1900 */
[----:B------:R-:W-:Y:S01]  /*10a0*/  VIADD R17, R17, 0x380 ;  /* 0x0000038011117836 */ /* 0x000fe20000000000 */
[----:B------:R-:W-:Y:S01]  /*10b0*/  IADD3 R0, PT, PT, R0, 0x8, RZ ;  /* 0x0000000800007810 */ /* 0x000fe20007ffe0ff */
[----:B------:R-:W-:Y:S03]  /*10c0*/  BSSY.RECONVERGENT B0, `(.L_x_925) ;  /* 0x0000013000007945 */ /* 0x000fe60003800200 */
[----:B------:R-:W-:Y:S01]  /*10d0*/  ISETP.NE.AND P1, PT, R0, R16, PT ;  /* 0x000000100000720c */ /* 0x000fe20003f25270 */
[----:B--2---:R0:W-:Y:S04]  /*10e0*/  @!P0 STG.E desc[UR16][R18.64+0x3200], R31 ;  /* 0x0032001f12008986 */ /* 0x0041e8000c101910 */
[----:B---3--:R0:W-:Y:S04]  /*10f0*/  @!P0 STG.E desc[UR16][R18.64+0x3204], R33 ;  /* 0x0032042112008986 */ /* 0x0081e8000c101910 */
[----:B----4-:R0:W-:Y:S04]  /*1100*/  @!P0 STG.E desc[UR16][R18.64+0x3208], R35 ;  /* 0x0032082312008986 */ /* 0x0101e8000c101910 */
[----:B-----5:R0:W-:Y:S04]  /*1110*/  @!P0 STG.E desc[UR16][R18.64+0x320c], R37 ;  /* 0x00320c2512008986 */ /* 0x0201e8000c101910 */
[----:B------:R0:W-:Y:S01]  /*1120*/  @!P0 STG.E desc[UR16][R18.64+0x3210], R39 ;  /* 0x0032102712008986 */ /* 0x0001e2000c101910 */
[----:B------:R-:W-:-:S13]  /*1130*/  ISETP.GE.AND P0, PT, R17, R14, PT ;  /* 0x0000000e1100720c */ /* 0x000fda0003f06270 */
[----:B0-----:R-:W-:Y:S05]  /*1140*/  @P0 BRA `(.L_x_926) ;  /* 0x0000000000280947 */ /* 0x001fea0003800000 */
[----:B------:R-:W2:Y:S04]  /*1150*/  LDG.E R29, desc[UR16][R28.64+0xc00] ;  /* 0x000c00101c1d7981 */ /* 0x000ea8000c1e1900 */
        /* <DEDUP_REMOVED lines=9> */
.L_x_926:
[----:B------:R-:W-:Y:S05]  /*11f0*/  BSYNC.RECONVERGENT B0 ;  /* 0x0000000000007941 */ /* 0x000fea0003800200 */
.L_x_925:
[----:B------:R-:W-:Y:S05]  /*1200*/  @P1 BRA `(.L_x_927) ;  /* 0xfffffff800381947 */ /* 0x000fea000383ffff */
.L_x_912:
[----:B------:R-:W-:-:S13]  /*1210*/  ISETP.NE.AND P0, PT, R30, RZ, PT ;  /* 0x000000ff1e00720c */ /* 0x000fda0003f05270 */
[----:B------:R-:W-:Y:S05]  /*1220*/  @!P0 EXIT ;  /* 0x000000000000894d */ /* 0x000fea0003800000 */
[----:B------:R-:W0:Y:S01]  /*1230*/  LDC R0, c[0x0][0x388] ;  /* 0x0000e200ff007b82 */ /* 0x000e220000000800 */
[----:B------:R-:W-:Y:S02]  /*1240*/  ISETP.GE.U32.AND P0, PT, R30, 0x4, PT ;  /* 0x000000041e00780c */ /* 0x000fe40003f06070 */
[----:B012---:R-:W-:-:S04]  /*1250*/  LOP3.LUT R31, R0, 0x3, RZ, 0xc0, !PT ;  /* 0x00000003001f7812 */ /* 0x007fc800078ec0ff */
[----:B------:R-:W-:-:S07]  /*1260*/  ISETP.NE.AND P2, PT, R31, RZ, PT ;  /* 0x000000ff1f00720c */ /* 0x000fce0003f45270 */
[----:B------:R-:W-:Y:S06]  /*1270*/  @!P0 BRA `(.L_x_928) ;  /* 0x0000000400248947 */ /* 0x000fec0003800000 */
[----:B------:R-:W-:-:S04]  /*1280*/  LEA R17, R16, R15, 0x7 ;  /* 0x0000000f10117211 */ /* 0x000fc800078e38ff */
[----:B------:R-:W-:-:S13]  /*1290*/  ISETP.GE.AND P0, PT, R17, R14, PT ;  /* 0x0000000e1100720c */ /* 0x000fda0003f06270 */
[----:B---3--:R-:W-:-:S04]  /*12a0*/  @!P0 IMAD.WIDE R18, R17, 0x4, R2 ;  /* 0x0000000411128825 */ /* 0x008fc800078e0202 */
[C---:B------:R-:W-:Y:S01]  /*12b0*/  @!P0 IMAD.WIDE R20, R17.reuse, 0x4, R4 ;  /* 0x0000000411148825 */ /* 0x040fe200078e0204 */
[----:B------:R0:W2:Y:S03]  /*12c0*/  @!P0 LDG.E R33, desc[UR16][R18.64] ;  /* 0x0000001012218981 */ /* 0x0000a6000c1e1900 */
[C---:B------:R-:W-:Y:S01]  /*12d0*/  @!P0 IMAD.WIDE R22, R17.reuse, 0x4, R6 ;  /* 0x0000000411168825 */ /* 0x040fe200078e0206 */
[----:B------:R1:W3:Y:S03]  /*12e0*/  @!P0 LDG.E R35, desc[UR16][R20.64] ;  /* 0x0000001014238981 */ /* 0x0002e6000c1e1900 */
[C---:B------:R-:W-:Y:S01]  /*12f0*/  @!P0 IMAD.WIDE R24, R17.reuse, 0x4, R8 ;  /* 0x0000000411188825 */ /* 0x040fe200078e0208 */
[----:B------:R4:W5:Y:S03]  /*1300*/  @!P0 LDG.E R37, desc[UR16][R22.64] ;  /* 0x0000001016258981 */ /* 0x000966000c1e1900 */
[C---:B------:R-:W-:Y:S01]  /*1310*/  @!P0 IMAD.WIDE R26, R17.reuse, 0x4, R10 ;  /* 0x00000004111a8825 */ /* 0x040fe200078e020a */
[----:B------:R4:W5:Y:S04]  /*1320*/  @!P0 LDG.E R39, desc[UR16][R24.64] ;  /* 0x0000001018278981 */ /* 0x000968000c1e1900 */
[----:B------:R4:W5:Y:S01]  /*1330*/  @!P0 LDG.E R41, desc[UR16][R26.64] ;  /* 0x000000101a298981 */ /* 0x000962000c1e1900 */
[----:B------:R-:W-:-:S05]  /*1340*/  VIADD R45, R17, 0x80 ;  /* 0x00000080112d7836 */ /* 0x000fca0000000000 */
[----:B------:R-:W-:Y:S01]  /*1350*/  ISETP.GE.AND P1, PT, R45, R14, PT ;  /* 0x0000000e2d00720c */ /* 0x000fe20003f26270 */
[----:B------:R-:W-:-:S12]  /*1360*/  @!P0 IMAD.WIDE R28, R17, 0x14, R12 ;  /* 0x00000014111c8825 */ /* 0x000fd800078e020c */
[----:B0-----:R-:W-:-:S04]  /*1370*/  @!P1 IMAD.WIDE R18, R45, 0x4, R2 ;  /* 0x000000042d129825 */ /* 0x001fc800078e0202 */
[----:B-1----:R-:W-:-:S04]  /*1380*/  @!P1 IMAD.WIDE R20, R45, 0x4, R4 ;  /* 0x000000042d149825 */ /* 0x002fc800078e0204 */
[----:B----4-:R-:W-:-:S04]  /*1390*/  @!P1 IMAD.WIDE R22, R45, 0x4, R6 ;  /* 0x000000042d169825 */ /* 0x010fc800078e0206 */
[----:B------:R-:W-:-:S04]  /*13a0*/  @!P1 IMAD.WIDE R24, R45, 0x4, R8 ;  /* 0x000000042d189825 */ /* 0x000fc800078e0208 */
[----:B------:R-:W-:Y:S01]  /*13b0*/  @!P1 IMAD.WIDE R26, R45, 0x4, R10 ;  /* 0x000000042d1a9825 */ /* 0x000fe200078e020a */
[----:B--2---:R0:W-:Y:S04]  /*13c0*/  @!P0 STG.E desc[UR16][R28.64], R33 ;  /* 0x000000211c008986 */ /* 0x0041e8000c101910 */
[----:B---3--:R1:W-:Y:S04]  /*13d0*/  @!P0 STG.E desc[UR16][R28.64+0x4], R35 ;  /* 0x000004231c008986 */ /* 0x0083e8000c101910 */
[----:B-----5:R2:W-:Y:S04]  /*13e0*/  @!P0 STG.E desc[UR16][R28.64+0x8], R37 ;  /* 0x000008251c008986 */ /* 0x0205e8000c101910 */
[----:B------:R3:W-:Y:S04]  /*13f0*/  @!P0 STG.E desc[UR16][R28.64+0xc], R39 ;  /* 0x00000c271c008986 */ /* 0x0007e8000c101910 */
[----:B------:R4:W-:Y:S04]  /*1400*/  @!P0 STG.E desc[UR16][R28.64+0x10], R41 ;  /* 0x000010291c008986 */ /* 0x0009e8000c101910 */
[----:B------:R5:W5:Y:S04]  /*1410*/  @!P1 LDG.E R43, desc[UR16][R18.64] ;  /* 0x00000010122b9981 */ /* 0x000b68000c1e1900 */
[----:B0-----:R0:W5:Y:S04]  /*1420*/  @!P1 LDG.E R33, desc[UR16][R20.64] ;  /* 0x0000001014219981 */ /* 0x001168000c1e1900 */
[----:B-1----:R1:W5:Y:S04]  /*1430*/  @!P1 LDG.E R35, desc[UR16][R22.64] ;  /* 0x0000001016239981 */ /* 0x002368000c1e1900 */
[----:B--2---:R2:W2:Y:S04]  /*1440*/  @!P1 LDG.E R37, desc[UR16][R24.64] ;  /* 0x0000001018259981 */ /* 0x0044a8000c1e1900 */
[----:B---3--:R3:W3:Y:S01]  /*1450*/  @!P1 LDG.E R39, desc[UR16][R26.64] ;  /* 0x000000101a279981 */ /* 0x0086e2000c1e1900 */
[----:B------:R-:W-:-:S04]  /*1460*/  IADD3 R30, PT, PT, R17, 0x100, RZ ;  /* 0x00000100111e7810 */ /* 0x000fc80007ffe0ff */
[----:B------:R-:W-:Y:S01]  /*1470*/  ISETP.GE.AND P0, PT, R30, R14, PT ;  /* 0x0000000e1e00720c */ /* 0x000fe20003f06270 */
[----:B----4-:R-:W-:-:S12]  /*1480*/  @!P1 IMAD.WIDE R28, R45, 0x14, R12 ;  /* 0x000000142d1c9825 */ /* 0x010fd800078e020c */
[----:B-----5:R-:W-:-:S04]  /*1490*/  @!P0 IMAD.WIDE R18, R30, 0x4, R2 ;  /* 0x000000041e128825 */ /* 0x020fc800078e0202 */
[----:B0-----:R-:W-:-:S04]  /*14a0*/  @!P0 IMAD.WIDE R20, R30, 0x4, R4 ;  /* 0x000000041e148825 */ /* 0x001fc800078e0204 */
[----:B-1----:R-:W-:-:S04]  /*14b0*/  @!P0 IMAD.WIDE R22, R30, 0x4, R6 ;  /* 0x000000041e168825 */ /* 0x002fc800078e0206 */
[----:B--2---:R-:W-:-:S04]  /*14c0*/  @!P0 IMAD.WIDE R24, R30, 0x4, R8 ;  /* 0x000000041e188825 */ /* 0x004fc800078e0208 */
[----:B---3--:R-:W-:Y:S01]  /*14d0*/  @!P0 IMAD.WIDE R26, R30, 0x4, R10 ;  /* 0x000000041e1a8825 */ /* 0x008fe200078e020a */
[----:B------:R0:W-:Y:S04]  /*14e0*/  @!P1 STG.E desc[UR16][R28.64], R43 ;  /* 0x0000002b1c009986 */ /* 0x0001e8000c101910 */
[----:B------:R1:W-:Y:S04]  /*14f0*/  @!P1 STG.E desc[UR16][R28.64+0x4], R33 ;  /* 0x000004211c009986 */ /* 0x0003e8000c101910 */
[----:B------:R2:W-:Y:S04]  /*1500*/  @!P1 STG.E desc[UR16][R28.64+0x8], R35 ;  /* 0x000008231c009986 */ /* 0x0005e8000c101910 */
        /* <DEDUP_REMOVED lines=14> */
[C---:B---3--:R-:W-:Y:S01]  /*15f0*/  @!P1 IMAD.WIDE R26, R17.reuse, 0x4, R10 ;  /* 0x00000004111a9825 */ /* 0x048fe200078e020a */
[----:B------:R-:W-:Y:S04]  /*1600*/  @!P0 STG.E desc[UR16][R28.64], R41 ;  /* 0x000000291c008986 */ /* 0x000fe8000c101910 */
[----:B------:R-:W-:Y:S04]  /*1610*/  @!P0 STG.E desc[UR16][R28.64+0x4], R43 ;  /* 0x0000042b1c008986 */ /* 0x000fe8000c101910 */
[----:B------:R-:W-:Y:S04]  /*1620*/  @!P0 STG.E desc[UR16][R28.64+0x8], R33 ;  /* 0x000008211c008986 */ /* 0x000fe8000c101910 */
[----:B------:R-:W-:Y:S04]  /*1630*/  @!P0 STG.E desc[UR16][R28.64+0xc], R35 ;  /* 0x00000c231c008986 */ /* 0x000fe8000c101910 */
[----:B------:R0:W-:Y:S04]  /*1640*/  @!P0 STG.E desc[UR16][R28.64+0x10], R37 ;  /* 0x000010251c008986 */ /* 0x0001e8000c101910 */
[----:B------:R-:W2:Y:S04]  /*1650*/  @!P1 LDG.E R19, desc[UR16][R18.64] ;  /* 0x0000001012139981 */ /* 0x000ea8000c1e1900 */
[----:B------:R-:W3:Y:S04]  /*1660*/  @!P1 LDG.E R21, desc[UR16][R20.64] ;  /* 0x0000001014159981 */ /* 0x000ee8000c1e1900 */
[----:B------:R-:W4:Y:S04]  /*1670*/  @!P1 LDG.E R23, desc[UR16][R22.64] ;  /* 0x0000001016179981 */ /* 0x000f28000c1e1900 */
[----:B------:R-:W5:Y:S04]  /*1680*/  @!P1 LDG.E R25, desc[UR16][R24.64] ;  /* 0x0000001018199981 */ /* 0x000f68000c1e1900 */
[----:B------:R-:W5:Y:S01]  /*1690*/  @!P1 LDG.E R27, desc[UR16][R26.64] ;  /* 0x000000101a1b9981 */ /* 0x000f62000c1e1900 */
[----:B0-----:R-:W-:-:S04]  /*16a0*/  @!P1 IMAD.WIDE R28, R17, 0x14, R12 ;  /* 0x00000014111c9825 */ /* 0x001fc800078e020c */
[----:B------:R-:W-:Y:S01]  /*16b0*/  VIADD R16, R16, 0x4 ;  /* 0x0000000410107836 */ /* 0x000fe20000000000 */
[----:B--2---:R0:W-:Y:S04]  /*16c0*/  @!P1 STG.E desc[UR16][R28.64], R19 ;  /* 0x000000131c009986 */ /* 0x0041e8000c101910 */
[----:B---3--:R0:W-:Y:S04]  /*16d0*/  @!P1 STG.E desc[UR16][R28.64+0x4], R21 ;  /* 0x000004151c009986 */ /* 0x0081e8000c101910 */
[----:B----4-:R0:W-:Y:S04]  /*16e0*/  @!P1 STG.E desc[UR16][R28.64+0x8], R23 ;  /* 0x000008171c009986 */ /* 0x0101e8000c101910 */
[----:B-----5:R0:W-:Y:S04]  /*16f0*/  @!P1 STG.E desc[UR16][R28.64+0xc], R25 ;  /* 0x00000c191c009986 */ /* 0x0201e8000c101910 */
[----:B------:R0:W-:Y:S02]  /*1700*/  @!P1 STG.E desc[UR16][R28.64+0x10], R27 ;  /* 0x0000101b1c009986 */ /* 0x0001e4000c101910 */
.L_x_928:
[----:B------:R-:W-:Y:S05]  /*1710*/  @!P2 EXIT ;  /* 0x000000000000a94d */ /* 0x000fea0003800000 */
[----:B------:R-:W-:Y:S02]  /*1720*/  ISETP.NE.AND P0, PT, R31, 0x1, PT ;  /* 0x000000011f00780c */ /* 0x000fe40003f05270 */
[----:B------:R-:W-:-:S04]  /*1730*/  LOP3.LUT R0, R0, 0x1, RZ, 0xc0, !PT ;  /* 0x0000000100007812 */ /* 0x000fc800078ec0ff */
[----:B------:R-:W-:-:S07]  /*1740*/  ISETP.NE.U32.AND P2, PT, R0, 0x1, PT ;  /* 0x000000010000780c */ /* 0x000fce0003f45070 */
[----:B------:R-:W-:Y:S06]  /*1750*/  @!P0 BRA `(.L_x_929) ;  /* 0x0000000000948947 */ /* 0x000fec0003800000 */
[----:B0--3--:R-:W-:-:S04]  /*1760*/  LEA R29, R16, R15, 0x7 ;  /* 0x0000000f101d7211 */ /* 0x009fc800078e38ff */
[----:B------:R-:W-:-:S13]  /*1770*/  ISETP.GE.AND P0, PT, R29, R14, PT ;  /* 0x0000000e1d00720c */ /* 0x000fda0003f06270 */
[----:B------:R-:W-:-:S04]  /*1780*/  @!P0 IMAD.WIDE R18, R29, 0x4, R2 ;  /* 0x000000041d128825 */ /* 0x000fc800078e0202 */
        /* <DEDUP_REMOVED lines=9> */
[----:B------:R-:W-:-:S04]  /*1820*/  IADD3 R39, PT, PT, R29, 0x80, RZ ;  /* 0x000000801d277810 */ /* 0x000fc80007ffe0ff */
[----:B------:R-:W-:Y:S01]  /*1830*/  ISETP.GE.AND P1, PT, R39, R14, PT ;  /* 0x0000000e2700720c */ /* 0x000fe20003f26270 */
[----:B------:R-:W-:-:S12]  /*1840*/  @!P0 IMAD.WIDE R28, R29, 0x14, R12 ;  /* 0x000000141d1c8825 */ /* 0x000fd800078e020c */
[----:B0-----:R-:W-:-:S04]  /*1850*/  @!P1 IMAD.WIDE R18, R39, 0x4, R2 ;  /* 0x0000000427129825 */ /* 0x001fc800078e0202 */
[----:B-1----:R-:W-:-:S04]  /*1860*/  @!P1 IMAD.WIDE R20, R39, 0x4, R4 ;  /* 0x0000000427149825 */ /* 0x002fc800078e0204 */
[----:B----4-:R-:W-:-:S04]  /*1870*/  @!P1 IMAD.WIDE R22, R39, 0x4, R6 ;  /* 0x0000000427169825 */ /* 0x010fc800078e0206 */
[----:B------:R-:W-:-:S04]  /*1880*/  @!P1 IMAD.WIDE R24, R39, 0x4, R8 ;  /* 0x0000000427189825 */ /* 0x000fc800078e0208 */
[C---:B------:R-:W-:Y:S01]  /*1890*/  @!P1 IMAD.WIDE R26, R39.reuse, 0x4, R10 ;  /* 0x00000004271a9825 */ /* 0x040fe200078e020a */
[----:B--2---:R-:W-:Y:S04]  /*18a0*/  @!P0 STG.E desc[UR16][R28.64], R17 ;  /* 0x000000111c008986 */ /* 0x004fe8000c101910 */
[----:B---3--:R-:W-:Y:S04]  /*18b0*/  @!P0 STG.E desc[UR16][R28.64+0x4], R31 ;  /* 0x0000041f1c008986 */ /* 0x008fe8000c101910 */
[----:B-----5:R-:W-:Y:S04]  /*18c0*/  @!P0 STG.E desc[UR16][R28.64+0x8], R33 ;  /* 0x000008211c008986 */ /* 0x020fe8000c101910 */
        /* <DEDUP_REMOVED lines=14> */
.L_x_929:
[----:B------:R-:W-:Y:S05]  /*19b0*/  @P2 EXIT ;  /* 0x000000000000294d */ /* 0x000fea0003800000 */
[----:B------:R-:W-:-:S04]  /*19c0*/  LEA R15, R16, R15, 0x7 ;  /* 0x0000000f100f7211 */ /* 0x000fc800078e38ff */
[----:B------:R-:W-:-:S13]  /*19d0*/  ISETP.GE.AND P0, PT, R15, R14, PT ;  /* 0x0000000e0f00720c */ /* 0x000fda0003f06270 */
[----:B------:R-:W-:Y:S05]  /*19e0*/  @P0 EXIT ;  /* 0x000000000000094d */ /* 0x000fea0003800000 */
[----:B------:R-:W-:-:S04]  /*19f0*/  IMAD.WIDE R2, R15, 0x4, R2 ;  /* 0x000000040f027825 */ /* 0x000fc800078e0202 */
[C---:B------:R-:W-:Y:S02]  /*1a00*/  IMAD.WIDE R4, R15.reuse, 0x4, R4 ;  /* 0x000000040f047825 */ /* 0x040fe400078e0204 */
[----:B------:R-:W2:Y:S02]  /*1a10*/  LDG.E R3, desc[UR16][R2.64] ;  /* 0x0000001002037981 */ /* 0x000ea4000c1e1900 */
[C---:B------:R-:W-:Y:S02]  /*1a20*/  IMAD.WIDE R6, R15.reuse, 0x4, R6 ;  /* 0x000000040f067825 */ /* 0x040fe400078e0206 */
[----:B------:R-:W4:Y:S02]  /*1a30*/  LDG.E R5, desc[UR16][R4.64] ;  /* 0x0000001004057981 */ /* 0x000f24000c1e1900 */
[C---:B------:R-:W-:Y:S02]  /*1a40*/  IMAD.WIDE R8, R15.reuse, 0x4, R8 ;  /* 0x000000040f087825 */ /* 0x040fe400078e0208 */
[----:B------:R-:W5:Y:S02]  /*1a50*/  LDG.E R7, desc[UR16][R6.64] ;  /* 0x0000001006077981 */ /* 0x000f64000c1e1900 */
[----:B------:R-:W-:-:S02]  /*1a60*/  IMAD.WIDE R10, R15, 0x4, R10 ;  /* 0x000000040f0a7825 */ /* 0x000fc400078e020a */
[----:B------:R-:W3:Y:S04]  /*1a70*/  LDG.E R9, desc[UR16][R8.64] ;  /* 0x0000001008097981 */ /* 0x000ee8000c1e1900 */
[----:B------:R-:W3:Y:S01]  /*1a80*/  LDG.E R11, desc[UR16][R10.64] ;  /* 0x000000100a0b7981 */ /* 0x000ee2000c1e1900 */
[----:B------:R-:W-:-:S05]  /*1a90*/  IMAD.WIDE R12, R15, 0x14, R12 ;  /* 0x000000140f0c7825 */ /* 0x000fca00078e020c */
[----:B--2---:R-:W-:Y:S04]  /*1aa0*/  STG.E desc[UR16][R12.64], R3 ;  /* 0x000000030c007986 */ /* 0x004fe8000c101910 */
[----:B----4-:R-:W-:Y:S04]  /*1ab0*/  STG.E desc[UR16][R12.64+0x4], R5 ;  /* 0x000004050c007986 */ /* 0x010fe8000c101910 */
[----:B-----5:R-:W-:Y:S04]  /*1ac0*/  STG.E desc[UR16][R12.64+0x8], R7 ;  /* 0x000008070c007986 */ /* 0x020fe8000c101910 */
[----:B---3--:R-:W-:Y:S04]  /*1ad0*/  STG.E desc[UR16][R12.64+0xc], R9 ;  /* 0x00000c090c007986 */ /* 0x008fe8000c101910 */
[----:B------:R-:W-:Y:S01]  /*1ae0*/  STG.E desc[UR16][R12.64+0x10], R11 ;  /* 0x0000100b0c007986 */ /* 0x000fe2000c101910 */
[----:B------:R-:W-:Y:S05]  /*1af0*/  EXIT ;  /* 0x000000000000794d */ /* 0x000fea0003800000 */
.L_x_911:
[----:B------:R-:W-:-:S13]  /*1b00*/  ISETP.GE.AND P0, PT, R0, 0x1, PT ;  /* 0x000000010000780c */ /* 0x000fda0003f06270 */
[----:B------:R-:W-:Y:S05]  /*1b10*/  @!P0 EXIT ;  /* 0x000000000000894d */ /* 0x000fea0003800000 */
[----:B------:R-:W0:Y:S01]  /*1b20*/  S2R R23, SR_TID.X ;  /* 0x0000000000177919 */ /* 0x000e220000002100 */
[----:B------:R-:W-:Y:S01]  /*1b30*/  ISETP.GE.U32.AND P0, PT, R0, 0x8, PT ;  /* 0x000000080000780c */ /* 0x000fe20003f06070 */
[----:B------:R-:W-:-:S12]  /*1b40*/  HFMA2 R22, -RZ, RZ, 0, 0 ;  /* 0x00000000ff167431 */ /* 0x000fd800000001ff */
[----:B------:R-:W-:Y:S05]  /*1b50*/  @!P0 BRA `(.L_x_930) ;  /* 0x0000000800488947 */ /* 0x000fea0003800000 */
[----:B------:R-:W1:Y:S01]  /*1b60*/  LDC.64 R20, c[0x0][0x3b8] ;  /* 0x0000ee00ff147b82 */ /* 0x000e620000000a00 */
[----:B------:R-:W-:Y:S01]  /*1b70*/  UIADD3 UR4, UP0, UPT, UR18, 0x600, URZ ;  /* 0x0000060012047890 */ /* 0x000fe2000ff1e0ff */
[C---:B0-----:R-:W-:Y:S01]  /*1b80*/  IMAD.WIDE.U32 R14, R23.reuse, 0x14, R12 ;  /* 0x00000014170e7825 */ /* 0x041fe200078e000c */
[----:B------:R-:W-:Y:S02]  /*1b90*/  LOP3.LUT R22, R0, 0x7ffffff8, RZ, 0xc0, !PT ;  /* 0x7ffffff800167812 */ /* 0x000fe400078ec0ff */
[----:B------:R-:W-:Y:S01]  /*1ba0*/  UIADD3 UR8, UP1, UPT, UR4, UR8, URZ ;  /* 0x0000000804087290 */ /* 0x000fe2000ff3e0ff */
[----:B------:R-:W-:Y:S01]  /*1bb0*/  IADD3 R25, PT, PT, R23, 0x80, RZ ;  /* 0x0000008017197810 */ /* 0x000fe20007ffe0ff */
[----:B------:R-:W-:Y:S01]  /*1bc0*/  UIADD3.X UR5, UPT, UPT, URZ, UR19, URZ, UP0, !UPT ;  /* 0x00000013ff057290 */ /* 0x000fe200087fe4ff */
[----:B------:R-:W0:Y:S01]  /*1bd0*/  LDC.64 R18, c[0x0][0x3a8] ;  /* 0x0000ea00ff127b82 */ /* 0x000e220000000a00 */
[----:B------:R-:W-:Y:S01]  /*1be0*/  UIADD3 UR10, UP0, UPT, UR4, UR10, URZ ;  /* 0x0000000a040a7290 */ /* 0x000fe2000ff1e0ff */
[----:B------:R-:W-:Y:S01]  /*1bf0*/  IADD3 R34, P0, PT, R14, 0x10, RZ ;  /* 0x000000100e227810 */ /* 0x000fe20007f1e0ff */
[----:B------:R-:W-:Y:S01]  /*1c00*/  UIADD3.X UR9, UPT, UPT, UR5, UR9, URZ, UP1, !UPT ;  /* 0x0000000905097290 */ /* 0x000fe20008ffe4ff */
[----:B------:R-:W-:Y:S01]  /*1c10*/  IADD3 R14, P1, PT, R16, 0x1e08, RZ ;  /* 0x00001e08100e7810 */ /* 0x000fe20007f3e0ff */
[----:B------:R-:W-:Y:S01]  /*1c20*/  UIADD3.X UR11, UPT, UPT, UR5, UR11, URZ, UP0, !UPT ;  /* 0x0000000b050b7290 */ /* 0x000fe200087fe4ff */
[----:B------:R-:W-:Y:S01]  /*1c30*/  IMAD.MOV R24, RZ, RZ, -R22 ;  /* 0x000000ffff187224 */ /* 0x000fe200078e0a16 */
[----:B------:R-:W-:Y:S01]  /*1c40*/  UIADD3 UR12, UP1, UPT, UR4, UR12, URZ ;  /* 0x0000000c040c7290 */ /* 0x000fe2000ff3e0ff */
[----:B------:R-:W2:Y:S01]  /*1c50*/  LDC.64 R26, c[0x0][0x3a0] ;  /* 0x0000e800ff1a7b82 */ /* 0x000ea20000000a00 */
[----:B------:R-:W-:Y:S01]  /*1c60*/  UIADD3 UR14, UP2, UPT, UR4, UR14, URZ ;  /* 0x0000000e040e7290 */ /* 0x000fe2000ff5e0ff */
[----:B------:R-:W-:Y:S01]  /*1c70*/  IMAD.X R35, RZ, RZ, R15, P0 ;  /* 0x000000ffff237224 */ /* 0x000fe200000e060f */
[----:B------:R-:W-:Y:S01]  /*1c80*/  UIADD3 UR4, UP0, UPT, UR4, UR6, URZ ;  /* 0x0000000604047290 */ /* 0x000fe2000ff1e0ff */
[----:B------:R-:W-:Y:S01]  /*1c90*/  IADD3.X R15, PT, PT, RZ, R13, RZ, P1, !PT ;  /* 0x0000000dff0f7210 */ /* 0x000fe20000ffe4ff */
[----:B------:R-:W-:-:S02]  /*1ca0*/  UIADD3.X UR13, UPT, UPT, UR5, UR13, URZ, UP1, !UPT ;  /* 0x0000000d050d7290 */ /* 0x000fc40008ffe4ff */
[----:B------:R-:W-:Y:S01]  /*1cb0*/  UIADD3.X UR15, UPT, UPT, UR5, UR15, URZ, UP2, !UPT ;  /* 0x0000000f050f7290 */ /* 0x000fe200097fe4ff */
[----:B-1----:R-:W-:Y:S01]  /*1cc0*/  IMAD.WIDE.U32 R20, R23, 0x4, R20 ;  /* 0x0000000417147825 */ /* 0x002fe200078e0014 */
[----:B------:R-:W-:-:S03]  /*1cd0*/  UIADD3.X UR5, UPT, UPT, UR5, UR7, URZ, UP0, !UPT ;  /* 0x0000000705057290 */ /* 0x000fc600087fe4ff */
[----:B0-----:R-:W-:-:S04]  /*1ce0*/  IMAD.WIDE.U32 R18, R23, 0x4, R18 ;  /* 0x0000000417127825 */ /* 0x001fc800078e0012 */
[----:B--2---:R-:W-:-:S07]  /*1cf0*/  IMAD.WIDE.U32 R16, R23, 0x4, R26 ;  /* 0x0000000417107825 */ /* 0x004fce00078e001a */
.L_x_931:
[----:B-1----:R-:W0:Y:S01]  /*1d00*/  LDC.64 R30, c[0x0][0x398] ;  /* 0x0000e600ff1e7b82 */ /* 0x002e220000000a00 */
[----:B------:R-:W-:Y:S02]  /*1d10*/  IADD3 R28, P0, PT, R16, UR18, RZ ;  /* 0x00000012101c7c10 */ /* 0x000fe4000ff1e0ff */
[----:B------:R-:W-:Y:S02]  /*1d20*/  IADD3 R26, P1, PT, R18, UR18, RZ ;  /* 0x00000012121a7c10 */ /* 0x000fe4000ff3e0ff */
[----:B------:R-:W-:Y:S02]  /*1d30*/  IADD3.X R29, PT, PT, R17, UR19, RZ, P0, !PT ;  /* 0x00000013111d7c10 */ /* 0x000fe400087fe4ff */
[----:B------:R-:W-:Y:S01]  /*1d40*/  IADD3.X R27, PT, PT, R19, UR19, RZ, P1, !PT ;  /* 0x00000013131b7c10 */ /* 0x000fe20008ffe4ff */
[----:B------:R-:W1:Y:S03]  /*1d50*/  LDC.64 R32, c[0x0][0x3b0] ;  /* 0x0000ec00ff207b82 */ /* 0x000e660000000a00 */
[----:B------:R-:W2:Y:S04]  /*1d60*/  LDG.E R29, desc[UR16][R28.64] ;  /* 0x000000101c1d7981 */ /* 0x000ea8000c1e1900 */
[----:B------:R3:W4:Y:S01]  /*1d70*/  LDG.E R43, desc[UR16][R26.64] ;  /* 0x000000101a2b7981 */ /* 0x000722000c1e1900 */
[----:B0-----:R-:W-:-:S03]  /*1d80*/  IMAD.WIDE.U32 R30, R23, 0x4, R30 ;  /* 0x00000004171e7825 */ /* 0x001fc600078e001e */
[----:B------:R-:W-:Y:S01]  /*1d90*/  IADD3 R30, P0, PT, R30, UR18, RZ ;  /* 0x000000121e1e7c10 */ /* 0x000fe2000ff1e0ff */
[----:B-1----:R-:W-:-:S03]  /*1da0*/  IMAD.WIDE.U32 R32, R23, 0x4, R32 ;  /* 0x0000000417207825 */ /* 0x002fc600078e0020 */
[----:B------:R-:W-:Y:S02]  /*1db0*/  IADD3.X R31, PT, PT, R31, UR19, RZ, P0, !PT ;  /* 0x000000131f1f7c10 */ /* 0x000fe400087fe4ff */
[----:B------:R-:W-:Y:S02]  /*1dc0*/  IADD3 R32, P1, PT, R32, UR18, RZ ;  /* 0x0000001220207c10 */ /* 0x000fe4000ff3e0ff */
[----:B------:R-:W-:Y:S02]  /*1dd0*/  IADD3 R36, P0, PT, R20, UR18, RZ ;  /* 0x0000001214247c10 */ /* 0x000fe4000ff1e0ff */
[----:B------:R-:W5:Y:S01]  /*1de0*/  LDG.E R31, desc[UR16][R30.64] ;  /* 0x000000101e1f7981 */ /* 0x000f62000c1e1900 */
[----:B------:R-:W-:Y:S02]  /*1df0*/  IADD3.X R33, PT, PT, R33, UR19, RZ, P1, !PT ;  /* 0x0000001321217c10 */ /* 0x000fe40008ffe4ff */
[----:B------:R-:W-:-:S04]  /*1e00*/  IADD3.X R37, PT, PT, R21, UR19, RZ, P0, !PT ;  /* 0x0000001315257c10 */ /* 0x000fc800087fe4ff */
[----:B------:R-:W5:Y:S04]  /*1e10*/  LDG.E R33, desc[UR16][R32.64] ;  /* 0x0000001020217981 */ /* 0x000f68000c1e1900 */
[----:B------:R0:W5:Y:S01]  /*1e20*/  LDG.E R45, desc[UR16][R36.64] ;  /* 0x00000010242d7981 */ /* 0x000162000c1e1900 */
[----:B---3--:R-:W-:Y:S02]  /*1e30*/  MOV R26, R34 ;  /* 0x00000022001a7202 */ /* 0x008fe40000000f00 */
[----:B------:R-:W-:Y:S01]  /*1e40*/  MOV R27, R35 ;  /* 0x00000023001b7202 */ /* 0x000fe20000000f00 */
[----:B------:R-:W-:Y:S01]  /*1e50*/  IMAD.U32 R38, RZ, RZ, UR4 ;  /* 0x00000004ff267e24 */ /* 0x000fe2000f8e00ff */
[----:B------:R-:W-:Y:S01]  /*1e60*/  MOV R39, UR5 ;  /* 0x0000000500277c02 */ /* 0x000fe20008000f00 */
[----:B------:R-:W-:Y:S01]  /*1e70*/  IMAD.U32 R41, RZ, RZ, UR9 ;  /* 0x00000009ff297e24 */ /* 0x000fe2000f8e00ff */
[----:B------:R-:W-:-:S02]  /*1e80*/  MOV R40, UR8 ;  /* 0x0000000800287c02 */ /* 0x000fc40008000f00 */
[----:B------:R-:W-:Y:S01]  /*1e90*/  MOV R34, UR10 ;  /* 0x0000000a00227c02 */ /* 0x000fe20008000f00 */
[----:B0-----:R-:W-:Y:S01]  /*1ea0*/  IMAD.U32 R36, RZ, RZ, UR12 ;  /* 0x0000000cff247e24 */ /* 0x001fe2000f8e00ff */
[----:B------:R-:W-:Y:S02]  /*1eb0*/  MOV R35, UR11 ;  /* 0x0000000b00237c02 */ /* 0x000fe40008000f00 */
[----:B------:R-:W-:Y:S02]  /*1ec0*/  MOV R37, UR13 ;  /* 0x0000000d00257c02 */ /* 0x000fe40008000f00 */
[----:B------:R-:W-:Y:S01]  /*1ed0*/  MOV R28, UR14 ;  /* 0x0000000e001c7c02 */ /* 0x000fe20008000f00 */
[----:B------:R-:W-:-:S04]  /*1ee0*/  IMAD.WIDE R34, R25, 0x4, R34 ;  /* 0x0000000419227825 */ /* 0x000fc800078e0222 */
[C---:B------:R-:W-:Y:S01]  /*1ef0*/  IMAD.WIDE R36, R25.reuse, 0x4, R36 ;  /* 0x0000000419247825 */ /* 0x040fe200078e0224 */
[----:B--2---:R0:W-:Y:S04]  /*1f00*/  STG.E desc[UR16][R26.64+-0xc], R29 ;  /* 0xfffff41d1a007986 */ /* 0x0041e8000c101910 */
[----:B----4-:R-:W-:Y:S01]  /*1f10*/  STG.E desc[UR16][R26.64+-0x8], R43 ;  /* 0xfffff82b1a007986 */ /* 0x010fe2000c101910 */
[----:B0-----:R-:W-:Y:S02]  /*1f20*/  IMAD.U32 R29, RZ, RZ, UR15 ;  /* 0x0000000fff1d7e24 */ /* 0x001fe4000f8e00ff */
[C---:B------:R-:W-:Y:S01]  /*1f30*/  IMAD.WIDE R28, R25.reuse, 0x4, R28 ;  /* 0x00000004191c7825 */ /* 0x040fe200078e021c */
[----:B-----5:R0:W-:Y:S04]  /*1f40*/  STG.E desc[UR16][R26.64+-0x10], R31 ;  /* 0xfffff01f1a007986 */ /* 0x0201e8000c101910 */
[----:B------:R1:W-:Y:S01]  /*1f50*/  STG.E desc[UR16][R26.64+-0x4], R33 ;  /* 0xfffffc211a007986 */ /* 0x0003e2000c101910 */
[----:B0-----:R-:W-:-:S03]  /*1f60*/  IMAD.WIDE R30, R25, 0x4, R38 ;  /* 0x00000004191e7825 */ /* 0x001fc600078e0226 */
[----:B------:R0:W-:Y:S04]  /*1f70*/  STG.E desc[UR16][R26.64], R45 ;  /* 0x0000002d1a007986 */ /* 0x0001e8000c101910 */
[----:B------:R-:W2:Y:S01]  /*1f80*/  LDG.E R42, desc[UR16][R28.64+-0x600] ;  /* 0xfffa00101c2a7981 */ /* 0x000ea2000c1e1900 */
[----:B-1----:R-:W-:-:S03]  /*1f90*/  IMAD.WIDE R32, R25, 0x4, R40 ;  /* 0x0000000419207825 */ /* 0x002fc600078e0228 */
[----:B------:R-:W3:Y:S04]  /*1fa0*/  LDG.E R41, desc[UR16][R30.64+-0x600] ;  /* 0xfffa00101e297981 */ /* 0x000ee8000c1e1900 */
[----:B------:R-:W4:Y:S04]  /*1fb0*/  LDG.E R43, desc[UR16][R32.64+-0x600] ;  /* 0xfffa0010202b7981 */ /* 0x000f28000c1e1900 */
[----:B0-----:R-:W5:Y:S04]  /*1fc0*/  LDG.E R45, desc[UR16][R34.64+-0x600] ;  /* 0xfffa0010222d7981 */ /* 0x001f68000c1e1900 */
[----:B------:R-:W5:Y:S01]  /*1fd0*/  LDG.E R40, desc[UR16][R36.64+-0x600] ;  /* 0xfffa001024287981 */ /* 0x000f62000c1e1900 */
[----:B------:R-:W-:-:S05]  /*1fe0*/  IMAD.WIDE R38, R25, 0x14, R14 ;  /* 0x0000001419267825 */ /* 0x000fca00078e020e */
[----:B--2---:R-:W-:Y:S04]  /*1ff0*/  STG.E desc[UR16][R38.64+-0x1df8], R42 ;  /* 0xffe2082a26007986 */ /* 0x004fe8000c101910 */
[----:B---3--:R0:W-:Y:S04]  /*2000*/  STG.E desc[UR16][R38.64+-0x1e08], R41 ;  /* 0xffe1f82926007986 */ /* 0x0081e8000c101910 */
[----:B----4-:R1:W-:Y:S04]  /*2010*/  STG.E desc[UR16][R38.64+-0x1e04], R43 ;  /* 0xffe1fc2b26007986 */ /* 0x0103e8000c101910 */
[----:B-----5:R2:W-:Y:S04]  /*2020*/  STG.E desc[UR16][R38.64+-0x1e00], R45 ;  /* 0xffe2002d26007986 */ /* 0x0205e8000c101910 */
[----:B------:R3:W-:Y:S04]  /*2030*/  STG.E desc[UR16][R38.64+-0x1dfc], R40 ;  /* 0xffe2042826007986 */ /* 0x0007e8000c101910 */
[----:B------:R-:W4:Y:S04]  /*2040*/  LDG.E R44, desc[UR16][R30.64+-0x400] ;  /* 0xfffc00101e2c7981 */ /* 0x000f28000c1e1900 */
[----:B0-----:R-:W5:Y:S04]  /*2050*/  LDG.E R41, desc[UR16][R32.64+-0x400] ;  /* 0xfffc001020297981 */ /* 0x001f68000c1e1900 */
[----:B-1----:R-:W5:Y:S04]  /*2060*/  LDG.E R43, desc[UR16][R34.64+-0x400] ;  /* 0xfffc0010222b7981 */ /* 0x002f68000c1e1900 */
[----:B--2---:R-:W2:Y:S04]  /*2070*/  LDG.E R45, desc[UR16][R36.64+-0x400] ;  /* 0xfffc0010242d7981 */ /* 0x004ea8000c1e1900 */
[----:B---3--:R-:W3:Y:S04]  /*2080*/  LDG.E R40, desc[UR16][R28.64+-0x400] ;  /* 0xfffc00101c287981 */ /* 0x008ee8000c1e1900 */
[----:B----4-:R-:W-:Y:S04]  /*2090*/  STG.E desc[UR16][R38.64+-0x1408], R44 ;  /* 0xffebf82c26007986 */ /* 0x010fe8000c101910 */
[----:B-----5:R0:W-:Y:S04]  /*20a0*/  STG.E desc[UR16][R38.64+-0x1404], R41 ;  /* 0xffebfc2926007986 */ /* 0x0201e8000c101910 */
[----:B------:R1:W-:Y:S04]  /*20b0*/  STG.E desc[UR16][R38.64+-0x1400], R43 ;  /* 0xffec002b26007986 */ /* 0x0003e8000c101910 */
[----:B--2---:R2:W-:Y:S04]  /*20c0*/  STG.E desc[UR16][R38.64+-0x13fc], R45 ;  /* 0xffec042d26007986 */ /* 0x0045e8000c101910 */
[----:B---3--:R3:W-:Y:S04]  /*20d0*/  STG.E desc[UR16][R38.64+-0x13f8], R40 ;  /* 0xffec082826007986 */ /* 0x0087e8000c101910 */
        /* <DEDUP_REMOVED lines=35> */
[----:B----4-:R1:W-:Y:S04]  /*2310*/  STG.E desc[UR16][R38.64+0x13f8], R44 ;  /* 0x0013f82c26007986 */ /* 0x0103e8000c101910 */
[----:B-----5:R1:W-:Y:S04]  /*2320*/  STG.E desc[UR16][R38.64+0x13fc], R41 ;  /* 0x0013fc2926007986 */ /* 0x0203e8000c101910 */
[----:B------:R1:W-:Y:S04]  /*2330*/  STG.E desc[UR16][R38.64+0x1400], R43 ;  /* 0x0014002b26007986 */ /* 0x0003e8000c101910 */
[----:B--2---:R1:W-:Y:S04]  /*2340*/  STG.E desc[UR16][R38.64+0x1404], R45 ;  /* 0x0014042d26007986 */ /* 0x0043e8000c101910 */
[----:B---3--:R1:W-:Y:S04]  /*2350*/  STG.E desc[UR16][R38.64+0x1408], R40 ;  /* 0x0014082826007986 */ /* 0x0083e8000c101910 */
[----:B------:R-:W2:Y:S04]  /*2360*/  LDG.E R42, desc[UR16][R30.64+0x600] ;  /* 0x000600101e2a7981 */ /* 0x000ea8000c1e1900 */
[----:B------:R-:W3:Y:S04]  /*2370*/  LDG.E R33, desc[UR16][R32.64+0x600] ;  /* 0x0006001020217981 */ /* 0x000ee8000c1e1900 */
[----:B------:R-:W4:Y:S04]  /*2380*/  LDG.E R37, desc[UR16][R36.64+0x600] ;  /* 0x0006001024257981 */ /* 0x000f28000c1e1900 */
[----:B------:R0:W5:Y:S04]  /*2390*/  LDG.E R31, desc[UR16][R34.64+0x600] ;  /* 0x00060010221f7981 */ /* 0x000168000c1e1900 */
[----:B------:R-:W5:Y:S01]  /*23a0*/  LDG.E R29, desc[UR16][R28.64+0x600] ;  /* 0x000600101c1d7981 */ /* 0x000f62000c1e1900 */
[----:B------:R-:W-:-:S04]  /*23b0*/  IADD3 R24, PT, PT, R24, 0x8, RZ ;  /* 0x0000000818187810 */ /* 0x000fc80007ffe0ff */
[----:B------:R-:W-:Y:S01]  /*23c0*/  ISETP.NE.AND P0, PT, R24, RZ, PT ;  /* 0x000000ff1800720c */ /* 0x000fe20003f05270 */
[----:B------:R-:W-:Y:S01]  /*23d0*/  UIADD3 UR18, UP0, UPT, UR18, 0x1000, URZ ;  /* 0x0000100012127890 */ /* 0x000fe2000ff1e0ff */
[----:B0-----:R-:W-:-:S03]  /*23e0*/  IADD3 R34, P1, PT, R26, 0x5000, RZ ;  /* 0x000050001a227810 */ /* 0x001fc60007f3e0ff */
[----:B------:R-:W-:Y:S01]  /*23f0*/  UIADD3.X UR19, UPT, UPT, URZ, UR19, URZ, UP0, !UPT ;  /* 0x00000013ff137290 */ /* 0x000fe200087fe4ff */
[----:B------:R-:W-:Y:S01]  /*2400*/  IADD3.X R35, PT, PT, RZ, R27, RZ, P1, !PT ;  /* 0x0000001bff237210 */ /* 0x000fe20000ffe4ff */
[----:B------:R-:W-:Y:S01]  /*2410*/  VIADD R25, R25, 0x400 ;  /* 0x0000040019197836 */ /* 0x000fe20000000000 */
[----:B--2---:R1:W-:Y:S04]  /*2420*/  STG.E desc[UR16][R38.64+0x1df8], R42 ;  /* 0x001df82a26007986 */ /* 0x0043e8000c101910 */
[----:B---3--:R1:W-:Y:S04]  /*2430*/  STG.E desc[UR16][R38.64+0x1dfc], R33 ;  /* 0x001dfc2126007986 */ /* 0x0083e8000c101910 */
[----:B----4-:R1:W-:Y:S04]  /*2440*/  STG.E desc[UR16][R38.64+0x1e04], R37 ;  /* 0x001e042526007986 */ /* 0x0103e8000c101910 */
[----:B-----5:R1:W-:Y:S04]  /*2450*/  STG.E desc[UR16][R38.64+0x1e00], R31 ;  /* 0x001e001f26007986 */ /* 0x0203e8000c101910 */
[----:B------:R1:W-:Y:S01]  /*2460*/  STG.E desc[UR16][R38.64+0x1e08], R29 ;  /* 0x001e081d26007986 */ /* 0x0003e2000c101910 */
[----:B------:R-:W-:Y:S05]  /*2470*/  @P0 BRA `(.L_x_931) ;  /* 0xfffffff800200947 */ /* 0x000fea000383ffff */
.L_x_930:
[----:B------:R-:W-:-:S04]  /*2480*/  LOP3.LUT R14, R0, 0x7, RZ, 0xc0, !PT ;  /* 0x00000007000e7812 */ /* 0x000fc800078ec0ff */
[----:B------:R-:W-:-:S13]  /*2490*/  ISETP.NE.AND P0, PT, R14, RZ, PT ;  /* 0x000000ff0e00720c */ /* 0x000fda0003f05270 */
[----:B------:R-:W-:Y:S05]  /*24a0*/  @!P0 EXIT ;  /* 0x000000000000894d */ /* 0x000fea0003800000 */
[----:B------:R-:W-:Y:S02]  /*24b0*/  ISETP.GE.U32.AND P0, PT, R14, 0x4, PT ;  /* 0x000000040e00780c */ /* 0x000fe40003f06070 */
[----:B------:R-:W-:-:S04]  /*24c0*/  LOP3.LUT R30, R0, 0x3, RZ, 0xc0, !PT ;  /* 0x00000003001e7812 */ /* 0x000fc800078ec0ff */
[----:B------:R-:W-:-:S07]  /*24d0*/  ISETP.NE.AND P1, PT, R30, RZ, PT ;  /* 0x000000ff1e00720c */ /* 0x000fce0003f25270 */
[----:B------:R-:W-:Y:S06]  /*24e0*/  @!P0 BRA `(.L_x_932) ;  /* 0x0000000000c08947 */ /* 0x000fec0003800000 */
[----:B0-----:R-:W-:-:S05]  /*24f0*/  LEA R27, R22, R23, 0x7 ;  /* 0x00000017161b7211 */ /* 0x001fca00078e38ff */
[----:B------:R-:W-:-:S04]  /*2500*/  IMAD.WIDE R24, R27, 0x4, R2 ;  /* 0x000000041b187825 */ /* 0x000fc800078e0202 */
[C---:B------:R-:W-:Y:S01]  /*2510*/  IMAD.WIDE R14, R27.reuse, 0x4, R4 ;  /* 0x000000041b0e7825 */ /* 0x040fe200078e0204 */
[----:B-1----:R-:W2:Y:S03]  /*2520*/  LDG.E R29, desc[UR16][R24.64] ;  /* 0x00000010181d7981 */ /* 0x002ea6000c1e1900 */
[C---:B------:R-:W-:Y:S01]  /*2530*/  IMAD.WIDE R20, R27.reuse, 0x4, R6 ;  /* 0x000000041b147825 */ /* 0x040fe200078e0206 */
[----:B------:R-:W3:Y:S03]  /*2540*/  LDG.E R31, desc[UR16][R14.64] ;  /* 0x000000100e1f7981 */ /* 0x000ee6000c1e1900 */
[C---:B------:R-:W-:Y:S01]  /*2550*/  IMAD.WIDE R18, R27.reuse, 0x4, R8 ;  /* 0x000000041b127825 */ /* 0x040fe200078e0208 */
[----:B------:R-:W4:Y:S03]  /*2560*/  LDG.E R33, desc[UR16][R20.64] ;  /* 0x0000001014217981 */ /* 0x000f26000c1e1900 */
[C---:B------:R-:W-:Y:S01]  /*2570*/  IMAD.WIDE R16, R27.reuse, 0x4, R10 ;  /* 0x000000041b107825 */ /* 0x040fe200078e020a */
[----:B------:R-:W5:Y:S04]  /*2580*/  LDG.E R35, desc[UR16][R18.64] ;  /* 0x0000001012237981 */ /* 0x000f68000c1e1900 */
[----:B------:R-:W5:Y:S01]  /*2590*/  LDG.E R37, desc[UR16][R16.64] ;  /* 0x0000001010257981 */ /* 0x000f62000c1e1900 */
[----:B------:R-:W-:-:S05]  /*25a0*/  IMAD.WIDE R26, R27, 0x14, R12 ;  /* 0x000000141b1a7825 */ /* 0x000fca00078e020c */
[----:B--2---:R0:W-:Y:S04]  /*25b0*/  STG.E desc[UR16][R26.64], R29 ;  /* 0x0000001d1a007986 */ /* 0x0041e8000c101910 */
[----:B---3--:R1:W-:Y:S04]  /*25c0*/  STG.E desc[UR16][R26.64+0x4], R31 ;  /* 0x0000041f1a007986 */ /* 0x0083e8000c101910 */
[----:B----4-:R2:W-:Y:S04]  /*25d0*/  STG.E desc[UR16][R26.64+0x8], R33 ;  /* 0x000008211a007986 */ /* 0x0105e8000c101910 */
[----:B-----5:R3:W-:Y:S04]  /*25e0*/  STG.E desc[UR16][R26.64+0xc], R35 ;  /* 0x00000c231a007986 */ /* 0x0207e8000c101910 */
[----:B------:R4:W-:Y:S04]  /*25f0*/  STG.E desc[UR16][R26.64+0x10], R37 ;  /* 0x000010251a007986 */ /* 0x0009e8000c101910 */
[----:B------:R-:W5:Y:S04]  /*2600*/  LDG.E R39, desc[UR16][R24.64+0x200] ;  /* 0x0002001018277981 */ /* 0x000f68000c1e1900 */
[----:B------:R-:W2:Y:S04]  /*2610*/  LDG.E R41, desc[UR16][R14.64+0x200] ;  /* 0x000200100e297981 */ /* 0x000ea8000c1e1900 */
[----:B------:R-:W3:Y:S04]  /*2620*/  LDG.E R43, desc[UR16][R20.64+0x200] ;  /* 0x00020010142b7981 */ /* 0x000ee8000c1e1900 */
[----:B------:R-:W4:Y:S04]  /*2630*/  LDG.E R45, desc[UR16][R18.64+0x200] ;  /* 0x00020010122d7981 */ /* 0x000f28000c1e1900 */
[----:B------:R-:W4:Y:S04]  /*2640*/  LDG.E R28, desc[UR16][R16.64+0x200] ;  /* 0x00020010101c7981 */ /* 0x000f28000c1e1900 */
[----:B-----5:R5:W-:Y:S04]  /*2650*/  STG.E desc[UR16][R26.64+0xa00], R39 ;  /* 0x000a00271a007986 */ /* 0x020be8000c101910 */
[----:B--2---:R2:W-:Y:S04]  /*2660*/  STG.E desc[UR16][R26.64+0xa04], R41 ;  /* 0x000a04291a007986 */ /* 0x0045e8000c101910 */
[----:B---3--:R3:W-:Y:S04]  /*2670*/  STG.E desc[UR16][R26.64+0xa08], R43 ;  /* 0x000a082b1a007986 */ /* 0x0087e8000c101910 */
[----:B----4-:R4:W-:Y:S04]  /*2680*/  STG.E desc[UR16][R26.64+0xa0c], R45 ;  /* 0x000a0c2d1a007986 */ /* 0x0109e8000c101910 */
[----:B------:R4:W-:Y:S04]  /*2690*/  STG.E desc[UR16][R26.64+0xa10], R28 ;  /* 0x000a101c1a007986 */ /* 0x0009e8000c101910 */
[----:B0-----:R-:W5:Y:S04]  /*26a0*/  LDG.E R29, desc[UR16][R24.64+0x400] ;  /* 0x00040010181d7981 */ /* 0x001f68000c1e1900 */
[----:B-1----:R-:W2:Y:S04]  /*26b0*/  LDG.E R31, desc[UR16][R14.64+0x400] ;  /* 0x000400100e1f7981 */ /* 0x002ea8000c1e1900 */
        /* <DEDUP_REMOVED lines=8> */
[----:B------:R-:W2:Y:S04]  /*2740*/  LDG.E R39, desc[UR16][R24.64+0x600] ;  /* 0x0006001018277981 */ /* 0x000ea8000c1e1900 */
[----:B------:R-:W3:Y:S04]  /*2750*/  LDG.E R41, desc[UR16][R14.64+0x600] ;  /* 0x000600100e297981 */ /* 0x000ee8000c1e1900 */
[----:B------:R-:W4:Y:S04]  /*2760*/  LDG.E R43, desc[UR16][R20.64+0x600] ;  /* 0x00060010142b7981 */ /* 0x000f28000c1e1900 */
[----:B------:R-:W5:Y:S04]  /*2770*/  LDG.E R45, desc[UR16][R18.64+0x600] ;  /* 0x00060010122d7981 */ /* 0x000f68000c1e1900 */
[----:B------:R-:W5:Y:S01]  /*2780*/  LDG.E R28, desc[UR16][R16.64+0x600] ;  /* 0x00060010101c7981 */ /* 0x000f62000c1e1900 */
[----:B------:R-:W-:-:S03]  /*2790*/  IADD3 R22, PT, PT, R22, 0x4, RZ ;  /* 0x0000000416167810 */ /* 0x000fc60007ffe0ff */
[----:B--2---:R0:W-:Y:S04]  /*27a0*/  STG.E desc[UR16][R26.64+0x1e00], R39 ;  /* 0x001e00271a007986 */ /* 0x0041e8000c101910 */
[----:B---3--:R0:W-:Y:S04]  /*27b0*/  STG.E desc[UR16][R26.64+0x1e04], R41 ;  /* 0x001e04291a007986 */ /* 0x0081e8000c101910 */
[----:B----4-:R0:W-:Y:S04]  /*27c0*/  STG.E desc[UR16][R26.64+0x1e08], R43 ;  /* 0x001e082b1a007986 */ /* 0x0101e8000c101910 */
[----:B-----5:R0:W-:Y:S04]  /*27d0*/  STG.E desc[UR16][R26.64+0x1e0c], R45 ;  /* 0x001e0c2d1a007986 */ /* 0x0201e8000c101910 */
[----:B------:R0:W-:Y:S02]  /*27e0*/  STG.E desc[UR16][R26.64+0x1e10], R28 ;  /* 0x001e101c1a007986 */ /* 0x0001e4000c101910 */
.L_x_932:
[----:B------:R-:W-:Y:S05]  /*27f0*/  @!P1 EXIT ;  /* 0x000000000000994d */ /* 0x000fea0003800000 */
[----:B------:R-:W-:Y:S02]  /*2800*/  ISETP.NE.AND P0, PT, R30, 0x1, PT ;  /* 0x000000011e00780c */ /* 0x000fe40003f05270 */
[----:B------:R-:W-:-:S04]  /*2810*/  LOP3.LUT R0, R0, 0x1, RZ, 0xc0, !PT ;  /* 0x0000000100007812 */ /* 0x000fc800078ec0ff */
[----:B------:R-:W-:-:S07]  /*2820*/  ISETP.NE.U32.AND P1, PT, R0, 0x1, PT ;  /* 0x000000010000780c */ /* 0x000fce0003f25070 */
[----:B------:R-:W-:Y:S06]  /*2830*/  @!P0 BRA `(.L_x_933) ;  /* 0x0000000000708947 */ /* 0x000fec0003800000 */
[----:B0-----:R-:W-:-:S04]  /*2840*/  IMAD R15, R22, 0x80, R23 ;  /* 0x00000080160f7824 */ /* 0x001fc800078e0217 */
        /* <DEDUP_REMOVED lines=16> */
[----:B------:R-:W3:Y:S04]  /*2950*/  LDG.E R21, desc[UR16][R20.64+0x200] ;  /* 0x0002001014157981 */ /* 0x000ee8000c1e1900 */
[----:B------:R-:W4:Y:S04]  /*2960*/  LDG.E R25, desc[UR16][R24.64+0x200] ;  /* 0x0002001018197981 */ /* 0x000f28000c1e1900 */
[----:B------:R-:W5:Y:S04]  /*2970*/  LDG.E R27, desc[UR16][R26.64+0x200] ;  /* 0x000200101a1b7981 */ /* 0x000f68000c1e1900 */
[----:B------:R-:W2:Y:S04]  /*2980*/  LDG.E R19, desc[UR16][R18.64+0x200] ;  /* 0x0002001012137981 */ /* 0x000ea8000c1e1900 */
[----:B------:R-:W2:Y:S01]  /*2990*/  LDG.E R17, desc[UR16][R16.64+0x200] ;  /* 0x0002001010117981 */ /* 0x000ea2000c1e1900 */
[----:B------:R-:W-:-:S03]  /*29a0*/  IADD3 R22, PT, PT, R22, 0x2, RZ ;  /* 0x0000000216167810 */ /* 0x000fc60007ffe0ff */
[----:B---3--:R3:W-:Y:S04]  /*29b0*/  STG.E desc[UR16][R14.64+0xa00], R21 ;  /* 0x000a00150e007986 */ /* 0x0087e8000c101910 */
[----:B----4-:R3:W-:Y:S04]  /*29c0*/  STG.E desc[UR16][R14.64+0xa04], R25 ;  /* 0x000a04190e007986 */ /* 0x0107e8000c101910 */
[----:B-----5:R3:W-:Y:S04]  /*29d0*/  STG.E desc[UR16][R14.64+0xa08], R27 ;  /* 0x000a081b0e007986 */ /* 0x0207e8000c101910 */
[----:B--2---:R3:W-:Y:S04]  /*29e0*/  STG.E desc[UR16][R14.64+0xa0c], R19 ;  /* 0x000a0c130e007986 */ /* 0x0047e8000c101910 */
[----:B------:R3:W-:Y:S02]  /*29f0*/  STG.E desc[UR16][R14.64+0xa10], R17 ;  /* 0x000a10110e007986 */ /* 0x0007e4000c101910 */
.L_x_933:
[----:B------:R-:W-:Y:S05]  /*2a00*/  @P1 EXIT ;  /* 0x000000000000194d */ /* 0x000fea0003800000 */
[----:B0-----:R-:W-:-:S05]  /*2a10*/  LEA R23, R22, R23, 0x7 ;  /* 0x0000001716177211 */ /* 0x001fca00078e38ff */
        /* <DEDUP_REMOVED lines=17> */
.L_x_934:
        /* <DEDUP_REMOVED lines=13> */
.L_x_1611:


//--------------------- .text._ZN3cub18CUB_300001_SM_10006detail9transform16transform_kernelINS2_10policy_hubILb1EN4cuda3std3__45tupleIJN6thrust24THRUST_300001_SM_1000_NS12zip_iteratorINS8_IJNSA_10device_ptrIiEESD_NSC_IfEESD_SD_EEEEEEEEE10policy1000EiNS7_10__identityENSA_7pointerINS8_IJiifiiEEENSA_8cuda_cub3tagENSA_11use_defaultESP_EEJSG_EEEvT0_iT1_T2_DpNS2_10kernel_argIT3_EE --------------------------
	.section	.text._ZN3cub18CUB_300001_SM_10006detail9transform16transform_kernelINS2_10policy_hubILb1EN4cuda3std3__45tupleIJN6thrust24THRUST_300001_SM_1000_NS12zip_iteratorINS8_IJNSA_10device_ptrIiEESD_NSC_IfEESD_SD_EEEEEEEEE10policy1000EiNS7_10__identityENSA_7pointerINS8_IJiifiiEEENSA_8cuda_cub3tagENSA_11use_defaultESP_EEJSG_EEEvT0_iT1_T2_DpNS2_10kernel_argIT3_EE,"ax",@progbits
	.align	128
        .global         _ZN3cub18CUB_300001_SM_10006detail9transform16transform_kernelINS2_10policy_hubILb1EN4cuda3std3__45tupleIJN6thrust24THRUST_300001_SM_1000_NS12zip_iteratorINS8_IJNSA_10device_ptrIiEESD_NSC_IfEESD_SD_EEEEEEEEE10policy1000EiNS7_10__identityENSA_7pointerINS8_IJiifiiEEENSA_8cuda_cub3tagENSA_11use_defaultESP_EEJSG_EEEvT0_iT1_T2_DpNS2_10kernel_argIT3_EE
        .type           _ZN3cub18CUB_300001_SM_10006detail9transform16transform_kernelINS2_10policy_hubILb1EN4cuda3std3__45tupleIJN6thrust24THRUST_300001_SM_1000_NS12zip_iteratorINS8_IJNSA_10device_ptrIiEESD_NSC_IfEESD_SD_EEEEEEEEE10policy1000EiNS7_10__identityENSA_7pointerINS8_IJiifiiEEENSA_8cuda_cub3tagENSA_11use_defaultESP_EEJSG_EEEvT0_iT1_T2_DpNS2_10kernel_argIT3_EE,@function
        .size           _ZN3cub18CUB_300001_SM_10006detail9transform16transform_kernelINS2_10policy_hubILb1EN4cuda3std3__45tupleIJN6thrust24THRUST_300001_SM_1000_NS12zip_iteratorINS8_IJNSA_10device_ptrIiEESD_NSC_IfEESD_SD_EEEEEEEEE10policy1000EiNS7_10__identityENSA_7pointerINS8_IJiifiiEEENSA_8cuda_cub3tagENSA_11use_defaultESP_EEJSG_EEEvT0_iT1_T2_DpNS2_10kernel_argIT3_EE,(.L_x_1612 - _ZN3cub18CUB_300001_SM_10006detail9transform16transform_kernelINS2_10policy_hubILb1EN4cuda3std3__45tupleIJN6thrust24THRUST_300001_SM_1000_NS12zip_iteratorINS8_IJNSA_10device_ptrIiEESD_NSC_IfEESD_SD_EEEEEEEEE10policy1000EiNS7_10__identityENSA_7pointerINS8_IJiifiiEEENSA_8cuda_cub3tagENSA_11use_defaultESP_EEJSG_EEEvT0_iT1_T2_DpNS2_10kernel_argIT3_EE)
        .other          _ZN3cub18CUB_300001_SM_10006detail9transform16transform_kernelINS2_10policy_hubILb1EN4cuda3std3__45tupleIJN6thrust24THRUST_300001_SM_1000_NS12zip_iteratorINS8_IJNSA_10device_ptrIiEESD_NSC_IfEESD_SD_EEEEEEEEE10policy1000EiNS7_10__identityENSA_7pointerINS8_IJiifiiEEENSA_8cuda_cub3tagENSA_11use_defaultESP_EEJSG_EEEvT0_iT1_T2_DpNS2_10kernel_argIT3_EE,@"STO_CUDA_ENTRY STV_DEFAULT"
_ZN3cub18CUB_300001_SM_10006detail9transform16transform_kernelINS2_10policy_hubILb1EN4cuda3std3__45tupleIJN6thrust24THRUST_300001_SM_1000_NS12zip_iteratorINS8_IJNSA_10device_ptrIiEESD_NSC_IfEESD_SD_EEEEEEEEE10policy1000EiNS7_10__identityENSA_7pointerINS8_IJiifiiEEENSA_8cuda_cub3tagENSA_11use_defaultESP_EEJSG_EEEvT0_iT1_T2_DpNS2_10kernel_argIT3_EE:
.text._ZN3cub18CUB_300001_SM_10006detail9transform16transform_kernelINS2_10policy_hubILb1EN4cuda3std3__45tupleIJN6thrust24THRUST_300001_SM_1000_NS12zip_iteratorINS8_IJNSA_10device_ptrIiEESD_NSC_IfEESD_SD_EEEEEEEEE10policy1000EiNS7_10__identityENSA_7pointerINS8_IJiifiiEEENSA_8cuda_cub3tagENSA_11use_defaultESP_EEJSG_EEEvT0_iT1_T2_DpNS2_10kernel_argIT3_EE:
[----:B------:R-:W-:Y:S08]  /*0000*/  LDC R1, c[0x0][0x37c] ;  /* 0x0000df00ff017b82 */ /* 0x000ff00000000800 */
[----:B------:R-:W0:Y:S01]  /*0010*/  S2UR UR21, SR_CTAID.X ;  /* 0x00000000001579c3 */ /* 0x000e220000002500 */
[----:B------:R-:W1:Y:S01]  /*0020*/  LDCU.64 UR4, c[0x0][0x380] ;  /* 0x00007000ff0477ac */ /* 0x000e620008000a00 */
[----:B------:R-:W2:Y:S01]  /*0030*/  LDCU.64 UR6, c[0x0][0x390] ;  /* 0x00007200ff0677ac */ /* 0x000ea20008000a00 */
[----:B------:R-:W3:Y:S01]  /*0040*/  LDCU.128 UR12, c[0x0][0x3a0] ;  /* 0x00007400ff0c77ac */ /* 0x000ee20008000c00 */
[----:B------:R-:W4:Y:S01]  /*0050*/  LDCU.128 UR8, c[0x0][0x3b0] ;  /* 0x00007600ff0877ac */ /* 0x000f220008000c00 */
[----:B------:R-:W5:Y:S01]  /*0060*/  LDCU.64 UR16, c[0x0][0x398] ;  /* 0x00007300ff1077ac */ /* 0x000f620008000a00 */
[----:B-1----:R-:W-:Y:S01]  /*0070*/  USHF.L.U32 UR20, UR5, 0x7, URZ ;  /* 0x0000000705147899 */ /* 0x002fe200080006ff */
[----:B------:R-:W1:Y:S03]  /*0080*/  LDCU.64 UR22, c[0x0][0x358] ;  /* 0x00006b00ff1677ac */ /* 0x000e660008000a00 */
[----:B0-----:R-:W-:-:S04]  /*0090*/  UIMAD UR21, UR20, UR21, URZ ;  /* 0x00000015141572a4 */ /* 0x001fc8000f8e02ff */
[----:B------:R-:W-:Y:S02]  /*00a0*/  UIADD3 UR4, UPT, UPT, -UR21, UR4, URZ ;  /* 0x0000000415047290 */ /* 0x000fe4000fffe1ff */
[----:B------:R-:W-:Y:S02]  /*00b0*/  UIMAD.WIDE UR18, UR21, 0x4, URZ ;  /* 0x00000004151278a5 */ /* 0x000fe4000f8e02ff */
[----:B--2---:R-:W-:Y:S02]  /*00c0*/  UIMAD.WIDE UR6, UR21, 0x14, UR6 ;  /* 0x00000014150678a5 */ /* 0x004fe4000f8e0206 */
[----:B------:R-:W-:Y:S02]  /*00d0*/  UISETP.LT.AND UP6, UPT, UR20, UR4, UPT ;  /* 0x000000041400728c */ /* 0x000fe4000bfc1270 */
[----:B------:R-:W-:Y:S02]  /*00e0*/  UISETP.GT.AND UP0, UPT, UR20, UR4, UPT ;  /* 0x000000041400728c */ /* 0x000fe4000bf04270 */
[----:B---3--:R-:W-:-:S02]  /*00f0*/  UIADD3 UR21, UP2, UPT, UR18, UR12, URZ ;  /* 0x0000000c12157290 */ /* 0x008fc4000ff5e0ff */
[----:B------:R-:W-:Y:S02]  /*0100*/  UIADD3 UR26, UP3, UPT, UR18, UR14, URZ ;  /* 0x0000000e121a7290 */ /* 0x000fe4000ff7e0ff */
[----:B----4-:R-:W-:Y:S02]  /*0110*/  UIADD3 UR28, UP4, UPT, UR18, UR8, URZ ;  /* 0x00000008121c7290 */ /* 0x010fe4000ff9e0ff */
[----:B------:R-:W-:Y:S01]  /*0120*/  UIADD3 UR30, UP5, UPT, UR18, UR10, URZ ;  /* 0x0000000a121e7290 */ /* 0x000fe2000ffbe0ff */
[----:B------:R-:W-:Y:S01]  /*0130*/  MOV R8, UR21 ;  /* 0x0000001500087c02 */ /* 0x000fe20008000f00 */
[----:B------:R-:W-:Y:S01]  /*0140*/  USEL UR4, UR20, UR4, UP6 ;  /* 0x0000000414047287 */ /* 0x000fe2000b000000 */
[----:B------:R-:W-:Y:S01]  /*0150*/  MOV R6, UR26 ;  /* 0x0000001a00067c02 */ /* 0x000fe20008000f00 */
[----:B------:R-:W-:Y:S01]  /*0160*/  UIADD3.X UR20, UPT, UPT, UR19, UR13, URZ, UP2, !UPT ;  /* 0x0000000d13147290 */ /* 0x000fe200097fe4ff */
[----:B------:R-:W-:Y:S01]  /*0170*/  MOV R4, UR28 ;  /* 0x0000001c00047c02 */ /* 0x000fe20008000f00 */
[----:B------:R-:W-:Y:S01]  /*0180*/  UIADD3.X UR27, UPT, UPT, UR19, UR15, URZ, UP3, !UPT ;  /* 0x0000000f131b7290 */ /* 0x000fe20009ffe4ff */
[----:B------:R-:W-:Y:S01]  /*0190*/  IMAD.U32 R2, RZ, RZ, UR30 ;  /* 0x0000001eff027e24 */ /* 0x000fe2000f8e00ff */
[----:B------:R-:W-:-:S02]  /*01a0*/  UIADD3.X UR29, UPT, UPT, UR19, UR9, URZ, UP4, !UPT ;  /* 0x00000009131d7290 */ /* 0x000fc4000a7fe4ff */
[----:B------:R-:W-:Y:S01]  /*01b0*/  UIADD3.X UR31, UPT, UPT, UR19, UR11, URZ, UP5, !UPT ;  /* 0x0000000b131f7290 */ /* 0x000fe2000affe4ff */
[----:B------:R-:W-:Y:S01]  /*01c0*/  MOV R9, UR20 ;  /* 0x0000001400097c02 */ /* 0x000fe20008000f00 */
[----:B-----5:R-:W-:Y:S01]  /*01d0*/  UIADD3 UR24, UP1, UPT, UR18, UR16, URZ ;  /* 0x0000001012187290 */ /* 0x020fe2000ff3e0ff */
[----:B------:R-:W-:Y:S02]  /*01e0*/  MOV R7, UR27 ;  /* 0x0000001b00077c02 */ /* 0x000fe40008000f00 */
[----:B------:R-:W-:Y:S01]  /*01f0*/  MOV R5, UR29 ;  /* 0x0000001d00057c02 */ /* 0x000fe20008000f00 */
[----:B------:R-:W-:Y:S01]  /*0200*/  IMAD.U32 R3, RZ, RZ, UR31 ;  /* 0x0000001fff037e24 */ /* 0x000fe2000f8e00ff */
[----:B------:R-:W-:Y:S01]  /*0210*/  UIADD3.X UR25, UPT, UPT, UR19, UR17, URZ, UP1, !UPT ;  /* 0x0000001113197290 */ /* 0x000fe20008ffe4ff */
[----:B-1----:R-:W-:Y:S11]  /*0220*/  BRA.U UP0, `(.L_x_935) ;  /* 0x00000011003c7547 */ /* 0x002ff6000b800000 */
[----:B------:R-:W-:-:S06]  /*0230*/  UISETP.GE.AND UP0, UPT, UR5, 0x1, UPT ;  /* 0x000000010500788c */ /* 0x000fcc000bf06270 */
[----:B------:R-:W-:-:S13]  /*0240*/  PLOP3.LUT P0, PT, PT, PT, UP0, 0x80, 0x8 ;  /* 0x000000000008781c */ /* 0x000fda0003f0f008 */
[----:B------:R-:W-:Y:S05]  /*0250*/  @!P0 EXIT ;  /* 0x000000000000894d */ /* 0x000fea0003800000 */
[----:B------:R-:W0:Y:S01]  /*0260*/  S2R R0, SR_TID.X ;  /* 0x0000000000007919 */ /* 0x000e220000002100 */
[----:B------:R-:W-:Y:S02]  /*0270*/  UISETP.GE.U32.AND UP0, UPT, UR5, 0x8, UPT ;  /* 0x000000080500788c */ /* 0x000fe4000bf06070 */
[----:B------:R-:W-:Y:S01]  /*0280*/  ULOP3.LUT UR21, UR5, 0x7, URZ, 0xc0, !UPT ;  /* 0x0000000705157892 */ /* 0x000fe2000f8ec0ff */
[----:B------:R-:W-:-:S06]  /*0290*/  UMOV UR4, URZ ;  /* 0x000000ff00047c82 */ /* 0x000fcc0008000000 */
[----:B------:R-:W-:Y:S05]  /*02a0*/  BRA.U !UP0, `(.L_x_936) ;  /* 0x00000009084c7547 */ /* 0x000fea000b800000 */
[----:B------:R-:W1:Y:S01]  /*02b0*/  LDC.64 R12, c[0x0][0x3b8] ;  /* 0x0000ee00ff0c7b82 */ /* 0x000e620000000a00 */
[----:B------:R-:W-:Y:S01]  /*02c0*/  HFMA2 R11, -RZ, RZ, 0, 1.1920928955078125e-06 ;  /* 0x00000014ff0b7431 */ /* 0x000fe200000001ff */
[----:B------:R-:W-:Y:S01]  /*02d0*/  UIADD3 UR4, UP0, UPT, UR18, 0x600, URZ ;  /* 0x0000060012047890 */ /* 0x000fe2000ff1e0ff */
[----:B0-----:R-:W-:-:S03]  /*02e0*/  IADD3 R16, PT, PT, R0, 0x80, RZ ;  /* 0x0000008000107810 */ /* 0x001fc60007ffe0ff */
[----:B------:R-:W-:Y:S02]  /*02f0*/  UIADD3 UR20, UP3, UPT, UR4, UR8, URZ ;  /* 0x0000000804147290 */ /* 0x000fe4000ff7e0ff */
[----:B------:R-:W0:Y:S01]  /*0300*/  LDC.64 R14, c[0x0][0x3a8] ;  /* 0x0000ea00ff0e7b82 */ /* 0x000e220000000a00 */
[----:B------:R-:W-:Y:S01]  /*0310*/  UIADD3.X UR8, UPT, UPT, URZ, UR19, URZ, UP0, !UPT ;  /* 0x00000013ff087290 */ /* 0x000fe200087fe4ff */
[----:B------:R-:W-:Y:S01]  /*0320*/  IMAD.WIDE.U32 R10, R0, R11, UR6 ;  /* 0x00000006000a7e25 */ /* 0x000fe2000f8e000b */
[----:B------:R-:W-:Y:S02]  /*0330*/  UIADD3 UR10, UP0, UPT, UR4, UR10, URZ ;  /* 0x0000000a040a7290 */ /* 0x000fe4000ff1e0ff */
[----:B------:R-:W-:-:S03]  /*0340*/  UIADD3 UR12, UP1, UPT, UR4, UR12, URZ ;  /* 0x0000000c040c7290 */ /* 0x000fc6000ff3e0ff */
[----:B------:R-:W2:Y:S01]  /*0350*/  LDC.64 R20, c[0x0][0x3a0] ;  /* 0x0000e800ff147b82 */ /* 0x000ea20000000a00 */
[----:B------:R-:W-:Y:S01]  /*0360*/  IADD3 R18, P0, PT, R10, 0x10, RZ ;  /* 0x000000100a127810 */ /* 0x000fe20007f1e0ff */
[----:B------:R-:W-:Y:S02]  /*0370*/  UIADD3 UR14, UP2, UPT, UR4, UR14, URZ ;  /* 0x0000000e040e7290 */ /* 0x000fe4000ff5e0ff */
[----:B------:R-:W-:Y:S01]  /*0380*/  UIADD3.X UR11, UPT, UPT, UR8, UR11, URZ, UP0, !UPT ;  /* 0x0000000b080b7290 */ /* 0x000fe200087fe4ff */
[----:B------:R-:W-:Y:S01]  /*0390*/  IADD3.X R19, PT, PT, RZ, R11, RZ, P0, !PT ;  /* 0x0000000bff137210 */ /* 0x000fe200007fe4ff */
[----:B------:R-:W-:Y:S02]  /*03a0*/  UIADD3.X UR13, UPT, UPT, UR8, UR13, URZ, UP1, !UPT ;  /* 0x0000000d080d7290 */ /* 0x000fe40008ffe4ff */
[----:B------:R-:W-:Y:S01]  /*03b0*/  UIADD3 UR16, UP0, UPT, UR4, UR16, URZ ;  /* 0x0000001004107290 */ /* 0x000fe2000ff1e0ff */
[----:B-1----:R-:W-:Y:S01]  /*03c0*/  IMAD.WIDE.U32 R12, R0, 0x4, R12 ;  /* 0x00000004000c7825 */ /* 0x002fe200078e000c */
[----:B------:R-:W-:-:S02]  /*03d0*/  ULOP3.LUT UR4, UR5, 0x7ffffff8, URZ, 0xc0, !UPT ;  /* 0x7ffffff805047892 */ /* 0x000fc4000f8ec0ff */
[----:B------:R-:W-:Y:S02]  /*03e0*/  UIADD3 UR26, UP1, UPT, UR6, 0x1e08, URZ ;  /* 0x00001e08061a7890 */ /* 0x000fe4000ff3e0ff */
[----:B------:R-:W-:Y:S01]  /*03f0*/  UIADD3.X UR15, UPT, UPT, UR8, UR15, URZ, UP2, !UPT ;  /* 0x0000000f080f7290 */ /* 0x000fe200097fe4ff */
[C---:B0-----:R-:W-:Y:S01]  /*0400*/  IMAD.WIDE.U32 R14, R0.reuse, 0x4, R14 ;  /* 0x00000004000e7825 */ /* 0x041fe200078e000e */
[----:B------:R-:W-:Y:S02]  /*0410*/  UIADD3.X UR9, UPT, UPT, UR8, UR9, URZ, UP3, !UPT ;  /* 0x0000000908097290 */ /* 0x000fe40009ffe4ff */
[----:B------:R-:W-:Y:S02]  /*0420*/  UIADD3.X UR8, UPT, UPT, UR8, UR17, URZ, UP0, !UPT ;  /* 0x0000001108087290 */ /* 0x000fe400087fe4ff */
[----:B------:R-:W-:Y:S02]  /*0430*/  UIADD3.X UR17, UPT, UPT, URZ, UR7, URZ, UP1, !UPT ;  /* 0x00000007ff117290 */ /* 0x000fe40008ffe4ff */
[----:B------:R-:W-:Y:S01]  /*0440*/  UIADD3 UR5, UPT, UPT, -UR4, URZ, URZ ;  /* 0x000000ff04057290 */ /* 0x000fe2000fffe1ff */
[----:B--2---:R-:W-:-:S11]  /*0450*/  IMAD.WIDE.U32 R10, R0, 0x4, R20 ;  /* 0x00000004000a7825 */ /* 0x004fd600078e0014 */
.L_x_937:
[----:B-1----:R-:W0:Y:S01]  /*0460*/  LDC.64 R24, c[0x0][0x398] ;  /* 0x0000e600ff187b82 */ /* 0x002e220000000a00 */
[----:B------:R-:W-:Y:S02]  /*0470*/  IADD3 R22, P0, PT, R10, UR18, RZ ;  /* 0x000000120a167c10 */ /* 0x000fe4000ff1e0ff */
[----:B------:R-:W-:Y:S02]  /*0480*/  IADD3 R20, P1, PT, R14, UR18, RZ ;  /* 0x000000120e147c10 */ /* 0x000fe4000ff3e0ff */
[----:B------:R-:W-:Y:S02]  /*0490*/  IADD3.X R23, PT, PT, R11, UR19, RZ, P0, !PT ;  /* 0x000000130b177c10 */ /* 0x000fe400087fe4ff */
[----:B------:R-:W-:Y:S01]  /*04a0*/  IADD3.X R21, PT, PT, R15, UR19, RZ, P1, !PT ;  /* 0x000000130f157c10 */ /* 0x000fe20008ffe4ff */
[----:B------:R-:W1:Y:S02]  /*04b0*/  LDC.64 R28, c[0x0][0x3b0] ;  /* 0x0000ec00ff1c7b82 */ /* 0x000e640000000a00 */
[----:B------:R-:W2:Y:S04]  /*04c0*/  LDG.E R31, desc[UR22][R22.64] ;  /* 0x00000016161f7981 */ /* 0x000ea8000c1e1900 */
[----:B------:R3:W4:Y:S01]  /*04d0*/  LDG.E R33, desc[UR22][R20.64] ;  /* 0x0000001614217981 */ /* 0x000722000c1e1900 */
[----:B0-----:R-:W-:-:S03]  /*04e0*/  IMAD.WIDE.U32 R24, R0, 0x4, R24 ;  /* 0x0000000400187825 */ /* 0x001fc600078e0018 */
[----:B------:R-:W-:Y:S01]  /*04f0*/  IADD3 R26, P0, PT, R24, UR18, RZ ;  /* 0x00000012181a7c10 */ /* 0x000fe2000ff1e0ff */
[----:B-1----:R-:W-:-:S03]  /*0500*/  IMAD.WIDE.U32 R28, R0, 0x4, R28 ;  /* 0x00000004001c7825 */ /* 0x002fc600078e001c */
[----:B------:R-:W-:Y:S02]  /*0510*/  IADD3.X R27, PT, PT, R25, UR19, RZ, P0, !PT ;  /* 0x00000013191b7c10 */ /* 0x000fe400087fe4ff */
[----:B------:R-:W-:-:S03]  /*0520*/  IADD3 R24, P1, PT, R28, UR18, RZ ;  /* 0x000000121c187c10 */ /* 0x000fc6000ff3e0ff */
[----:B------:R0:W5:Y:S01]  /*0530*/  LDG.E R17, desc[UR22][R26.64] ;  /* 0x000000161a117981 */ /* 0x000162000c1e1900 */
[----:B------:R-:W-:Y:S02]  /*0540*/  IADD3 R28, P0, PT, R12, UR18, RZ ;  /* 0x000000120c1c7c10 */ /* 0x000fe4000ff1e0ff */
[----:B------:R-:W-:Y:S02]  /*0550*/  IADD3.X R25, PT, PT, R29, UR19, RZ, P1, !PT ;  /* 0x000000131d197c10 */ /* 0x000fe40008ffe4ff */
[----:B------:R-:W-:-:S03]  /*0560*/  IADD3.X R29, PT, PT, R13, UR19, RZ, P0, !PT ;  /* 0x000000130d1d7c10 */ /* 0x000fc600087fe4ff */
[----:B------:R1:W5:Y:S04]  /*0570*/  LDG.E R35, desc[UR22][R24.64] ;  /* 0x0000001618237981 */ /* 0x000368000c1e1900 */
[----:B------:R1:W5:Y:S01]  /*0580*/  LDG.E R37, desc[UR22][R28.64] ;  /* 0x000000161c257981 */ /* 0x000362000c1e1900 */
[----:B---3--:R-:W-:Y:S01]  /*0590*/  MOV R21, UR8 ;  /* 0x0000000800157c02 */ /* 0x008fe20008000f00 */
[----:B------:R-:W-:Y:S01]  /*05a0*/  IMAD.U32 R20, RZ, RZ, UR16 ;  /* 0x00000010ff147e24 */ /* 0x000fe2000f8e00ff */
[----:B------:R-:W-:Y:S01]  /*05b0*/  MOV R22, UR12 ;  /* 0x0000000c00167c02 */ /* 0x000fe20008000f00 */
[----:B0-----:R-:W-:Y:S01]  /*05c0*/  IMAD.U32 R26, RZ, RZ, UR14 ;  /* 0x0000000eff1a7e24 */ /* 0x001fe2000f8e00ff */
[----:B------:R-:W-:Y:S01]  /*05d0*/  MOV R23, UR13 ;  /* 0x0000000d00177c02 */ /* 0x000fe20008000f00 */
[----:B-1----:R-:W-:Y:S01]  /*05e0*/  IMAD.U32 R24, RZ, RZ, UR10 ;  /* 0x0000000aff187e24 */ /* 0x002fe2000f8e00ff */
[----:B------:R-:W-:-:S02]  /*05f0*/  MOV R27, UR15 ;  /* 0x0000000f001b7c02 */ /* 0x000fc40008000f00 */
[----:B------:R-:W-:Y:S02]  /*0600*/  MOV R25, UR11 ;  /* 0x0000000b00197c02 */ /* 0x000fe40008000f00 */
[----:B------:R-:W-:Y:S02]  /*0610*/  MOV R28, UR20 ;  /* 0x00000014001c7c02 */ /* 0x000fe40008000f00 */
[----:B------:R-:W-:Y:S01]  /*0620*/  MOV R29, UR9 ;  /* 0x00000009001d7c02 */ /* 0x000fe20008000f00 */
[----:B------:R-:W-:-:S04]  /*0630*/  IMAD.WIDE R20, R16, 0x4, R20 ;  /* 0x0000000410147825 */ /* 0x000fc800078e0214 */
[----:B------:R-:W-:-:S04]  /*0640*/  IMAD.WIDE R22, R16, 0x4, R22 ;  /* 0x0000000410167825 */ /* 0x000fc800078e0216 */
[----:B------:R-:W-:-:S04]  /*0650*/  IMAD.WIDE R26, R16, 0x4, R26 ;  /* 0x00000004101a7825 */ /* 0x000fc800078e021a */
[----:B------:R-:W-:-:S04]  /*0660*/  IMAD.WIDE R28, R16, 0x4, R28 ;  /* 0x00000004101c7825 */ /* 0x000fc800078e021c */
[----:B------:R-:W-:Y:S01]  /*0670*/  IMAD.WIDE R24, R16, 0x4, R24 ;  /* 0x0000000410187825 */ /* 0x000fe200078e0218 */
[----:B--2---:R-:W-:Y:S04]  /*0680*/  STG.E desc[UR22][R18.64+-0xc], R31 ;  /* 0xfffff41f12007986 */ /* 0x004fe8000c101916 */
[----:B----4-:R-:W-:Y:S04]  /*0690*/  STG.E desc[UR22][R18.64+-0x8], R33 ;  /* 0xfffff82112007986 */ /* 0x010fe8000c101916 */
[----:B-----5:R0:W-:Y:S04]  /*06a0*/  STG.E desc[UR22][R18.64+-0x10], R17 ;  /* 0xfffff01112007986 */ /* 0x0201e8000c101916 */
[----:B------:R1:W-:Y:S04]  /*06b0*/  STG.E desc[UR22][R18.64+-0x4], R35 ;  /* 0xfffffc2312007986 */ /* 0x0003e8000c101916 */
[----:B------:R2:W-:Y:S04]  /*06c0*/  STG.E desc[UR22][R18.64], R37 ;  /* 0x0000002512007986 */ /* 0x0005e8000c101916 */
[----:B0-----:R-:W3:Y:S04]  /*06d0*/  LDG.E R17, desc[UR22][R20.64+-0x600] ;  /* 0xfffa001614117981 */ /* 0x001ee8000c1e1900 */
[----:B------:R-:W4:Y:S04]  /*06e0*/  LDG.E R33, desc[UR22][R22.64+-0x600] ;  /* 0xfffa001616217981 */ /* 0x000f28000c1e1900 */
[----:B-1----:R-:W5:Y:S04]  /*06f0*/  LDG.E R35, desc[UR22][R26.64+-0x600] ;  /* 0xfffa00161a237981 */ /* 0x002f68000c1e1900 */
[----:B--2---:R-:W2:Y:S04]  /*0700*/  LDG.E R37, desc[UR22][R28.64+-0x600] ;  /* 0xfffa00161c257981 */ /* 0x004ea8000c1e1900 */
[----:B------:R-:W2:Y:S01]  /*0710*/  LDG.E R32, desc[UR22][R24.64+-0x600] ;  /* 0xfffa001618207981 */ /* 0x000ea2000c1e1900 */
[----:B------:R-:W-:-:S02]  /*0720*/  MOV R30, UR26 ;  /* 0x0000001a001e7c02 */ /* 0x000fc40008000f00 */
[----:B------:R-:W-:-:S03]  /*0730*/  MOV R31, UR17 ;  /* 0x00000011001f7c02 */ /* 0x000fc60008000f00 */
[----:B------:R-:W-:-:S05]  /*0740*/  IMAD.WIDE R30, R16, 0x14, R30 ;  /* 0x00000014101e7825 */ /* 0x000fca00078e021e */
[----:B---3--:R0:W-:Y:S04]  /*0750*/  STG.E desc[UR22][R30.64+-0x1e08], R17 ;  /* 0xffe1f8111e007986 */ /* 0x0081e8000c101916 */
[----:B----4-:R1:W-:Y:S04]  /*0760*/  STG.E desc[UR22][R30.64+-0x1e04], R33 ;  /* 0xffe1fc211e007986 */ /* 0x0103e8000c101916 */
[----:B-----5:R3:W-:Y:S04]  /*0770*/  STG.E desc[UR22][R30.64+-0x1e00], R35 ;  /* 0xffe200231e007986 */ /* 0x0207e8000c101916 */
[----:B--2---:R2:W-:Y:S04]  /*0780*/  STG.E desc[UR22][R30.64+-0x1dfc], R37 ;  /* 0xffe204251e007986 */ /* 0x0045e8000c101916 */
[----:B------:R4:W-:Y:S04]  /*0790*/  STG.E desc[UR22][R30.64+-0x1df8], R32 ;  /* 0xffe208201e007986 */ /* 0x0009e8000c101916 */
[----:B------:R-:W5:Y:S04]  /*07a0*/  LDG.E R34, desc[UR22][R20.64+-0x400] ;  /* 0xfffc001614227981 */ /* 0x000f68000c1e1900 */
[----:B------:R-:W2:Y:S04]  /*07b0*/  LDG.E R36, desc[UR22][R22.64+-0x400] ;  /* 0xfffc001616247981 */ /* 0x000ea8000c1e1900 */
[----:B0-----:R-:W4:Y:S04]  /*07c0*/  LDG.E R17, desc[UR22][R26.64+-0x400] ;  /* 0xfffc00161a117981 */ /* 0x001f28000c1e1900 */
[----:B-1----:R-:W4:Y:S04]  /*07d0*/  LDG.E R33, desc[UR22][R28.64+-0x400] ;  /* 0xfffc00161c217981 */ /* 0x002f28000c1e1900 */
[----:B---3--:R-:W3:Y:S04]  /*07e0*/  LDG.E R35, desc[UR22][R24.64+-0x400] ;  /* 0xfffc001618237981 */ /* 0x008ee8000c1e1900 */
[----:B-----5:R-:W-:Y:S04]  /*07f0*/  STG.E desc[UR22][R30.64+-0x1408], R34 ;  /* 0xffebf8221e007986 */ /* 0x020fe8000c101916 */
[----:B--2---:R-:W-:Y:S04]  /*0800*/  STG.E desc[UR22][R30.64+-0x1404], R36 ;  /* 0xffebfc241e007986 */ /* 0x004fe8000c101916 */
[----:B----4-:R0:W-:Y:S04]  /*0810*/  STG.E desc[UR22][R30.64+-0x1400], R17 ;  /* 0xffec00111e007986 */ /* 0x0101e8000c101916 */
[----:B------:R1:W-:Y:S04]  /*0820*/  STG.E desc[UR22][R30.64+-0x13fc], R33 ;  /* 0xffec04211e007986 */ /* 0x0003e8000c101916 */
[----:B---3--:R2:W-:Y:S04]  /*0830*/  STG.E desc[UR22][R30.64+-0x13f8], R35 ;  /* 0xffec08231e007986 */ /* 0x0085e8000c101916 */
[----:B------:R-:W3:Y:S04]  /*0840*/  LDG.E R37, desc[UR22][R20.64+-0x200] ;  /* 0xfffe001614257981 */ /* 0x000ee8000c1e1900 */
[----:B------:R-:W4:Y:S04]  /*0850*/  LDG.E R32, desc[UR22][R22.64+-0x200] ;  /* 0xfffe001616207981 */ /* 0x000f28000c1e1900 */
[----:B0-----:R-:W5:Y:S04]  /*0860*/  LDG.E R17, desc[UR22][R26.64+-0x200] ;  /* 0xfffe00161a117981 */ /* 0x001f68000c1e1900 */
[----:B-1----:R-:W5:Y:S04]  /*0870*/  LDG.E R33, desc[UR22][R28.64+-0x200] ;  /* 0xfffe00161c217981 */ /* 0x002f68000c1e1900 */
[----:B--2---:R-:W2:Y:S04]  /*0880*/  LDG.E R35, desc[UR22][R24.64+-0x200] ;  /* 0xfffe001618237981 */ /* 0x004ea8000c1e1900 */
[----:B---3--:R-:W-:Y:S04]  /*0890*/  STG.E desc[UR22][R30.64+-0xa08], R37 ;  /* 0xfff5f8251e007986 */ /* 0x008fe8000c101916 */
[----:B----4-:R-:W-:Y:S04]  /*08a0*/  STG.E desc[UR22][R30.64+-0xa04], R32 ;  /* 0xfff5fc201e007986 */ /* 0x010fe8000c101916 */
[----:B-----5:R0:W-:Y:S04]  /*08b0*/  STG.E desc[UR22][R30.64+-0xa00], R17 ;  /* 0xfff600111e007986 */ /* 0x0201e8000c101916 */
[----:B------:R1:W-:Y:S04]  /*08c0*/  STG.E desc[UR22][R30.64+-0x9fc], R33 ;  /* 0xfff604211e007986 */ /* 0x0003e8000c101916 */
[----:B--2---:R2:W-:Y:S04]  /*08d0*/  STG.E desc[UR22][R30.64+-0x9f8], R35 ;  /* 0xfff608231e007986 */ /* 0x0045e8000c101916 */
        /* <DEDUP_REMOVED lines=25> */
[----:B---3--:R1:W-:Y:S04]  /*0a70*/  STG.E desc[UR22][R30.64+0x13f8], R34 ;  /* 0x0013f8221e007986 */ /* 0x0083e8000c101916 */
[----:B----4-:R1:W-:Y:S04]  /*0a80*/  STG.E desc[UR22][R30.64+0x13fc], R36 ;  /* 0x0013fc241e007986 */ /* 0x0103e8000c101916 */
[----:B-----5:R1:W-:Y:S04]  /*0a90*/  STG.E desc[UR22][R30.64+0x1400], R17 ;  /* 0x001400111e007986 */ /* 0x0203e8000c101916 */
[----:B------:R1:W-:Y:S04]  /*0aa0*/  STG.E desc[UR22][R30.64+0x1404], R33 ;  /* 0x001404211e007986 */ /* 0x0003e8000c101916 */
[----:B--2---:R1:W-:Y:S04]  /*0ab0*/  STG.E desc[UR22][R30.64+0x1408], R35 ;  /* 0x001408231e007986 */ /* 0x0043e8000c101916 */
[----:B------:R-:W2:Y:S04]  /*0ac0*/  LDG.E R37, desc[UR22][R20.64+0x600] ;  /* 0x0006001614257981 */ /* 0x000ea8000c1e1900 */
[----:B------:R-:W3:Y:S04]  /*0ad0*/  LDG.E R32, desc[UR22][R22.64+0x600] ;  /* 0x0006001616207981 */ /* 0x000ee8000c1e1900 */
[----:B------:R-:W4:Y:S04]  /*0ae0*/  LDG.E R27, desc[UR22][R26.64+0x600] ;  /* 0x000600161a1b7981 */ /* 0x000f28000c1e1900 */
[----:B------:R-:W5:Y:S04]  /*0af0*/  LDG.E R29, desc[UR22][R28.64+0x600] ;  /* 0x000600161c1d7981 */ /* 0x000f68000c1e1900 */
[----:B------:R-:W5:Y:S01]  /*0b00*/  LDG.E R25, desc[UR22][R24.64+0x600] ;  /* 0x0006001618197981 */ /* 0x000f62000c1e1900 */
[----:B------:R-:W-:-:S02]  /*0b10*/  UIADD3 UR18, UP0, UPT, UR18, 0x1000, URZ ;  /* 0x0000100012127890 */ /* 0x000fc4000ff1e0ff */
[----:B------:R-:W-:Y:S02]  /*0b20*/  UIADD3 UR5, UPT, UPT, UR5, 0x8, URZ ;  /* 0x0000000805057890 */ /* 0x000fe4000fffe0ff */
[----:B------:R-:W-:Y:S02]  /*0b30*/  UIADD3.X UR19, UPT, UPT, URZ, UR19, URZ, UP0, !UPT ;  /* 0x00000013ff137290 */ /* 0x000fe400087fe4ff */
[----:B------:R-:W-:Y:S01]  /*0b40*/  UISETP.NE.AND UP0, UPT, UR5, URZ, UPT ;  /* 0x000000ff0500728c */ /* 0x000fe2000bf05270 */
[----:B------:R-:W-:Y:S02]  /*0b50*/  IADD3 R18, P0, PT, R18, 0x5000, RZ ;  /* 0x0000500012127810 */ /* 0x000fe40007f1e0ff */
[----:B------:R-:W-:-:S03]  /*0b60*/  IADD3 R16, PT, PT, R16, 0x400, RZ ;  /* 0x0000040010107810 */ /* 0x000fc60007ffe0ff */
[----:B------:R-:W-:Y:S01]  /*0b70*/  IMAD.X R19, RZ, RZ, R19, P0 ;  /* 0x000000ffff137224 */ /* 0x000fe200000e0613 */
[----:B--2---:R1:W-:Y:S04]  /*0b80*/  STG.E desc[UR22][R30.64+0x1df8], R37 ;  /* 0x001df8251e007986 */ /* 0x0043e8000c101916 */
[----:B---3--:R1:W-:Y:S04]  /*0b90*/  STG.E desc[UR22][R30.64+0x1dfc], R32 ;  /* 0x001dfc201e007986 */ /* 0x0083e8000c101916 */
[----:B----4-:R1:W-:Y:S04]  /*0ba0*/  STG.E desc[UR22][R30.64+0x1e00], R27 ;  /* 0x001e001b1e007986 */ /* 0x0103e8000c101916 */
[----:B-----5:R1:W-:Y:S04]  /*0bb0*/  STG.E desc[UR22][R30.64+0x1e04], R29 ;  /* 0x001e041d1e007986 */ /* 0x0203e8000c101916 */
[----:B------:R1:W-:Y:S01]  /*0bc0*/  STG.E desc[UR22][R30.64+0x1e08], R25 ;  /* 0x001e08191e007986 */ /* 0x0003e2000c101916 */
[----:B------:R-:W-:Y:S05]  /*0bd0*/  BRA.U UP0, `(.L_x_937) ;  /* 0xfffffff900207547 */ /* 0x000fea000b83ffff */
.L_x_936:
[----:B------:R-:W-:-:S13]  /*0be0*/  ISETP.NE.AND P0, PT, RZ, UR21, PT ;  /* 0x00000015ff007c0c */ /* 0x000fda000bf05270 */
[----:B------:R-:W-:Y:S05]  /*0bf0*/  @!P0 EXIT ;  /* 0x000000000000894d */ /* 0x000fea0003800000 */
[----:B------:R-:W2:Y:S01]  /*0c00*/  LDC R22, c[0x0][0x384] ;  /* 0x0000e100ff167b82 */ /* 0x000ea20000000800 */
[----:B------:R-:W-:Y:S01]  /*0c10*/  UISETP.GE.U32.AND UP0, UPT, UR21, 0x4, UPT ;  /* 0x000000041500788c */ /* 0x000fe2000bf06070 */
[----:B--2---:R-:W-:-:S04]  /*0c20*/  LOP3.LUT R28, R22, 0x3, RZ, 0xc0, !PT ;  /* 0x00000003161c7812 */ /* 0x004fc800078ec0ff */
[----:B------:R-:W-:-:S04]  /*0c30*/  ISETP.NE.AND P0, PT, R28, RZ, PT ;  /* 0x000000ff1c00720c */ /* 0x000fc80003f05270 */
[----:B------:R-:W-:Y:S09]  /*0c40*/  BRA.U !UP0, `(.L_x_938) ;  /* 0x0000000108cc7547 */ /* 0x000ff2000b800000 */
[----:B------:R-:W-:Y:S02]  /*0c50*/  MOV R21, UR4 ;  /* 0x0000000400157c02 */ /* 0x000fe40008000f00 */
[----:B------:R-:W-:-:S03]  /*0c60*/  MOV R18, 0x4 ;  /* 0x0000000400127802 */ /* 0x000fc60000000f00 */
[----:B0-----:R-:W-:-:S04]  /*0c70*/  IMAD R21, R21, 0x80, R0 ;  /* 0x0000008015157824 */ /* 0x001fc800078e0200 */
[----:B------:R-:W-:-:S04]  /*0c80*/  IMAD.WIDE R18, R21, R18, UR24 ;  /* 0x0000001815127e25 */ /* 0x000fc8000f8e0212 */
[C---:B------:R-:W-:Y:S01]  /*0c90*/  IMAD.WIDE R10, R21.reuse, 0x4, R8 ;  /* 0x00000004150a7825 */ /* 0x040fe200078e0208 */
[----:B------:R-:W2:Y:S03]  /*0ca0*/  LDG.E R23, desc[UR22][R18.64] ;  /* 0x0000001612177981 */ /* 0x000ea6000c1e1900 */
[C---:B-1----:R-:W-:Y:S01]  /*0cb0*/  IMAD.WIDE R16, R21.reuse, 0x4, R6 ;  /* 0x0000000415107825 */ /* 0x042fe200078e0206 */
[----:B------:R-:W3:Y:S03]  /*0cc0*/  LDG.E R25, desc[UR22][R10.64] ;  /* 0x000000160a197981 */ /* 0x000ee6000c1e1900 */
[C---:B------:R-:W-:Y:S01]  /*0cd0*/  IMAD.WIDE R14, R21.reuse, 0x4, R4 ;  /* 0x00000004150e7825 */ /* 0x040fe200078e0204 */
[----:B------:R-:W4:Y:S03]  /*0ce0*/  LDG.E R27, desc[UR22][R16.64] ;  /* 0x00000016101b7981 */ /* 0x000f26000c1e1900 */
[----:B------:R-:W-:Y:S01]  /*0cf0*/  IMAD.WIDE R12, R21, 0x4, R2 ;  /* 0x00000004150c7825 */ /* 0x000fe200078e0202 */
[----:B------:R-:W5:Y:S04]  /*0d00*/  LDG.E R29, desc[UR22][R14.64] ;  /* 0x000000160e1d7981 */ /* 0x000f68000c1e1900 */
[----:B------:R-:W5:Y:S01]  /*0d10*/  LDG.E R31, desc[UR22][R12.64] ;  /* 0x000000160c1f7981 */ /* 0x000f62000c1e1900 */
[----:B------:R-:W-:-:S05]  /*0d20*/  HFMA2 R20, -RZ, RZ, 0, 1.1920928955078125e-06 ;  /* 0x00000014ff147431 */ /* 0x000fca00000001ff */
[----:B------:R-:W-:-:S05]  /*0d30*/  IMAD.WIDE R20, R21, R20, UR6 ;  /* 0x0000000615147e25 */ /* 0x000fca000f8e0214 */
        /* <DEDUP_REMOVED lines=30> */
[----:B------:R-:W-:-:S03]  /*0f20*/  UIADD3 UR4, UPT, UPT, UR4, 0x4, URZ ;  /* 0x0000000404047890 */ /* 0x000fc6000fffe0ff */
[----:B--2---:R0:W-:Y:S04]  /*0f30*/  STG.E desc[UR22][R20.64+0x1e00], R33 ;  /* 0x001e002114007986 */ /* 0x0041e8000c101916 */
[----:B---3--:R0:W-:Y:S04]  /*0f40*/  STG.E desc[UR22][R20.64+0x1e04], R35 ;  /* 0x001e042314007986 */ /* 0x0081e8000c101916 */
[----:B----4-:R0:W-:Y:S04]  /*0f50*/  STG.E desc[UR22][R20.64+0x1e08], R37 ;  /* 0x001e082514007986 */ /* 0x0101e8000c101916 */
[----:B-----5:R0:W-:Y:S04]  /*0f60*/  STG.E desc[UR22][R20.64+0x1e0c], R24 ;  /* 0x001e0c1814007986 */ /* 0x0201e8000c101916 */
[----:B------:R0:W-:Y:S02]  /*0f70*/  STG.E desc[UR22][R20.64+0x1e10], R26 ;  /* 0x001e101a14007986 */ /* 0x0001e4000c101916 */
.L_x_938:
[----:B------:R-:W-:Y:S05]  /*0f80*/  @!P0 EXIT ;  /* 0x000000000000894d */ /* 0x000fea0003800000 */
[----:B------:R-:W-:Y:S02]  /*0f90*/  ISETP.NE.AND P0, PT, R28, 0x1, PT ;  /* 0x000000011c00780c */ /* 0x000fe40003f05270 */
[----:B------:R-:W-:-:S04]  /*0fa0*/  LOP3.LUT R22, R22, 0x1, RZ, 0xc0, !PT ;  /* 0x0000000116167812 */ /* 0x000fc800078ec0ff */
[----:B------:R-:W-:-:S07]  /*0fb0*/  ISETP.NE.U32.AND P1, PT, R22, 0x1, PT ;  /* 0x000000011600780c */ /* 0x000fce0003f25070 */
[----:B------:R-:W-:Y:S06]  /*0fc0*/  @!P0 BRA `(.L_x_939) ;  /* 0x00000000007c8947 */ /* 0x000fec0003800000 */
[----:B------:R-:W-:Y:S02]  /*0fd0*/  MOV R11, UR4 ;  /* 0x00000004000b7c02 */ /* 0x000fe40008000f00 */
[----:B0-----:R-:W-:-:S03]  /*0fe0*/  MOV R20, 0x4 ;  /* 0x0000000400147802 */ /* 0x001fc60000000f00 */
[----:B------:R-:W-:-:S04]  /*0ff0*/  IMAD R11, R11, 0x80, R0 ;  /* 0x000000800b0b7824 */ /* 0x000fc800078e0200 */
        /* <DEDUP_REMOVED lines=22> */
[----:B------:R-:W-:-:S03]  /*1160*/  UIADD3 UR4, UPT, UPT, UR4, 0x2, URZ ;  /* 0x0000000204047890 */ /* 0x000fc6000fffe0ff */
[----:B---3--:R3:W-:Y:S04]  /*1170*/  STG.E desc[UR22][R10.64+0xa00], R21 ;  /* 0x000a00150a007986 */ /* 0x0087e8000c101916 */
[----:B----4-:R3:W-:Y:S04]  /*1180*/  STG.E desc[UR22][R10.64+0xa04], R19 ;  /* 0x000a04130a007986 */ /* 0x0107e8000c101916 */
[----:B-----5:R3:W-:Y:S04]  /*1190*/  STG.E desc[UR22][R10.64+0xa08], R17 ;  /* 0x000a08110a007986 */ /* 0x0207e8000c101916 */
[----:B--2---:R3:W-:Y:S04]  /*11a0*/  STG.E desc[UR22][R10.64+0xa0c], R15 ;  /* 0x000a0c0f0a007986 */ /* 0x0047e8000c101916 */
[----:B------:R3:W-:Y:S02]  /*11b0*/  STG.E desc[UR22][R10.64+0xa10], R13 ;  /* 0x000a100d0a007986 */ /* 0x0007e4000c101916 */
.L_x_939:
[----:B------:R-:W-:Y:S05]  /*11c0*/  @P1 EXIT ;  /* 0x000000000000194d */ /* 0x000fea0003800000 */
[----:B---3--:R-:W-:Y:S02]  /*11d0*/  MOV R13, UR4 ;  /* 0x00000004000d7c02 */ /* 0x008fe40008000f00 */
[----:B------:R-:W-:-:S03]  /*11e0*/  MOV R10, 0x4 ;  /* 0x00000004000a7802 */ /* 0x000fc60000000f00 */
[----:B0-----:R-:W-:-:S04]  /*11f0*/  IMAD R13, R13, 0x80, R0 ;  /* 0x000000800d0d7824 */ /* 0x001fc800078e0200 */
[----:B------:R-:W-:-:S04]  /*1200*/  IMAD.WIDE R10, R13, R10, UR24 ;  /* 0x000000180d0a7e25 */ /* 0x000fc8000f8e020a */
[C---:B------:R-:W-:Y:S02]  /*1210*/  IMAD.WIDE R8, R13.reuse, 0x4, R8 ;  /* 0x000000040d087825 */ /* 0x040fe400078e0208 */
[----:B------:R-:W2:Y:S02]  /*1220*/  LDG.E R11, desc[UR22][R10.64] ;  /* 0x000000160a0b7981 */ /* 0x000ea4000c1e1900 */
[C---:B------:R-:W-:Y:S02]  /*1230*/  IMAD.WIDE R6, R13.reuse, 0x4, R6 ;  /* 0x000000040d067825 */ /* 0x040fe400078e0206 */
[----:B------:R-:W3:Y:S02]  /*1240*/  LDG.E R9, desc[UR22][R8.64] ;  /* 0x0000001608097981 */ /* 0x000ee4000c1e1900 */
[C---:B------:R-:W-:Y:S02]  /*1250*/  IMAD.WIDE R4, R13.reuse, 0x4, R4 ;  /* 0x000000040d047825 */ /* 0x040fe400078e0204 */
[----:B------:R-:W4:Y:S02]  /*1260*/  LDG.E R7, desc[UR22][R6.64] ;  /* 0x0000001606077981 */ /* 0x000f24000c1e1900 */
[----:B------:R-:W-:-:S02]  /*1270*/  IMAD.WIDE R2, R13, 0x4, R2 ;  /* 0x000000040d027825 */ /* 0x000fc400078e0202 */
[----:B------:R-:W5:Y:S04]  /*1280*/  LDG.E R5, desc[UR22][R4.64] ;  /* 0x0000001604057981 */ /* 0x000f68000c1e1900 */
[----:B------:R-:W5:Y:S01]  /*1290*/  LDG.E R3, desc[UR22][R2.64] ;  /* 0x0000001602037981 */ /* 0x000f62000c1e1900 */
[----:B------:R-:W-:-:S05]  /*12a0*/  HFMA2 R12, -RZ, RZ, 0, 1.1920928955078125e-06 ;  /* 0x00000014ff0c7431 */ /* 0x000fca00000001ff */
[----:B------:R-:W-:-:S05]  /*12b0*/  IMAD.WIDE R12, R13, R12, UR6 ;  /* 0x000000060d0c7e25 */ /* 0x000fca000f8e020c */
[----:B--2---:R-:W-:Y:S04]  /*12c0*/  STG.E desc[UR22][R12.64], R11 ;  /* 0x0000000b0c007986 */ /* 0x004fe8000c101916 */
[----:B---3--:R-:W-:Y:S04]  /*12d0*/  STG.E desc[UR22][R12.64+0x4], R9 ;  /* 0x000004090c007986 */ /* 0x008fe8000c101916 */
[----:B----4-:R-:W-:Y:S04]  /*12e0*/  STG.E desc[UR22][R12.64+0x8], R7 ;  /* 0x000008070c007986 */ /* 0x010fe8000c101916 */
[----:B-----5:R-:W-:Y:S04]  /*12f0*/  STG.E desc[UR22][R12.64+0xc], R5 ;  /* 0x00000c050c007986 */ /* 0x020fe8000c101916 */
[----:B------:R-:W-:Y:S01]  /*1300*/  STG.E desc[UR22][R12.64+0x10], R3 ;  /* 0x000010030c007986 */ /* 0x000fe2000c101916 */
[----:B------:R-:W-:Y:S05]  /*1310*/  EXIT ;  /* 0x000000000000794d */ /* 0x000fea0003800000 */
.L_x_935:
[----:B------:R-:W-:-:S06]  /*1320*/  UISETP.GE.AND UP0, UPT, UR5, 0x1, UPT ;  /* 0x000000010500788c */ /* 0x000fcc000bf06270 */
[----:B------:R-:W-:-:S13]  /*1330*/  PLOP3.LUT P0, PT, PT, PT, UP0, 0x80, 0x8 ;  /* 0x000000000008781c */ /* 0x000fda0003f0f008 */
[----:B------:R-:W-:Y:S05]  /*1340*/  @!P0 EXIT ;  /* 0x000000000000894d */ /* 0x000fea0003800000 */
[----:B------:R-:W0:Y:S01]  /*1350*/  S2R R0, SR_TID.X ;  /* 0x0000000000007919 */ /* 0x000e220000002100 */
[----:B------:R-:W-:Y:S01]  /*1360*/  UISETP.GE.U32.AND UP0, UPT, UR5, 0x8, UPT ;  /* 0x000000080500788c */ /* 0x000fe2000bf06070 */
[----:B------:R-:W-:Y:S01]  /*1370*/  MOV R11, RZ ;  /* 0x000000ff000b7202 */ /* 0x000fe20000000f00 */
[----:B------:R-:W-:-:S07]  /*1380*/  ULOP3.LUT UR8, UR5, 0x7, URZ, 0xc0, !UPT ;  /* 0x0000000705087892 */ /* 0x000fce000f8ec0ff */
[----:B------:R-:W-:Y:S05]  /*1390*/  BRA.U !UP0, `(.L_x_940) ;  /* 0x0000000508e47547 */ /* 0x000fea000b800000 */
[----:B------:R-:W-:Y:S01]  /*13a0*/  ULOP3.LUT UR5, UR5, 0x7ffffff8, URZ, 0xc0, !UPT ;  /* 0x7ffffff805057892 */ /* 0x000fe2000f8ec0ff */
[----:B------:R-:W-:-:S05]  /*13b0*/  HFMA2 R10, -RZ, RZ, 0, 0 ;  /* 0x00000000ff0a7431 */ /* 0x000fca00000001ff */
[----:B------:R-:W-:-:S07]  /*13c0*/  IMAD.U32 R11, RZ, RZ, UR5 ;  /* 0x00000005ff0b7e24 */ /* 0x000fce000f8e00ff */
.L_x_943:
[----:B0-----:R-:W-:Y:S02]  /*13d0*/  LEA R13, R10, R0, 0x7 ;  /* 0x000000000a0d7211 */ /* 0x001fe400078e38ff */
[----:B------:R-:W-:Y:S02]  /*13e0*/  MOV R14, 0x4 ;  /* 0x00000004000e7802 */ /* 0x000fe40000000f00 */
[----:B------:R-:W-:-:S13]  /*13f0*/  ISETP.GE.AND P0, PT, R13, UR4, PT ;  /* 0x000000040d007c0c */ /* 0x000fda000bf06270 */
[----:B------:R-:W-:-:S04]  /*1400*/  @!P0 IMAD.WIDE.U32 R14, R13, R14, UR24 ;  /* 0x000000180d0e8e25 */ /* 0x000fc8000f8e000e */
[C---:B------:R-:W-:Y:S01]  /*1410*/  @!P0 IMAD.WIDE.U32 R16, R13.reuse, 0x4, R8 ;  /* 0x000000040d108825 */ /* 0x040fe200078e0008 */
[----:B------:R0:W2:Y:S03]  /*1420*/  @!P0 LDG.E R29, desc[UR22][R14.64] ;  /* 0x000000160e1d8981 */ /* 0x0000a6000c1e1900 */
[C---:B------:R-:W-:Y:S01]  /*1430*/  @!P0 IMAD.WIDE.U32 R18, R13.reuse, 0x4, R6 ;  /* 0x000000040d128825 */ /* 0x040fe200078e0006 */
[----:B------:R1:W3:Y:S03]  /*1440*/  @!P0 LDG.E R31, desc[UR22][R16.64] ;  /* 0x00000016101f8981 */ /* 0x0002e6000c1e1900 */
[C---:B------:R-:W-:Y:S01]  /*1450*/  @!P0 IMAD.WIDE.U32 R20, R13.reuse, 0x4, R4 ;  /* 0x000000040d148825 */ /* 0x040fe200078e0004 */
[----:B------:R4:W5:Y:S03]  /*1460*/  @!P0 LDG.E R33, desc[UR22][R18.64] ;  /* 0x0000001612218981 */ /* 0x000966000c1e1900 */
[C---:B------:R-:W-:Y:S01]  /*1470*/  @!P0 IMAD.WIDE.U32 R22, R13.reuse, 0x4, R2 ;  /* 0x000000040d168825 */ /* 0x040fe200078e0002 */
[----:B------:R4:W5:Y:S04]  /*1480*/  @!P0 LDG.E R35, desc[UR22][R20.64] ;  /* 0x0000001614238981 */ /* 0x000968000c1e1900 */
[----:B------:R4:W5:Y:S01]  /*1490*/  @!P0 LDG.E R37, desc[UR22][R22.64] ;  /* 0x0000001616258981 */ /* 0x000962000c1e1900 */
[----:B------:R-:W-:Y:S01]  /*14a0*/  VIADD R25, R13, 0x80 ;  /* 0x000000800d197836 */ /* 0x000fe20000000000 */
[----:B------:R-:W-:-:S04]  /*14b0*/  MOV R26, 0x14 ;  /* 0x00000014001a7802 */ /* 0x000fc80000000f00 */
[----:B------:R-:W-:Y:S02]  /*14c0*/  ISETP.GE.AND P1, PT, R25, UR4, PT ;  /* 0x0000000419007c0c */ /* 0x000fe4000bf26270 */
[----:B------:R-:W-:Y:S01]  /*14d0*/  MOV R12, 0x4 ;  /* 0x00000004000c7802 */ /* 0x000fe20000000f00 */
[----:B------:R-:W-:-:S04]  /*14e0*/  @!P0 IMAD.WIDE.U32 R26, R13, R26, UR6 ;  /* 0x000000060d1a8e25 */ /* 0x000fc8000f8e001a */
[----:B0-----:R-:W-:-:S04]  /*14f0*/  IMAD.WIDE R14, R25, R12, UR24 ;  /* 0x00000018190e7e25 */ /* 0x001fc8000f8e020c */
[----:B-1----:R-:W-:-:S04]  /*1500*/  IMAD.WIDE R16, R25, 0x4, R8 ;  /* 0x0000000419107825 */ /* 0x002fc800078e0208 */
[----:B----4-:R-:W-:-:S04]  /*1510*/  IMAD.WIDE R18, R25, 0x4, R6 ;  /* 0x0000000419127825 */ /* 0x010fc800078e0206 */
[----:B------:R-:W-:-:S04]  /*1520*/  IMAD.WIDE R20, R25, 0x4, R4 ;  /* 0x0000000419147825 */ /* 0x000fc800078e0204 */
[----:B------:R-:W-:Y:S01]  /*1530*/  IMAD.WIDE R22, R25, 0x4, R2 ;  /* 0x0000000419167825 */ /* 0x000fe200078e0202 */
[----:B--2---:R0:W-:Y:S04]  /*1540*/  @!P0 STG.E desc[UR22][R26.64], R29 ;  /* 0x0000001d1a008986 */ /* 0x0041e8000c101916 */
[----:B---3--:R1:W-:Y:S04]  /*1550*/  @!P0 STG.E desc[UR22][R26.64+0x4], R31 ;  /* 0x0000041f1a008986 */ /* 0x0083e8000c101916 */
[----:B-----5:R2:W-:Y:S04]  /*1560*/  @!P0 STG.E desc[UR22][R26.64+0x8], R33 ;  /* 0x000008211a008986 */ /* 0x0205e8000c101916 */
[----:B------:R3:W-:Y:S04]  /*1570*/  @!P0 STG.E desc[UR22][R26.64+0xc], R35 ;  /* 0x00000c231a008986 */ /* 0x0007e8000c101916 */
[----:B------:R4:W-:Y:S04]  /*1580*/  @!P0 STG.E desc[UR22][R26.64+0x10], R37 ;  /* 0x000010251a008986 */ /* 0x0009e8000c101916 */
[----:B------:R-:W5:Y:S04]  /*1590*/  @!P1 LDG.E R12, desc[UR22][R14.64] ;  /* 0x000000160e0c9981 */ /* 0x000f68000c1e1900 */
[----:B0-----:R-:W5:Y:S04]  /*15a0*/  @!P1 LDG.E R29, desc[UR22][R16.64] ;  /* 0x00000016101d9981 */ /* 0x001f68000c1e1900 */
[----:B-1----:R-:W5:Y:S04]  /*15b0*/  @!P1 LDG.E R31, desc[UR22][R18.64] ;  /* 0x00000016121f9981 */ /* 0x002f68000c1e1900 */
[----:B--2---:R-:W2:Y:S04]  /*15c0*/  @!P1 LDG.E R33, desc[UR22][R20.64] ;  /* 0x0000001614219981 */ /* 0x004ea8000c1e1900 */
[----:B---3--:R-:W3:Y:S01]  /*15d0*/  @!P1 LDG.E R35, desc[UR22][R22.64] ;  /* 0x0000001616239981 */ /* 0x008ee2000c1e1900 */
[----:B------:R-:W-:-:S02]  /*15e0*/  IADD3 R24, PT, PT, R13, 0x100, RZ ;  /* 0x000001000d187810 */ /* 0x000fc40007ffe0ff */
[----:B----4-:R-:W-:Y:S02]  /*15f0*/  MOV R26, 0x14 ;  /* 0x00000014001a7802 */ /* 0x010fe40000000f00 */
[----:B------:R-:W-:-:S03]  /*1600*/  ISETP.GE.AND P0, PT, R24, UR4, PT ;  /* 0x0000000418007c0c */ /* 0x000fc6000bf06270 */
[----:B------:R-:W-:-:S05]  /*1610*/  IMAD.WIDE R24, R25, R26, UR6 ;  /* 0x0000000619187e25 */ /* 0x000fca000f8e021a */
[----:B-----5:R-:W-:Y:S04]  /*1620*/  @!P1 STG.E desc[UR22][R24.64], R12 ;  /* 0x0000000c18009986 */ /* 0x020fe8000c101916 */
[----:B------:R0:W-:Y:S04]  /*1630*/  @!P1 STG.E desc[UR22][R24.64+0x4], R29 ;  /* 0x0000041d18009986 */ /* 0x0001e8000c101916 */
[----:B------:R1:W-:Y:S04]  /*1640*/  @!P1 STG.E desc[UR22][R24.64+0x8], R31 ;  /* 0x0000081f18009986 */ /* 0x0003e8000c101916 */
[----:B--2---:R2:W-:Y:S04]  /*1650*/  @!P1 STG.E desc[UR22][R24.64+0xc], R33 ;  /* 0x00000c2118009986 */ /* 0x0045e8000c101916 */
[----:B---3--:R3:W-:Y:S04]  /*1660*/  @!P1 STG.E desc[UR22][R24.64+0x10], R35 ;  /* 0x0000102318009986 */ /* 0x0087e8000c101916 */
[----:B------:R-:W4:Y:S04]  /*1670*/  @!P0 LDG.E R27, desc[UR22][R14.64+0x200] ;  /* 0x000200160e1b8981 */ /* 0x000f28000c1e1900 */
[----:B------:R-:W5:Y:S04]  /*1680*/  @!P0 LDG.E R37, desc[UR22][R16.64+0x200] ;  /* 0x0002001610258981 */ /* 0x000f68000c1e1900 */
[----:B------:R-:W2:Y:S04]  /*1690*/  @!P0 LDG.E R26, desc[UR22][R18.64+0x200] ;  /* 0x00020016121a8981 */ /* 0x000ea8000c1e1900 */
[----:B------:R-:W3:Y:S04]  /*16a0*/  @!P0 LDG.E R28, desc[UR22][R20.64+0x200] ;  /* 0x00020016141c8981 */ /* 0x000ee8000c1e1900 */
[----:B------:R-:W3:Y:S01]  /*16b0*/  @!P0 LDG.E R30, desc[UR22][R22.64+0x200] ;  /* 0x00020016161e8981 */ /* 0x000ee2000c1e1900 */
[----:B------:R-:W-:-:S05]  /*16c0*/  VIADD R32, R13, 0x180 ;  /* 0x000001800d207836 */ /* 0x000fca0000000000 */
[----:B------:R-:W-:Y:S01]  /*16d0*/  ISETP.GE.AND P1, PT, R32, UR4, PT ;  /* 0x0000000420007c0c */ /* 0x000fe2000bf26270 */
[----:B----4-:R4:W-:Y:S04]  /*16e0*/  @!P0 STG.E desc[UR22][R24.64+0xa00], R27 ;  /* 0x000a001b18008986 */ /* 0x0109e8000c101916 */
[----:B-----5:R5:W-:Y:S04]  /*16f0*/  @!P0 STG.E desc[UR22][R24.64+0xa04], R37 ;  /* 0x000a042518008986 */ /* 0x020be8000c101916 */
[----:B--2---:R2:W-:Y:S04]  /*1700*/  @!P0 STG.E desc[UR22][R24.64+0xa08], R26 ;  /* 0x000a081a18008986 */ /* 0x0045e8000c101916 */
[----:B---3--:R3:W-:Y:S04]  /*1710*/  @!P0 STG.E desc[UR22][R24.64+0xa0c], R28 ;  /* 0x000a0c1c18008986 */ /* 0x0087e8000c101916 */
[----:B------:R3:W-:Y:S04]  /*1720*/  @!P0 STG.E desc[UR22][R24.64+0xa10], R30 ;  /* 0x000a101e18008986 */ /* 0x0007e8000c101916 */
[----:B0-----:R-:W4:Y:S04]  /*1730*/  @!P1 LDG.E R29, desc[UR22][R14.64+0x400] ;  /* 0x000400160e1d9981 */ /* 0x001f28000c1e1900 */
[----:B-1----:R-:W5:Y:S04]  /*1740*/  @!P1 LDG.E R31, desc[UR22][R16.64+0x400] ;  /* 0x00040016101f9981 */ /* 0x002f68000c1e1900 */
[----:B------:R-:W2:Y:S04]  /*1750*/  @!P1 LDG.E R33, desc[UR22][R18.64+0x400] ;  /* 0x0004001612219981 */ /* 0x000ea8000c1e1900 */
[----:B------:R-:W3:Y:S04]  /*1760*/  @!P1 LDG.E R35, desc[UR22][R20.64+0x400] ;  /* 0x0004001614239981 */ /* 0x000ee8000c1e1900 */
[----:B------:R-:W3:Y:S01]  /*1770*/  @!P1 LDG.E R12, desc[UR22][R22.64+0x400] ;  /* 0x00040016160c9981 */ /* 0x000ee2000c1e1900 */
[----:B------:R-:W-:-:S04]  /*1780*/  IADD3 R32, PT, PT, R13, 0x200, RZ ;  /* 0x000002000d207810 */ /* 0x000fc80007ffe0ff */
[----:B------:R-:W-:Y:S01]  /*1790*/  ISETP.GE.AND P0, PT, R32, UR4, PT ;  /* 0x0000000420007c0c */ /* 0x000fe2000bf06270 */
[----:B----4-:R0:W-:Y:S04]  /*17a0*/  @!P1 STG.E desc[UR22][R24.64+0x1400], R29 ;  /* 0x0014001d18009986 */ /* 0x0101e8000c101916 */
[----:B-----5:R1:W-:Y:S04]  /*17b0*/  @!P1 STG.E desc[UR22][R24.64+0x1404], R31 ;  /* 0x0014041f18009986 */ /* 0x0203e8000c101916 */
[----:B--2---:R2:W-:Y:S04]  /*17c0*/  @!P1 STG.E desc[UR22][R24.64+0x1408], R33 ;  /* 0x0014082118009986 */ /* 0x0045e8000c101916 */
[----:B---3--:R3:W-:Y:S04]  /*17d0*/  @!P1 STG.E desc[UR22][R24.64+0x140c], R35 ;  /* 0x00140c2318009986 */ /* 0x0087e8000c101916 */
[----:B------:R4:W-:Y:S04]  /*17e0*/  @!P1 STG.E desc[UR22][R24.64+0x1410], R12 ;  /* 0x0014100c18009986 */ /* 0x0009e8000c101916 */
[----:B------:R-:W5:Y:S04]  /*17f0*/  @!P0 LDG.E R27, desc[UR22][R14.64+0x600] ;  /* 0x000600160e1b8981 */ /* 0x000f68000c1e1900 */
[----:B------:R-:W2:Y:S04]  /*1800*/  @!P0 LDG.E R37, desc[UR22][R16.64+0x600] ;  /* 0x0006001610258981 */ /* 0x000ea8000c1e1900 */
[----:B------:R-:W3:Y:S04]  /*1810*/  @!P0 LDG.E R26, desc[UR22][R18.64+0x600] ;  /* 0x00060016121a8981 */ /* 0x000ee8000c1e1900 */
[----:B------:R-:W4:Y:S04]  /*1820*/  @!P0 LDG.E R28, desc[UR22][R20.64+0x600] ;  /* 0x00060016141c8981 */ /* 0x000f28000c1e1900 */
[----:B------:R-:W4:Y:S01]  /*1830*/  @!P0 LDG.E R30, desc[UR22][R22.64+0x600] ;  /* 0x00060016161e8981 */ /* 0x000f22000c1e1900 */
[----:B------:R-:W-:-:S04]  /*1840*/  IADD3 R32, PT, PT, R13, 0x280, RZ ;  /* 0x000002800d207810 */ /* 0x000fc80007ffe0ff */
[----:B------:R-:W-:Y:S01]  /*1850*/  ISETP.GE.AND P1, PT, R32, UR4, PT ;  /* 0x0000000420007c0c */ /* 0x000fe2000bf26270 */
[----:B-----5:R5:W-:Y:S04]  /*1860*/  @!P0 STG.E desc[UR22][R24.64+0x1e00], R27 ;  /* 0x001e001b18008986 */ /* 0x020be8000c101916 */
[----:B--2---:R2:W-:Y:S04]  /*1870*/  @!P0 STG.E desc[UR22][R24.64+0x1e04], R37 ;  /* 0x001e042518008986 */ /* 0x0045e8000c101916 */
[----:B---3--:R3:W-:Y:S04]  /*1880*/  @!P0 STG.E desc[UR22][R24.64+0x1e08], R26 ;  /* 0x001e081a18008986 */ /* 0x0087e8000c101916 */
[----:B----4-:R4:W-:Y:S04]  /*1890*/  @!P0 STG.E desc[UR22][R24.64+0x1e0c], R28 ;  /* 0x001e0c1c18008986 */ /* 0x0109e8000c101916 */
[----:B------:R4:W-:Y:S04]  /*18a0*/  @!P0 STG.E desc[UR22][R24.64+0x1e10], R30 ;  /* 0x001e101e18008986 */ /* 0x0009e8000c101916 */
[----:B0-----:R-:W5:Y:S04]  /*18b0*/  @!P1 LDG.E R29, desc[UR22][R14.64+0x800] ;  /* 0x000800160e1d9981 */ /* 0x001f68000c1e1900 */
[----:B-1----:R-:W2:Y:S04]  /*18c0*/  @!P1 LDG.E R31, desc[UR22][R16.64+0x800] ;  /* 0x00080016101f9981 */ /* 0x002ea8000c1e1900 */
        /* <DEDUP_REMOVED lines=10> */
[----:B------:R-:W2:Y:S04]  /*1970*/  @!P0 LDG.E R27, desc[UR22][R14.64+0xa00] ;  /* 0x000a00160e1b8981 */ /* 0x000ea8000c1e1900 */
[----:B------:R-:W3:Y:S04]  /*1980*/  @!P0 LDG.E R37, desc[UR22][R16.64+0xa00] ;  /* 0x000a001610258981 */ /* 0x000ee8000c1e1900 */
        /* <DEDUP_REMOVED lines=12> */
[----:B------:R-:W-:-:S13]  /*1a50*/  ISETP.GE.AND P0, PT, R13, UR4, PT ;  /* 0x000000040d007c0c */ /* 0x000fda000bf06270 */
        /* <DEDUP_REMOVED lines=11> */
.L_x_942:
[----:B------:R-:W-:Y:S05]  /*1b10*/  BSYNC.RECONVERGENT B0 ;  /* 0x0000000000007941 */ /* 0x000fea0003800200 */
.L_x_941:
[----:B------:R-:W-:Y:S05]  /*1b20*/  @P1 BRA `(.L_x_943) ;  /* 0xfffffff800281947 */ /* 0x000fea000383ffff */
.L_x_940:
[----:B------:R-:W-:-:S13]  /*1b30*/  ISETP.NE.AND P0, PT, RZ, UR8, PT ;  /* 0x00000008ff007c0c */ /* 0x000fda000bf05270 */
[----:B------:R-:W-:Y:S05]  /*1b40*/  @!P0 EXIT ;  /* 0x000000000000894d */ /* 0x000fea0003800000 */
[----:B------:R-:W1:Y:S01]  /*1b50*/  LDC R10, c[0x0][0x384] ;  /* 0x0000e100ff0a7b82 */ /* 0x000e620000000800 */
[----:B------:R-:W-:Y:S01]  /*1b60*/  UISETP.GE.U32.AND UP0, UPT, UR8, 0x4, UPT ;  /* 0x000000040800788c */ /* 0x000fe2000bf06070 */
[----:B-1----:R-:W-:-:S04]  /*1b70*/  LOP3.LUT R12, R10, 0x3, RZ, 0xc0, !PT ;  /* 0x000000030a0c7812 */ /* 0x002fc800078ec0ff */
[----:B------:R-:W-:-:S04]  /*1b80*/  ISETP.NE.AND P0, PT, R12, RZ, PT ;  /* 0x000000ff0c00720c */ /* 0x000fc80003f05270 */
[----:B------:R-:W-:Y:S09]  /*1b90*/  BRA.U !UP0, `(.L_x_944) ;  /* 0x0000000508447547 */ /* 0x000ff2000b800000 */
[----:B0-----:R-:W-:Y:S02]  /*1ba0*/  LEA R13, R11, R0, 0x7 ;  /* 0x000000000b0d7211 */ /* 0x001fe400078e38ff */
[----:B------:R-:W-:Y:S02]  /*1bb0*/  MOV R14, 0x4 ;  /* 0x00000004000e7802 */ /* 0x000fe40000000f00 */
[----:B------:R-:W-:-:S13]  /*1bc0*/  ISETP.GE.AND P2, PT, R13, UR4, PT ;  /* 0x000000040d007c0c */ /* 0x000fda000bf46270 */
[----:B------:R-:W-:-:S04]  /*1bd0*/  @!P2 IMAD.WIDE R16, R13, 0x4, R8 ;  /* 0x000000040d10a825 */ /* 0x000fc800078e0208 */
[C---:B------:R-:W-:Y:S02]  /*1be0*/  @!P2 IMAD.WIDE R14, R13.reuse, R14, UR24 ;  /* 0x000000180d0eae25 */ /* 0x040fe4000f8e020e */
[----:B------:R-:W2:Y:S02]  /*1bf0*/  @!P2 LDG.E R17, desc[UR22][R16.64] ;  /* 0x000000161011a981 */ /* 0x000ea4000c1e1900 */
[C---:B------:R-:W-:Y:S02]  /*1c00*/  @!P2 IMAD.WIDE R20, R13.reuse, 0x4, R6 ;  /* 0x000000040d14a825 */ /* 0x040fe400078e0206 */
[----:B------:R-:W3:Y:S02]  /*1c10*/  @!P2 LDG.E R31, desc[UR22][R14.64] ;  /* 0x000000160e1fa981 */ /* 0x000ee4000c1e1900 */
[C---:B------:R-:W-:Y:S02]  /*1c20*/  @!P2 IMAD.WIDE R22, R13.reuse, 0x4, R4 ;  /* 0x000000040d16a825 */ /* 0x040fe400078e0204 */
[----:B------:R0:W4:Y:S02]  /*1c30*/  @!P2 LDG.E R33, desc[UR22][R20.64] ;  /* 0x000000161421a981 */ /* 0x000124000c1e1900 */
[----:B------:R-:W-:-:S02]  /*1c40*/  @!P2 IMAD.WIDE R24, R13, 0x4, R2 ;  /* 0x000000040d18a825 */ /* 0x000fc400078e0202 */
[----:B------:R1:W5:Y:S04]  /*1c50*/  @!P2 LDG.E R35, desc[UR22][R22.64] ;  /* 0x000000161623a981 */ /* 0x000368000c1e1900 */
[----:B------:R1:W5:Y:S01]  /*1c60*/  @!P2 LDG.E R37, desc[UR22][R24.64] ;  /* 0x000000161825a981 */ /* 0x000362000c1e1900 */
[----:B------:R-:W-:-:S04]  /*1c70*/  IADD3 R19, PT, PT, R13, 0x80, RZ ;  /* 0x000000800d137810 */ /* 0x000fc80007ffe0ff */
[----:B------:R-:W-:Y:S01]  /*1c80*/  ISETP.GE.AND P1, PT, R19, UR4, PT ;  /* 0x0000000413007c0c */ /* 0x000fe2000bf26270 */
[----:B------:R-:W-:Y:S02]  /*1c90*/  HFMA2 R18, -RZ, RZ, 0, 2.384185791015625e-07 ;  /* 0x00000004ff127431 */ /* 0x000fe400000001ff */
[----:B------:R-:W-:-:S04]  /*1ca0*/  IMAD.MOV.U32 R26, RZ, RZ, 0x14 ;  /* 0x00000014ff1a7424 */ /* 0x000fc800078e00ff */
[----:B------:R-:W-:-:S06]  /*1cb0*/  @!P2 IMAD.WIDE R26, R13, R26, UR6 ;  /* 0x000000060d1aae25 */ /* 0x000fcc000f8e021a */
[----:B------:R-:W-:-:S04]  /*1cc0*/  @!P1 IMAD.WIDE R28, R19, 0x4, R4 ;  /* 0x00000004131c9825 */ /* 0x000fc800078e0204 */
[----:B0-----:R-:W-:-:S04]  /*1cd0*/  @!P1 IMAD.WIDE R20, R19, R18, UR24 ;  /* 0x0000001813149e25 */ /* 0x001fc8000f8e0212 */
[----:B-1----:R-:W-:-:S04]  /*1ce0*/  @!P1 IMAD.WIDE R22, R19, 0x4, R8 ;  /* 0x0000000413169825 */ /* 0x002fc800078e0208 */
[----:B------:R-:W-:-:S04]  /*1cf0*/  @!P1 IMAD.WIDE R24, R19, 0x4, R6 ;  /* 0x0000000413189825 */ /* 0x000fc800078e0206 */
[----:B------:R-:W-:Y:S01]  /*1d00*/  @!P1 IMAD.WIDE R14, R19, 0x4, R2 ;  /* 0x00000004130e9825 */ /* 0x000fe200078e0202 */
[----:B--2---:R-:W-:Y:S04]  /*1d10*/  @!P2 STG.E desc[UR22][R26.64+0x4], R17 ;  /* 0x000004111a00a986 */ /* 0x004fe8000c101916 */
[----:B---3--:R0:W-:Y:S04]  /*1d20*/  @!P2 STG.E desc[UR22][R26.64], R31 ;  /* 0x0000001f1a00a986 */ /* 0x0081e8000c101916 */
[----:B----4-:R1:W-:Y:S04]  /*1d30*/  @!P2 STG.E desc[UR22][R26.64+0x8], R33 ;  /* 0x000008211a00a986 */ /* 0x0103e8000c101916 */
[----:B-----5:R-:W-:Y:S04]  /*1d40*/  @!P2 STG.E desc[UR22][R26.64+0xc], R35 ;  /* 0x00000c231a00a986 */ /* 0x020fe8000c101916 */
[----:B------:R2:W-:Y:S04]  /*1d50*/  @!P2 STG.E desc[UR22][R26.64+0x10], R37 ;  /* 0x000010251a00a986 */ /* 0x0005e8000c101916 */
[----:B------:R3:W4:Y:S04]  /*1d60*/  @!P1 LDG.E R16, desc[UR22][R20.64] ;  /* 0x0000001614109981 */ /* 0x000728000c1e1900 */
[----:B0-----:R0:W5:Y:S04]  /*1d70*/  @!P1 LDG.E R31, desc[UR22][R22.64] ;  /* 0x00000016161f9981 */ /* 0x001168000c1e1900 */
[----:B------:R0:W5:Y:S04]  /*1d80*/  @!P1 LDG.E R30, desc[UR22][R24.64] ;  /* 0x00000016181e9981 */ /* 0x000168000c1e1900 */
[----:B------:R-:W5:Y:S04]  /*1d90*/  @!P1 LDG.E R29, desc[UR22][R28.64] ;  /* 0x000000161c1d9981 */ /* 0x000f68000c1e1900 */
[----:B-1----:R1:W5:Y:S01]  /*1da0*/  @!P1 LDG.E R33, desc[UR22][R14.64] ;  /* 0x000000160e219981 */ /* 0x002362000c1e1900 */
[----:B------:R-:W-:Y:S01]  /*1db0*/  IADD3 R17, PT, PT, R13, 0x100, RZ ;  /* 0x000001000d117810 */ /* 0x000fe20007ffe0ff */
[----:B--2---:R-:W-:-:S03]  /*1dc0*/  HFMA2 R26, -RZ, RZ, 0, 2.384185791015625e-07 ;  /* 0x00000004ff1a7431 */ /* 0x004fc600000001ff */
[----:B------:R-:W-:Y:S02]  /*1dd0*/  ISETP.GE.AND P2, PT, R17, UR4, PT ;  /* 0x0000000411007c0c */ /* 0x000fe4000bf46270 */
[----:B------:R-:W-:-:S05]  /*1de0*/  MOV R18, 0x14 ;  /* 0x0000001400127802 */ /* 0x000fca0000000f00 */
[----:B------:R-:W-:-:S06]  /*1df0*/  @!P1 IMAD.WIDE R18, R19, R18, UR6 ;  /* 0x0000000613129e25 */ /* 0x000fcc000f8e0212 */
[----:B---3--:R-:W-:-:S04]  /*1e00*/  @!P2 IMAD.WIDE R20, R17, R26, UR24 ;  /* 0x000000181114ae25 */ /* 0x008fc8000f8e021a */
[----:B------:R-:W-:-:S04]  /*1e10*/  @!P2 IMAD.WIDE R26, R17, 0x4, R4 ;  /* 0x00000004111aa825 */ /* 0x000fc800078e0204 */
[----:B0-----:R-:W-:-:S04]  /*1e20*/  @!P2 IMAD.WIDE R22, R17, 0x4, R8 ;  /* 0x000000041116a825 */ /* 0x001fc800078e0208 */
[----:B------:R-:W-:-:S04]  /*1e30*/  @!P2 IMAD.WIDE R24, R17, 0x4, R6 ;  /* 0x000000041118a825 */ /* 0x000fc800078e0206 */
[----:B-1----:R-:W-:Y:S01]  /*1e40*/  @!P2 IMAD.WIDE R14, R17, 0x4, R2 ;  /* 0x00000004110ea825 */ /* 0x002fe200078e0202 */
[----:B----4-:R-:W-:Y:S04]  /*1e50*/  @!P1 STG.E desc[UR22][R18.64], R16 ;  /* 0x0000001012009986 */ /* 0x010fe8000c101916 */
[----:B-----5:R0:W-:Y:S04]  /*1e60*/  @!P1 STG.E desc[UR22][R18.64+0x4], R31 ;  /* 0x0000041f12009986 */ /* 0x0201e8000c101916 */
[----:B------:R-:W-:Y:S04]  /*1e70*/  @!P1 STG.E desc[UR22][R18.64+0x8], R30 ;  /* 0x0000081e12009986 */ /* 0x000fe8000c101916 */
[----:B------:R1:W-:Y:S04]  /*1e80*/  @!P1 STG.E desc[UR22][R18.64+0xc], R29 ;  /* 0x00000c1d12009986 */ /* 0x0003e8000c101916 */
[----:B------:R2:W-:Y:S04]  /*1e90*/  @!P1 STG.E desc[UR22][R18.64+0x10], R33 ;  /* 0x0000102112009986 */ /* 0x0005e8000c101916 */
[----:B------:R-:W3:Y:S04]  /*1ea0*/  @!P2 LDG.E R35, desc[UR22][R20.64] ;  /* 0x000000161423a981 */ /* 0x000ee8000c1e1900 */
[----:B------:R-:W4:Y:S04]  /*1eb0*/  @!P2 LDG.E R37, desc[UR22][R22.64] ;  /* 0x000000161625a981 */ /* 0x000f28000c1e1900 */
[----:B0-----:R-:W5:Y:S04]  /*1ec0*/  @!P2 LDG.E R31, desc[UR22][R24.64] ;  /* 0x00000016181fa981 */ /* 0x001f68000c1e1900 */
[----:B------:R-:W5:Y:S04]  /*1ed0*/  @!P2 LDG.E R27, desc[UR22][R26.64] ;  /* 0x000000161a1ba981 */ /* 0x000f68000c1e1900 */
[----:B-1----:R0:W5:Y:S01]  /*1ee0*/  @!P2 LDG.E R29, desc[UR22][R14.64] ;  /* 0x000000160e1da981 */ /* 0x002162000c1e1900 */
[----:B------:R-:W-:-:S02]  /*1ef0*/  VIADD R13, R13, 0x180 ;  /* 0x000001800d0d7836 */ /* 0x000fc40000000000 */
[----:B--2---:R-:W-:-:S03]  /*1f00*/  HFMA2 R18, -RZ, RZ, 0, 2.384185791015625e-07 ;  /* 0x00000004ff127431 */ /* 0x004fc600000001ff */
[----:B------:R-:W-:Y:S02]  /*1f10*/  ISETP.GE.AND P1, PT, R13, UR4, PT ;  /* 0x000000040d007c0c */ /* 0x000fe4000bf26270 */
[----:B------:R-:W-:-:S05]  /*1f20*/  MOV R16, 0x14 ;  /* 0x0000001400107802 */ /* 0x000fca0000000f00 */
[----:B------:R-:W-:-:S06]  /*1f30*/  @!P2 IMAD.WIDE R16, R17, R16, UR6 ;  /* 0x000000061110ae25 */ /* 0x000fcc000f8e0210 */
[----:B0-----:R-:W-:-:S04]  /*1f40*/  @!P1 IMAD.WIDE R14, R13, R18, UR24 ;  /* 0x000000180d0e9e25 */ /* 0x001fc8000f8e0212 */
[----:B------:R-:W-:-:S04]  /*1f50*/  @!P1 IMAD.WIDE R18, R13, 0x4, R8 ;  /* 0x000000040d129825 */ /* 0x000fc800078e0208 */
[----:B------:R-:W-:-:S04]  /*1f60*/  @!P1 IMAD.WIDE R20, R13, 0x4, R6 ;  /* 0x000000040d149825 */ /* 0x000fc800078e0206 */
[----:B------:R-:W-:-:S04]  /*1f70*/  @!P1 IMAD.WIDE R22, R13, 0x4, R4 ;  /* 0x000000040d169825 */ /* 0x000fc800078e0204 */
[----:B------:R-:W-:Y:S01]  /*1f80*/  @!P1 IMAD.WIDE R24, R13, 0x4, R2 ;  /* 0x000000040d189825 */ /* 0x000fe200078e0202 */
[----:B---3--:R-:W-:Y:S04]  /*1f90*/  @!P2 STG.E desc[UR22][R16.64], R35 ;  /* 0x000000231000a986 */ /* 0x008fe8000c101916 */
[----:B----4-:R-:W-:Y:S04]  /*1fa0*/  @!P2 STG.E desc[UR22][R16.64+0x4], R37 ;  /* 0x000004251000a986 */ /* 0x010fe8000c101916 */
        /* <DEDUP_REMOVED lines=8> */
[----:B0-----:R-:W-:-:S05]  /*2030*/  MOV R16, 0x14 ;  /* 0x0000001400107802 */ /* 0x001fca0000000f00 */
[----:B------:R-:W-:Y:S01]  /*2040*/  @!P1 IMAD.WIDE R16, R13, R16, UR6 ;  /* 0x000000060d109e25 */ /* 0x000fe2000f8e0210 */
[----:B------:R-:W-:-:S04]  /*2050*/  IADD3 R11, PT, PT, R11, 0x4, RZ ;  /* 0x000000040b0b7810 */ /* 0x000fc80007ffe0ff */
[----:B--2---:R1:W-:Y:S04]  /*2060*/  @!P1 STG.E desc[UR22][R16.64], R15 ;  /* 0x0000000f10009986 */ /* 0x0043e8000c101916 */
[----:B---3--:R1:W-:Y:S04]  /*2070*/  @!P1 STG.E desc[UR22][R16.64+0x4], R19 ;  /* 0x0000041310009986 */ /* 0x0083e8000c101916 */
[----:B----4-:R1:W-:Y:S04]  /*2080*/  @!P1 STG.E desc[UR22][R16.64+0x8], R21 ;  /* 0x0000081510009986 */ /* 0x0103e8000c101916 */
[----:B-----5:R1:W-:Y:S04]  /*2090*/  @!P1 STG.E desc[UR22][R16.64+0xc], R23 ;  /* 0x00000c1710009986 */ /* 0x0203e8000c101916 */
[----:B------:R1:W-:Y:S02]  /*20a0*/  @!P1 STG.E desc[UR22][R16.64+0x10], R25 ;  /* 0x0000101910009986 */ /* 0x0003e4000c101916 */
.L_x_944:
[----:B------:R-:W-:Y:S05]  /*20b0*/  @!P0 EXIT ;  /* 0x000000000000894d */ /* 0x000fea0003800000 */
[----:B------:R-:W-:Y:S02]  /*20c0*/  ISETP.NE.AND P1, PT, R12, 0x1, PT ;  /* 0x000000010c00780c */ /* 0x000fe40003f25270 */
[----:B------:R-:W-:-:S04]  /*20d0*/  LOP3.LUT R10, R10, 0x1, RZ, 0xc0, !PT ;  /* 0x000000010a0a7812 */ /* 0x000fc800078ec0ff */
[----:B------:R-:W-:-:S07]  /*20e0*/  ISETP.NE.U32.AND P0, PT, R10, 0x1, PT ;  /* 0x000000010a00780c */ /* 0x000fce0003f05070 */
[----:B------:R-:W-:Y:S06]  /*20f0*/  @!P1 BRA `(.L_x_945) ;  /* 0x0000000000a49947 */ /* 0x000fec0003800000 */
[----:B01----:R-:W-:Y:S02]  /*2100*/  IMAD R23, R11, 0x80, R0 ;  /* 0x000000800b177824 */ /* 0x003fe400078e0200 */
[----:B------:R-:W-:-:S03]  /*2110*/  HFMA2 R12, -RZ, RZ, 0, 2.384185791015625e-07 ;  /* 0x00000004ff0c7431 */ /* 0x000fc600000001ff */
[----:B------:R-:W-:-:S13]  /*2120*/  ISETP.GE.AND P1, PT, R23, UR4, PT ;  /* 0x0000000417007c0c */ /* 0x000fda000bf26270 */
[----:B------:R-:W-:-:S04]  /*2130*/  @!P1 IMAD.WIDE R12, R23, R12, UR24 ;  /* 0x00000018170c9e25 */ /* 0x000fc8000f8e020c */
        /* <DEDUP_REMOVED lines=9> */
[----:B------:R-:W-:Y:S01]  /*21d0*/  IADD3 R35, PT, PT, R23, 0x80, RZ ;  /* 0x0000008017237810 */ /* 0x000fe20007ffe0ff */
[----:B------:R-:W-:-:S03]  /*21e0*/  HFMA2 R10, -RZ, RZ, 0, 2.384185791015625e-07 ;  /* 0x00000004ff0a7431 */ /* 0x000fc600000001ff */
[----:B------:R-:W-:Y:S02]  /*21f0*/  ISETP.GE.AND P2, PT, R35, UR4, PT ;  /* 0x0000000423007c0c */ /* 0x000fe4000bf46270 */
[----:B------:R-:W-:-:S05]  /*2200*/  MOV R22, 0x14 ;  /* 0x0000001400167802 */ /* 0x000fca0000000f00 */
[----:B------:R-:W-:-:S06]  /*2210*/  @!P1 IMAD.WIDE R22, R23, R22, UR6 ;  /* 0x0000000617169e25 */ /* 0x000fcc000f8e0216 */
[----:B0-----:R-:W-:-:S04]  /*2220*/  @!P2 IMAD.WIDE R12, R35, R10, UR24 ;  /* 0x00000018230cae25 */ /* 0x001fc8000f8e020a */
[----:B-1----:R-:W-:-:S04]  /*2230*/  @!P2 IMAD.WIDE R14, R35, 0x4, R8 ;  /* 0x00000004230ea825 */ /* 0x002fc800078e0208 */
[----:B----4-:R-:W-:-:S04]  /*2240*/  @!P2 IMAD.WIDE R16, R35, 0x4, R6 ;  /* 0x000000042310a825 */ /* 0x010fc800078e0206 */
[----:B------:R-:W-:-:S04]  /*2250*/  @!P2 IMAD.WIDE R18, R35, 0x4, R4 ;  /* 0x000000042312a825 */ /* 0x000fc800078e0204 */
[----:B------:R-:W-:Y:S01]  /*2260*/  @!P2 IMAD.WIDE R20, R35, 0x4, R2 ;  /* 0x000000042314a825 */ /* 0x000fe200078e0202 */
        /* <DEDUP_REMOVED lines=10> */
[----:B0-----:R-:W-:-:S04]  /*2310*/  IMAD.MOV.U32 R22, RZ, RZ, 0x14 ;  /* 0x00000014ff167424 */ /* 0x001fc800078e00ff */
[----:B------:R-:W-:Y:S01]  /*2320*/  @!P2 IMAD.WIDE R22, R35, R22, UR6 ;  /* 0x000000062316ae25 */ /* 0x000fe2000f8e0216 */
[----:B------:R-:W-:-:S04]  /*2330*/  IADD3 R11, PT, PT, R11, 0x2, RZ ;  /* 0x000000020b0b7810 */ /* 0x000fc80007ffe0ff */
[----:B--2---:R2:W-:Y:S04]  /*2340*/  @!P2 STG.E desc[UR22][R22.64], R13 ;  /* 0x0000000d1600a986 */ /* 0x0045e8000c101916 */
[----:B---3--:R2:W-:Y:S04]  /*2350*/  @!P2 STG.E desc[UR22][R22.64+0x4], R15 ;  /* 0x0000040f1600a986 */ /* 0x0085e8000c101916 */
[----:B----4-:R2:W-:Y:S04]  /*2360*/  @!P2 STG.E desc[UR22][R22.64+0x8], R17 ;  /* 0x000008111600a986 */ /* 0x0105e8000c101916 */
[----:B-----5:R2:W-:Y:S04]  /*2370*/  @!P2 STG.E desc[UR22][R22.64+0xc], R19 ;  /* 0x00000c131600a986 */ /* 0x0205e8000c101916 */
[----:B------:R2:W-:Y:S02]  /*2380*/  @!P2 STG.E desc[UR22][R22.64+0x10], R21 ;  /* 0x000010151600a986 */ /* 0x0005e4000c101916 */
.L_x_945:
[----:B------:R-:W-:Y:S05]  /*2390*/  @P0 EXIT ;  /* 0x000000000000094d */ /* 0x000fea0003800000 */
[----:B0-2---:R-:W-:-:S04]  /*23a0*/  LEA R13, R11, R0, 0x7 ;  /* 0x000000000b0d7211 */ /* 0x005fc800078e38ff */
[----:B------:R-:W-:-:S13]  /*23b0*/  ISETP.GE.AND P0, PT, R13, UR4, PT ;  /* 0x000000040d007c0c */ /* 0x000fda000bf06270 */
[----:B------:R-:W-:Y:S05]  /*23c0*/  @P0 EXIT ;  /* 0x000000000000094d */ /* 0x000fea0003800000 */
[----:B------:R-:W-:Y:S01]  /*23d0*/  MOV R10, 0x4 ;  /* 0x00000004000a7802 */ /* 0x000fe20000000f00 */
[----:B------:R-:W-:-:S04]  /*23e0*/  IMAD.WIDE R8, R13, 0x4, R8 ;  /* 0x000000040d087825 */ /* 0x000fc800078e0208 */
[C---:B------:R-:W-:Y:S02]  /*23f0*/  IMAD.WIDE R10, R13.reuse, R10, UR24 ;  /* 0x000000180d0a7e25 */ /* 0x040fe4000f8e020a */
        /* <DEDUP_REMOVED lines=16> */
.L_x_946:
        /* <DEDUP_REMOVED lines=16> */
.L_x_1612:


//--------------------- .text._ZN3cub18CUB_300001_SM_10006detail8for_each13static_kernelINS2_12policy_hub_t12policy_500_tEmN6thrust24THRUST_300001_SM_1000_NS8cuda_cub20__uninitialized_fill7functorINS7_10device_ptrIiEEiEEEEvT0_T1_ --------------------------
	.section	.text._ZN3cub18CUB_300001_SM_10006detail8for_each13static_kernelINS2_12policy_hub_t12policy_500_tEmN6thrust24THRUST_300001_SM_1000_NS8cuda_cub20__uninitialized_fill7functorINS7_10device_ptrIiEEiEEEEvT0_T1_,"ax",@progbits
	.align	128
        .global         _ZN3cub18CUB_300001_SM_10006detail8for_each13static_kernelINS2_12policy_hub_t12policy_500_tEmN6thrust24THRUST_300001_SM_1000_NS8cuda_cub20__uninitialized_fill7functorINS7_10device_ptrIiEEiEEEEvT0_T1_
        .type           _ZN3cub18CUB_300001_SM_10006detail8for_each13static_kernelINS2_12policy_hub_t12policy_500_tEmN6thrust24THRUST_300001_SM_1000_NS8cuda_cub20__uninitialized_fill7functorINS7_10device_ptrIiEEiEEEEvT0_T1_,@function
        .size           _ZN3cub18CUB_300001_SM_10006detail8for_each13static_kernelINS2_12policy_hub_t12policy_500_tEmN6thrust24THRUST_300001_SM_1000_NS8cuda_cub20__uninitialized_fill7functorINS7_10device_ptrIiEEiEEEEvT0_T1_,(.L_x_1613 - _ZN3cub18CUB_300001_SM_10006detail8for_each13static_kernelINS2_12policy_hub_t12policy_500_tEmN6thrust24THRUST_300001_SM_1000_NS8cuda_cub20__uninitialized_fill7functorINS7_10device_ptrIiEEiEEEEvT0_T1_)
        .other          _ZN3cub18CUB_300001_SM_10006detail8for_each13static_kernelINS2_12policy_hub_t12policy_500_tEmN6thrust24THRUST_300001_SM_1000_NS8cuda_cub20__uninitialized_fill7functorINS7_10device_ptrIiEEiEEEEvT0_T1_,@"STO_CUDA_ENTRY STV_DEFAULT"
_ZN3cub18CUB_300001_SM_10006detail8for_each13static_kernelINS2_12policy_hub_t12policy_500_tEmN6thrust24THRUST_300001_SM_1000_NS8cuda_cub20__uninitialized_fill7functorINS7_10device_ptrIiEEiEEEEvT0_T1_:
.text._ZN3cub18CUB_300001_SM_10006detail8for_each13static_kernelINS2_12policy_hub_t12policy_500_tEmN6thrust24THRUST_300001_SM_1000_NS8cuda_cub20__uninitialized_fill7functorINS7_10device_ptrIiEEiEEEEvT0_T1_:
[----:B------:R-:W-:Y:S08]  /*0000*/  LDC R1, c[0x0][0x37c] ;  /* 0x0000df00ff017b82 */ /* 0x000ff00000000800 */
[----:B------:R-:W0:Y:S01]  /*0010*/  S2UR UR4, SR_CTAID.X ;  /* 0x00000000000479c3 */ /* 0x000e220000002500 */
[----:B------:R-:W1:Y:S01]  /*0020*/  LDCU.64 UR6, c[0x0][0x380] ;  /* 0x00007000ff0677ac */ /* 0x000e620008000a00 */
[----:B------:R-:W2:Y:S01]  /*0030*/  LDCU.64 UR8, c[0x0][0x358] ;  /* 0x00006b00ff0877ac */ /* 0x000ea20008000a00 */
[----:B0-----:R-:W-:-:S04]  /*0040*/  UIMAD.WIDE.U32 UR4, UR4, 0x200, URZ ;  /* 0x00000200040478a5 */ /* 0x001fc8000f8e00ff */
[----:B-1----:R-:W-:-:S04]  /*0050*/  UIADD3 UR6, UP0, UPT, -UR4, UR6, URZ ;  /* 0x0000000604067290 */ /* 0x002fc8000ff1e1ff */
[----:B------:R-:W-:Y:S02]  /*0060*/  UIADD3.X UR7, UPT, UPT, ~UR5, UR7, URZ, UP0, !UPT ;  /* 0x0000000705077290 */ /* 0x000fe400087fe5ff */
[----:B------:R-:W-:-:S04]  /*0070*/  UISETP.GE.U32.AND UP0, UPT, UR6, 0x200, UPT ;  /* 0x000002000600788c */ /* 0x000fc8000bf06070 */
[----:B------:R-:W-:-:S09]  /*0080*/  UISETP.GE.U32.AND.EX UP0, UPT, UR7, URZ, UPT, UP0 ;  /* 0x000000ff0700728c */ /* 0x000fd2000bf06100 */
[----:B--2---:R-:W-:Y:S05]  /*0090*/  BRA.U !UP0, `(.L_x_947) ;  /* 0x0000000108287547 */ /* 0x004fea000b800000 */
[----:B------:R-:W0:Y:S01]  /*00a0*/  S2R R0, SR_TID.X ;  /* 0x0000000000007919 */ /* 0x000e220000002100 */
[----:B------:R-:W1:Y:S01]  /*00b0*/  LDCU.64 UR6, c[0x0][0x388] ;  /* 0x00007100ff0677ac */ /* 0x000e620008000a00 */
[----:B------:R-:W2:Y:S01]  /*00c0*/  LDC R5, c[0x0][0x390] ;  /* 0x0000e400ff057b82 */ /* 0x000ea20000000800 */
[----:B0-----:R-:W-:-:S05]  /*00d0*/  IADD3 R0, P0, PT, R0, UR4, RZ ;  /* 0x0000000400007c10 */ /* 0x001fca000ff1e0ff */
[----:B------:R-:W-:Y:S01]  /*00e0*/  IMAD.X R3, RZ, RZ, UR5, P0 ;  /* 0x00000005ff037e24 */ /* 0x000fe200080e06ff */
[----:B-1----:R-:W-:-:S04]  /*00f0*/  LEA R2, P0, R0, UR6, 0x2 ;  /* 0x0000000600027c11 */ /* 0x002fc8000f8010ff */
[----:B------:R-:W-:-:S05]  /*0100*/  LEA.HI.X R3, R0, UR7, R3, 0x2, P0 ;  /* 0x0000000700037c11 */ /* 0x000fca00080f1403 */
[----:B--2---:R-:W-:Y:S04]  /*0110*/  STG.E desc[UR8][R2.64], R5 ;  /* 0x0000000502007986 */ /* 0x004fe8000c101908 */
[----:B------:R-:W-:Y:S01]  /*0120*/  STG.E desc[UR8][R2.64+0x400], R5 ;  /* 0x0004000502007986 */ /* 0x000fe2000c101908 */
[----:B------:R-:W-:Y:S05]  /*0130*/  EXIT ;  /* 0x000000000000794d */ /* 0x000fea0003800000 */
.L_x_947:
[----:B------:R-:W0:Y:S01]  /*0140*/  S2R R0, SR_TID.X ;  /* 0x0000000000007919 */ /* 0x000e220000002100 */
[----:B------:R-:W-:Y:S01]  /*0150*/  IMAD.U32 R2, RZ, RZ, UR7 ;  /* 0x00000007ff027e24 */ /* 0x000fe2000f8e00ff */
[----:B------:R-:W1:Y:S01]  /*0160*/  LDCU.64 UR10, c[0x0][0x388] ;  /* 0x00007100ff0a77ac */ /* 0x000e620008000a00 */
[----:B------:R-:W-:Y:S01]  /*0170*/  IMAD.U32 R4, RZ, RZ, UR7 ;  /* 0x00000007ff047e24 */ /* 0x000fe2000f8e00ff */
[----:B0-----:R-:W-:-:S04]  /*0180*/  ISETP.LT.U32.AND P0, PT, R0, UR6, PT ;  /* 0x0000000600007c0c */ /* 0x001fc8000bf01070 */
[----:B------:R-:W-:Y:S01]  /*0190*/  ISETP.GT.U32.AND.EX P0, PT, R2, RZ, PT, P0 ;  /* 0x000000ff0200720c */ /* 0x000fe20003f04100 */
[C---:B------:R-:W-:Y:S01]  /*01a0*/  VIADD R2, R0.reuse, 0x100 ;  /* 0x0000010000027836 */ /* 0x040fe20000000000 */
[----:B------:R-:W-:-:S04]  /*01b0*/  IADD3 R0, P2, PT, R0, UR4, RZ ;  /* 0x0000000400007c10 */ /* 0x000fc8000ff5e0ff */
[----:B------:R-:W-:Y:S01]  /*01c0*/  ISETP.LT.U32.AND P1, PT, R2, UR6, PT ;  /* 0x0000000602007c0c */ /* 0x000fe2000bf21070 */
[----:B------:R-:W-:Y:S01]  /*01d0*/  IMAD.X R3, RZ, RZ, UR5, P2 ;  /* 0x00000005ff037e24 */ /* 0x000fe200090e06ff */
[----:B-1----:R-:W-:Y:S02]  /*01e0*/  LEA R2, P2, R0, UR10, 0x2 ;  /* 0x0000000a00027c11 */ /* 0x002fe4000f8410ff */
[----:B------:R-:W-:Y:S02]  /*01f0*/  ISETP.GT.U32.AND.EX P1, PT, R4, RZ, PT, P1 ;  /* 0x000000ff0400720c */ /* 0x000fe40003f24110 */
[----:B------:R-:W-:Y:S01]  /*0200*/  LEA.HI.X R3, R0, UR11, R3, 0x2, P2 ;  /* 0x0000000b00037c11 */ /* 0x000fe200090f1403 */
[----:B------:R-:W0:Y:S04]  /*0210*/  @P0 LDC R5, c[0x0][0x390] ;  /* 0x0000e400ff050b82 */ /* 0x000e280000000800 */
[----:B0-----:R0:W-:Y:S06]  /*0220*/  @P0 STG.E desc[UR8][R2.64], R5 ;  /* 0x0000000502000986 */ /* 0x0011ec000c101908 */
[----:B------:R-:W-:Y:S05]  /*0230*/  @!P1 EXIT ;  /* 0x000000000000994d */ /* 0x000fea0003800000 */
[----:B0-----:R-:W0:Y:S02]  /*0240*/  LDC R5, c[0x0][0x390] ;  /* 0x0000e400ff057b82 */ /* 0x001e240000000800 */
[----:B0-----:R-:W-:Y:S01]  /*0250*/  STG.E desc[UR8][R2.64+0x400], R5 ;  /* 0x0004000502007986 */ /* 0x001fe2000c101908 */
[----:B------:R-:W-:Y:S05]  /*0260*/  EXIT ;  /* 0x000000000000794d */ /* 0x000fea0003800000 */
.L_x_948:
        /* <DEDUP_REMOVED lines=9> */
.L_x_1613:


//--------------------- .text._ZN3cub18CUB_300001_SM_10006detail8for_each13static_kernelINS2_12policy_hub_t12policy_500_tElN6thrust24THRUST_300001_SM_1000_NS8cuda_cub13__swap_ranges6swap_fINS7_12zip_iteratorIN4cuda3std3__45tupleIJNS7_10device_ptrIiEESH_SH_NSG_IfEESH_SH_EEEEENS7_16reverse_iteratorISK_EEEEEEvT0_T1_ --------------------------
	.section	.text._ZN3cub18CUB_300001_SM_10006detail8for_each13static_kernelINS2_12policy_hub_t12policy_500_tElN6thrust24THRUST_300001_SM_1000_NS8cuda_cub13__swap_ranges6swap_fINS7_12zip_iteratorIN4cuda3std3__45tupleIJNS7_10device_ptrIiEESH_SH_NSG_IfEESH_SH_EEEEENS7_16reverse_iteratorISK_EEEEEEvT0_T1_,"ax",@progbits
	.align	128
        .global         _ZN3cub18CUB_300001_SM_10006detail8for_each13static_kernelINS2_12policy_hub_t12policy_500_tElN6thrust24THRUST_300001_SM_1000_NS8cuda_cub13__swap_ranges6swap_fINS7_12zip_iteratorIN4cuda3std3__45tupleIJNS7_10device_ptrIiEESH_SH_NSG_IfEESH_SH_EEEEENS7_16reverse_iteratorISK_EEEEEEvT0_T1_
        .type           _ZN3cub18CUB_300001_SM_10006detail8for_each13static_kernelINS2_12policy_hub_t12policy_500_tElN6thrust24THRUST_300001_SM_1000_NS8cuda_cub13__swap_ranges6swap_fINS7_12zip_iteratorIN4cuda3std3__45tupleIJNS7_10device_ptrIiEESH_SH_NSG_IfEESH_SH_EEEEENS7_16reverse_iteratorISK_EEEEEEvT0_T1_,@function
        .size           _ZN3cub18CUB_300001_SM_10006detail8for_each13static_kernelINS2_12policy_hub_t12policy_500_tElN6thrust24THRUST_300001_SM_1000_NS8cuda_cub13__swap_ranges6swap_fINS7_12zip_iteratorIN4cuda3std3__45tupleIJNS7_10device_ptrIiEESH_SH_NSG_IfEESH_SH_EEEEENS7_16reverse_iteratorISK_EEEEEEvT0_T1_,(.L_x_1614 - _ZN3cub18CUB_300001_SM_10006detail8for_each13static_kernelINS2_12policy_hub_t12policy_500_tElN6thrust24THRUST_300001_SM_1000_NS8cuda_cub13__swap_ranges6swap_fINS7_12zip_iteratorIN4cuda3std3__45tupleIJNS7_10device_ptrIiEESH_SH_NSG_IfEESH_SH_EEEEENS7_16reverse_iteratorISK_EEEEEEvT0_T1_)
        .other          _ZN3cub18CUB_300001_SM_10006detail8for_each13static_kernelINS2_12policy_hub_t12policy_500_tElN6thrust24THRUST_300001_SM_1000_NS8cuda_cub13__swap_ranges6swap_fINS7_12zip_iteratorIN4cuda3std3__45tupleIJNS7_10device_ptrIiEESH_SH_NSG_IfEESH_SH_EEEEENS7_16reverse_iteratorISK_EEEEEEvT0_T1_,@"STO_CUDA_ENTRY STV_DEFAULT"
_ZN3cub18CUB_300001_SM_10006detail8for_each13static_kernelINS2_12policy_hub_t12policy_500_tElN6thrust24THRUST_300001_SM_1000_NS8cuda_cub13__swap_ranges6swap_fINS7_12zip_iteratorIN4cuda3std3__45tupleIJNS7_10device_ptrIiEESH_SH_NSG_IfEESH_SH_EEEEENS7_16reverse_iteratorISK_EEEEEEvT0_T1_:
.text._ZN3cub18CUB_300001_SM_10006detail8for_each13static_kernelINS2_12policy_hub_t12policy_500_tElN6thrust24THRUST_300001_SM_1000_NS8cuda_cub13__swap_ranges6swap_fINS7_12zip_iteratorIN4cuda3std3__45tupleIJNS7_10device_ptrIiEESH_SH_NSG_IfEESH_SH_EEEEENS7_16reverse_iteratorISK_EEEEEEvT0_T1_:
        /* <DEDUP_REMOVED lines=8> */
[----:B------:R-:W-:-:S09]  /*0080*/  UISETP.GE.AND.EX UP0, UPT, UR5, URZ, UPT, UP0 ;  /* 0x000000ff0500728c */ /* 0x000fd2000bf06300 */
[----:B--2---:R-:W-:Y:S05]  /*0090*/  BRA.U !UP0, `(.L_x_949) ;  /* 0x0000000508547547 */ /* 0x004fea000b800000 */
[----:B------:R-:W0:Y:S01]  /*00a0*/  S2R R0, SR_TID.X ;  /* 0x0000000000007919 */ /* 0x000e220000002100 */
[----:B------:R-:W1:Y:S01]  /*00b0*/  LDCU.128 UR16, c[0x0][0x390] ;  /* 0x00007200ff1077ac */ /* 0x000e620008000c00 */
[----:B------:R-:W2:Y:S01]  /*00c0*/  LDCU.64 UR12, c[0x0][0x388] ;  /* 0x00007100ff0c77ac */ /* 0x000ea20008000a00 */
[----:B------:R-:W3:Y:S01]  /*00d0*/  LDCU.128 UR20, c[0x0][0x3a0] ;  /* 0x00007400ff1477ac */ /* 0x000ee20008000c00 */
[----:B------:R-:W4:Y:S01]  /*00e0*/  LDCU.128 UR24, c[0x0][0x3b0] ;  /* 0x00007600ff1877ac */ /* 0x000f220008000c00 */
[----:B------:R-:W5:Y:S01]  /*00f0*/  LDCU.128 UR28, c[0x0][0x3c0] ;  /* 0x00007800ff1c77ac */ /* 0x000f620008000c00 */
[----:B------:R-:W5:Y:S01]  /*0100*/  LDCU.128 UR32, c[0x0][0x3d0] ;  /* 0x00007a00ff2077ac */ /* 0x000f620008000c00 */
[----:B------:R-:W5:Y:S01]  /*0110*/  LDCU.64 UR14, c[0x0][0x3e0] ;  /* 0x00007c00ff0e77ac */ /* 0x000f620008000a00 */
[----:B0-----:R-:W-:-:S05]  /*0120*/  IADD3 R0, P0, PT, R0, UR10, RZ ;  /* 0x0000000a00007c10 */ /* 0x001fca000ff1e0ff */
[----:B------:R-:W-:Y:S02]  /*0130*/  IMAD.X R3, RZ, RZ, UR11, P0 ;  /* 0x0000000bff037e24 */ /* 0x000fe400080e06ff */
[----:B------:R-:W-:-:S03]  /*0140*/  IMAD.SHL.U32 R4, R0, 0x4, RZ ;  /* 0x0000000400047824 */ /* 0x000fc600078e00ff */
[----:B------:R-:W-:Y:S02]  /*0150*/  SHF.L.U64.HI R0, R0, 0x2, R3 ;  /* 0x0000000200007819 */ /* 0x000fe40000010203 */
[C---:B-1----:R-:W-:Y:S02]  /*0160*/  IADD3 R10, P0, PT, R4.reuse, UR16, RZ ;  /* 0x00000010040a7c10 */ /* 0x042fe4000ff1e0ff */
[----:B------:R-:W-:Y:S02]  /*0170*/  IADD3 R18, P1, PT, R4, UR18, RZ ;  /* 0x0000001204127c10 */ /* 0x000fe4000ff3e0ff */
[C---:B------:R-:W-:Y:S02]  /*0180*/  IADD3.X R11, PT, PT, R0.reuse, UR17, RZ, P0, !PT ;  /* 0x00000011000b7c10 */ /* 0x040fe400087fe4ff */
[----:B------:R-:W-:Y:S02]  /*0190*/  IADD3.X R19, PT, PT, R0, UR19, RZ, P1, !PT ;  /* 0x0000001300137c10 */ /* 0x000fe40008ffe4ff */
[C---:B--2---:R-:W-:Y:S01]  /*01a0*/  IADD3 R2, P0, PT, R4.reuse, UR12, RZ ;  /* 0x0000000c04027c10 */ /* 0x044fe2000ff1e0ff */
[----:B------:R-:W2:Y:S01]  /*01b0*/  LDG.E R29, desc[UR8][R10.64] ;  /* 0x000000080a1d7981 */ /* 0x000ea2000c1e1900 */
[----:B---3--:R-:W-:-:S02]  /*01c0*/  IADD3 R6, P1, PT, R4, UR20, RZ ;  /* 0x0000001404067c10 */ /* 0x008fc4000ff3e0ff */
[C---:B------:R-:W-:Y:S01]  /*01d0*/  IADD3 R22, P2, PT, R4.reuse, UR22, RZ ;  /* 0x0000001604167c10 */ /* 0x040fe2000ff5e0ff */
[----:B------:R-:W3:Y:S01]  /*01e0*/  LDG.E R31, desc[UR8][R18.64] ;  /* 0x00000008121f7981 */ /* 0x000ee2000c1e1900 */
[C---:B----4-:R-:W-:Y:S02]  /*01f0*/  IADD3 R14, P3, PT, R4.reuse, UR24, RZ ;  /* 0x00000018040e7c10 */ /* 0x050fe4000ff7e0ff */
[----:B------:R-:W-:Y:S02]  /*0200*/  IADD3 R24, P4, PT, -R4, UR26, RZ ;  /* 0x0000001a04187c10 */ /* 0x000fe4000ff9e1ff */
[C---:B------:R-:W-:Y:S02]  /*0210*/  IADD3.X R3, PT, PT, R0.reuse, UR13, RZ, P0, !PT ;  /* 0x0000000d00037c10 */ /* 0x040fe400087fe4ff */
[----:B------:R-:W-:Y:S02]  /*0220*/  IADD3.X R7, PT, PT, R0, UR21, RZ, P1, !PT ;  /* 0x0000001500077c10 */ /* 0x000fe40008ffe4ff */
[----:B-----5:R-:W-:Y:S01]  /*0230*/  IADD3 R20, P0, PT, -R4, UR28, RZ ;  /* 0x0000001c04147c10 */ /* 0x020fe2000ff1e1ff */
[----:B------:R-:W4:Y:S01]  /*0240*/  LDG.E R27, desc[UR8][R2.64] ;  /* 0x00000008021b7981 */ /* 0x000f22000c1e1900 */
[----:B------:R-:W-:-:S02]  /*0250*/  IADD3.X R23, PT, PT, R0, UR23, RZ, P2, !PT ;  /* 0x0000001700177c10 */ /* 0x000fc400097fe4ff */
[----:B------:R-:W-:Y:S01]  /*0260*/  IADD3.X R15, PT, PT, R0, UR25, RZ, P3, !PT ;  /* 0x00000019000f7c10 */ /* 0x000fe20009ffe4ff */
[----:B------:R-:W5:Y:S01]  /*0270*/  LDG.E R33, desc[UR8][R6.64] ;  /* 0x0000000806217981 */ /* 0x000f62000c1e1900 */
[----:B------:R-:W-:Y:S02]  /*0280*/  IADD3 R16, P1, PT, -R4, UR30, RZ ;  /* 0x0000001e04107c10 */ /* 0x000fe4000ff3e1ff */
[----:B------:R-:W-:Y:S01]  /*0290*/  IADD3.X R25, PT, PT, ~R0, UR27, RZ, P4, !PT ;  /* 0x0000001b00197c10 */ /* 0x000fe2000a7fe5ff */
[----:B------:R-:W5:Y:S01]  /*02a0*/  LDG.E R35, desc[UR8][R22.64] ;  /* 0x0000000816237981 */ /* 0x000f62000c1e1900 */
[C---:B------:R-:W-:Y:S02]  /*02b0*/  IADD3 R12, P2, PT, -R4.reuse, UR32, RZ ;  /* 0x00000020040c7c10 */ /* 0x040fe4000ff5e1ff */
[C---:B------:R-:W-:Y:S01]  /*02c0*/  IADD3 R8, P3, PT, -R4.reuse, UR34, RZ ;  /* 0x0000002204087c10 */ /* 0x040fe2000ff7e1ff */
[----:B------:R-:W5:Y:S01]  /*02d0*/  LDG.E R37, desc[UR8][R14.64] ;  /* 0x000000080e257981 */ /* 0x000f62000c1e1900 */
[----:B------:R-:W-:-:S02]  /*02e0*/  IADD3 R4, P4, PT, -R4, UR14, RZ ;  /* 0x0000000e04047c10 */ /* 0x000fc4000ff9e1ff */
[C---:B------:R-:W-:Y:S02]  /*02f0*/  IADD3.X R21, PT, PT, ~R0.reuse, UR29, RZ, P0, !PT ;  /* 0x0000001d00157c10 */ /* 0x040fe400087fe5ff */
[C---:B------:R-:W-:Y:S02]  /*0300*/  IADD3.X R17, PT, PT, ~R0.reuse, UR31, RZ, P1, !PT ;  /* 0x0000001f00117c10 */ /* 0x040fe40008ffe5ff */
[C---:B------:R-:W-:Y:S01]  /*0310*/  IADD3.X R13, PT, PT, ~R0.reuse, UR33, RZ, P2, !PT ;  /* 0x00000021000d7c10 */ /* 0x040fe200097fe5ff */
[----:B------:R-:W2:Y:S01]  /*0320*/  LDG.E R26, desc[UR8][R20.64+-0x4] ;  /* 0xfffffc08141a7981 */ /* 0x000ea2000c1e1900 */
[C---:B------:R-:W-:Y:S02]  /*0330*/  IADD3.X R9, PT, PT, ~R0.reuse, UR35, RZ, P3, !PT ;  /* 0x0000002300097c10 */ /* 0x040fe40009ffe5ff */
[----:B------:R-:W-:Y:S01]  /*0340*/  IADD3.X R5, PT, PT, ~R0, UR15, RZ, P4, !PT ;  /* 0x0000000f00057c10 */ /* 0x000fe2000a7fe5ff */
[----:B------:R-:W3:Y:S04]  /*0350*/  LDG.E R28, desc[UR8][R16.64+-0x4] ;  /* 0xfffffc08101c7981 */ /* 0x000ee8000c1e1900 */
[----:B------:R-:W4:Y:S04]  /*0360*/  LDG.E R0, desc[UR8][R24.64+-0x4] ;  /* 0xfffffc0818007981 */ /* 0x000f28000c1e1900 */
[----:B------:R-:W5:Y:S04]  /*0370*/  LDG.E R30, desc[UR8][R12.64+-0x4] ;  /* 0xfffffc080c1e7981 */ /* 0x000f68000c1e1900 */
[----:B------:R-:W5:Y:S04]  /*0380*/  LDG.E R32, desc[UR8][R8.64+-0x4] ;  /* 0xfffffc0808207981 */ /* 0x000f68000c1e1900 */
[----:B------:R-:W5:Y:S04]  /*0390*/  LDG.E R34, desc[UR8][R4.64+-0x4] ;  /* 0xfffffc0804227981 */ /* 0x000f68000c1e1900 */
[----:B----4-:R0:W-:Y:S04]  /*03a0*/  STG.E desc[UR8][R2.64], R0 ;  /* 0x0000000002007986 */ /* 0x0101e8000c101908 */
[----:B--2---:R1:W-:Y:S04]  /*03b0*/  STG.E desc[UR8][R10.64], R26 ;  /* 0x0000001a0a007986 */ /* 0x0043e8000c101908 */
[----:B---3--:R2:W-:Y:S04]  /*03c0*/  STG.E desc[UR8][R18.64], R28 ;  /* 0x0000001c12007986 */ /* 0x0085e8000c101908 */
[----:B-----5:R3:W-:Y:S04]  /*03d0*/  STG.E desc[UR8][R6.64], R30 ;  /* 0x0000001e06007986 */ /* 0x0207e8000c101908 */
        /* <DEDUP_REMOVED lines=8> */
[----:B0-----:R-:W5:Y:S04]  /*0460*/  LDG.E R0, desc[UR8][R24.64+-0x404] ;  /* 0xfffbfc0818007981 */ /* 0x001f68000c1e1900 */
[----:B-1----:R-:W5:Y:S04]  /*0470*/  LDG.E R26, desc[UR8][R20.64+-0x404] ;  /* 0xfffbfc08141a7981 */ /* 0x002f68000c1e1900 */
[----:B--2---:R-:W2:Y:S04]  /*0480*/  LDG.E R28, desc[UR8][R16.64+-0x404] ;  /* 0xfffbfc08101c7981 */ /* 0x004ea8000c1e1900 */
[----:B---3--:R-:W3:Y:S04]  /*0490*/  LDG.E R30, desc[UR8][R12.64+-0x404] ;  /* 0xfffbfc080c1e7981 */ /* 0x008ee8000c1e1900 */
[----:B----4-:R-:W4:Y:S04]  /*04a0*/  LDG.E R32, desc[UR8][R8.64+-0x404] ;  /* 0xfffbfc0808207981 */ /* 0x010f28000c1e1900 */
[----:B-----5:R-:W5:Y:S04]  /*04b0*/  LDG.E R34, desc[UR8][R4.64+-0x404] ;  /* 0xfffbfc0804227981 */ /* 0x020f68000c1e1900 */
[----:B------:R-:W5:Y:S04]  /*04c0*/  LDG.E R27, desc[UR8][R2.64+0x400] ;  /* 0x00040008021b7981 */ /* 0x000f68000c1e1900 */
[----:B------:R-:W5:Y:S04]  /*04d0*/  LDG.E R29, desc[UR8][R10.64+0x400] ;  /* 0x000400080a1d7981 */ /* 0x000f68000c1e1900 */
[----:B------:R-:W5:Y:S04]  /*04e0*/  LDG.E R31, desc[UR8][R18.64+0x400] ;  /* 0x00040008121f7981 */ /* 0x000f68000c1e1900 */
[----:B------:R-:W5:Y:S04]  /*04f0*/  LDG.E R33, desc[UR8][R6.64+0x400] ;  /* 0x0004000806217981 */ /* 0x000f68000c1e1900 */
[----:B------:R-:W5:Y:S04]  /*0500*/  LDG.E R35, desc[UR8][R22.64+0x400] ;  /* 0x0004000816237981 */ /* 0x000f68000c1e1900 */
[----:B------:R-:W5:Y:S04]  /*0510*/  LDG.E R37, desc[UR8][R14.64+0x400] ;  /* 0x000400080e257981 */ /* 0x000f68000c1e1900 */
[----:B------:R-:W-:Y:S04]  /*0520*/  STG.E desc[UR8][R2.64+0x400], R0 ;  /* 0x0004000002007986 */ /* 0x000fe8000c101908 */
[----:B------:R-:W-:Y:S04]  /*0530*/  STG.E desc[UR8][R10.64+0x400], R26 ;  /* 0x0004001a0a007986 */ /* 0x000fe8000c101908 */
        /* <DEDUP_REMOVED lines=9> */
[----:B------:R-:W-:Y:S01]  /*05d0*/  STG.E desc[UR8][R4.64+-0x404], R37 ;  /* 0xfffbfc2504007986 */ /* 0x000fe2000c101908 */
[----:B------:R-:W-:Y:S05]  /*05e0*/  EXIT ;  /* 0x000000000000794d */ /* 0x000fea0003800000 */
.L_x_949:
[----:B------:R-:W0:Y:S01]  /*05f0*/  S2R R0, SR_TID.X ;  /* 0x0000000000007919 */ /* 0x000e220000002100 */
[----:B------:R-:W-:Y:S01]  /*0600*/  USHF.R.S32.HI UR5, URZ, 0x1f, UR4 ;  /* 0x0000001fff057899 */ /* 0x000fe20008011404 */
[----:B------:R-:W-:Y:S05]  /*0610*/  BSSY.RECONVERGENT B0, `(.L_x_950) ;  /* 0x0000040000007945 */ /* 0x000fea0003800200 */
[----:B------:R-:W-:Y:S01]  /*0620*/  IMAD.U32 R2, RZ, RZ, UR5 ;  /* 0x00000005ff027e24 */ /* 0x000fe2000f8e00ff */
[----:B0-----:R-:W-:-:S04]  /*0630*/  ISETP.LT.U32.AND P0, PT, R0, UR4, PT ;  /* 0x0000000400007c0c */ /* 0x001fc8000bf01070 */
[----:B------:R-:W-:-:S13]  /*0640*/  ISETP.GT.AND.EX P0, PT, R2, RZ, PT, P0 ;  /* 0x000000ff0200720c */ /* 0x000fda0003f04300 */
[----:B------:R-:W-:Y:S05]  /*0650*/  @!P0 BRA `(.L_x_951) ;  /* 0x0000000000ec8947 */ /* 0x000fea0003800000 */
[----:B------:R-:W0:Y:S01]  /*0660*/  LDCU.128 UR16, c[0x0][0x390] ;  /* 0x00007200ff1077ac */ /* 0x000e220008000c00 */
[----:B------:R-:W-:Y:S01]  /*0670*/  IADD3 R0, P0, PT, R0, UR10, RZ ;  /* 0x0000000a00007c10 */ /* 0x000fe2000ff1e0ff */
[----:B------:R-:W1:Y:S04]  /*0680*/  LDCU.64 UR12, c[0x0][0x388] ;  /* 0x00007100ff0c77ac */ /* 0x000e680008000a00 */
[----:B------:R-:W-:Y:S01]  /*0690*/  IMAD.X R3, RZ, RZ, UR11, P0 ;  /* 0x0000000bff037e24 */ /* 0x000fe200080e06ff */
[----:B------:R-:W2:Y:S01]  /*06a0*/  LDCU.128 UR20, c[0x0][0x3a0] ;  /* 0x00007400ff1477ac */ /* 0x000ea20008000c00 */
[----:B------:R-:W-:-:S03]  /*06b0*/  IMAD.SHL.U32 R4, R0, 0x4, RZ ;  /* 0x0000000400047824 */ /* 0x000fc600078e00ff */
[----:B------:R-:W-:Y:S01]  /*06c0*/  SHF.L.U64.HI R0, R0, 0x2, R3 ;  /* 0x0000000200007819 */ /* 0x000fe20000010203 */
[----:B------:R-:W3:Y:S01]  /*06d0*/  LDCU.128 UR24, c[0x0][0x3b0] ;  /* 0x00007600ff1877ac */ /* 0x000ee20008000c00 */
[----:B------:R-:W4:Y:S01]  /*06e0*/  LDCU.128 UR28, c[0x0][0x3c0] ;  /* 0x00007800ff1c77ac */ /* 0x000f220008000c00 */
[C---:B0-----:R-:W-:Y:S01]  /*06f0*/  IADD3 R8, P0, PT, R4.reuse, UR16, RZ ;  /* 0x0000001004087c10 */ /* 0x041fe2000ff1e0ff */
[----:B------:R-:W0:Y:S01]  /*0700*/  LDCU.128 UR32, c[0x0][0x3d0] ;  /* 0x00007a00ff2077ac */ /* 0x000e220008000c00 */
[----:B------:R-:W-:Y:S02]  /*0710*/  IADD3 R16, P1, PT, R4, UR18, RZ ;  /* 0x0000001204107c10 */ /* 0x000fe4000ff3e0ff */
[C---:B------:R-:W-:Y:S01]  /*0720*/  IADD3.X R9, PT, PT, R0.reuse, UR17, RZ, P0, !PT ;  /* 0x0000001100097c10 */ /* 0x040fe200087fe4ff */
[----:B------:R-:W5:Y:S01]  /*0730*/  LDCU.64 UR14, c[0x0][0x3e0] ;  /* 0x00007c00ff0e77ac */ /* 0x000f620008000a00 */
[----:B------:R-:W-:Y:S02]  /*0740*/  IADD3.X R17, PT, PT, R0, UR19, RZ, P1, !PT ;  /* 0x0000001300117c10 */ /* 0x000fe40008ffe4ff */
[C---:B-1----:R-:W-:Y:S01]  /*0750*/  IADD3 R2, P0, PT, R4.reuse, UR12, RZ ;  /* 0x0000000c04027c10 */ /* 0x042fe2000ff1e0ff */
[----:B------:R-:W5:Y:S01]  /*0760*/  LDG.E R29, desc[UR8][R8.64] ;  /* 0x00000008081d7981 */ /* 0x000f62000c1e1900 */
[----:B--2---:R-:W-:-:S02]  /*0770*/  IADD3 R24, P1, PT, R4, UR20, RZ ;  /* 0x0000001404187c10 */ /* 0x004fc4000ff3e0ff */
[C---:B------:R-:W-:Y:S01]  /*0780*/  IADD3 R20, P2, PT, R4.reuse, UR22, RZ ;  /* 0x0000001604147c10 */ /* 0x040fe2000ff5e0ff */
[----:B------:R-:W2:Y:S01]  /*0790*/  LDG.E R31, desc[UR8][R16.64] ;  /* 0x00000008101f7981 */ /* 0x000ea2000c1e1900 */
[C---:B---3--:R-:W-:Y:S02]  /*07a0*/  IADD3 R12, P3, PT, R4.reuse, UR24, RZ ;  /* 0x00000018040c7c10 */ /* 0x048fe4000ff7e0ff */
[----:B------:R-:W-:Y:S02]  /*07b0*/  IADD3 R22, P4, PT, -R4, UR26, RZ ;  /* 0x0000001a04167c10 */ /* 0x000fe4000ff9e1ff */
[C---:B------:R-:W-:Y:S02]  /*07c0*/  IADD3.X R3, PT, PT, R0.reuse, UR13, RZ, P0, !PT ;  /* 0x0000000d00037c10 */ /* 0x040fe400087fe4ff */
[----:B------:R-:W-:Y:S02]  /*07d0*/  IADD3.X R25, PT, PT, R0, UR21, RZ, P1, !PT ;  /* 0x0000001500197c10 */ /* 0x000fe40008ffe4ff */
[----:B----4-:R-:W-:Y:S01]  /*07e0*/  IADD3 R18, P0, PT, -R4, UR28, RZ ;  /* 0x0000001c04127c10 */ /* 0x010fe2000ff1e1ff */
[----:B------:R-:W3:Y:S01]  /*07f0*/  LDG.E R27, desc[UR8][R2.64] ;  /* 0x00000008021b7981 */ /* 0x000ee2000c1e1900 */
[----:B------:R-:W-:-:S02]  /*0800*/  IADD3.X R21, PT, PT, R0, UR23, RZ, P2, !PT ;  /* 0x0000001700157c10 */ /* 0x000fc400097fe4ff */
[----:B------:R-:W-:Y:S01]  /*0810*/  IADD3.X R13, PT, PT, R0, UR25, RZ, P3, !PT ;  /* 0x00000019000d7c10 */ /* 0x000fe20009ffe4ff */
[----:B------:R-:W4:Y:S01]  /*0820*/  LDG.E R33, desc[UR8][R24.64] ;  /* 0x0000000818217981 */ /* 0x000f22000c1e1900 */
[----:B------:R-:W-:Y:S02]  /*0830*/  IADD3 R14, P1, PT, -R4, UR30, RZ ;  /* 0x0000001e040e7c10 */ /* 0x000fe4000ff3e1ff */
[----:B------:R-:W-:Y:S01]  /*0840*/  IADD3.X R23, PT, PT, ~R0, UR27, RZ, P4, !PT ;  /* 0x0000001b00177c10 */ /* 0x000fe2000a7fe5ff */
[----:B------:R-:W4:Y:S01]  /*0850*/  LDG.E R35, desc[UR8][R20.64] ;  /* 0x0000000814237981 */ /* 0x000f22000c1e1900 */
[C---:B0-----:R-:W-:Y:S02]  /*0860*/  IADD3 R10, P2, PT, -R4.reuse, UR32, RZ ;  /* 0x00000020040a7c10 */ /* 0x041fe4000ff5e1ff */
[C---:B------:R-:W-:Y:S01]  /*0870*/  IADD3 R6, P3, PT, -R4.reuse, UR34, RZ ;  /* 0x0000002204067c10 */ /* 0x040fe2000ff7e1ff */
[----:B------:R-:W4:Y:S01]  /*0880*/  LDG.E R37, desc[UR8][R12.64] ;  /* 0x000000080c257981 */ /* 0x000f22000c1e1900 */
[----:B-----5:R-:W-:-:S02]  /*0890*/  IADD3 R4, P4, PT, -R4, UR14, RZ ;  /* 0x0000000e04047c10 */ /* 0x020fc4000ff9e1ff */
[C---:B------:R-:W-:Y:S02]  /*08a0*/  IADD3.X R19, PT, PT, ~R0.reuse, UR29, RZ, P0, !PT ;  /* 0x0000001d00137c10 */ /* 0x040fe400087fe5ff */
[C---:B------:R-:W-:Y:S02]  /*08b0*/  IADD3.X R15, PT, PT, ~R0.reuse, UR31, RZ, P1, !PT ;  /* 0x0000001f000f7c10 */ /* 0x040fe40008ffe5ff */
[C---:B------:R-:W-:Y:S01]  /*08c0*/  IADD3.X R11, PT, PT, ~R0.reuse, UR33, RZ, P2, !PT ;  /* 0x00000021000b7c10 */ /* 0x040fe200097fe5ff */
[----:B------:R-:W5:Y:S01]  /*08d0*/  LDG.E R26, desc[UR8][R18.64+-0x4] ;  /* 0xfffffc08121a7981 */ /* 0x000f62000c1e1900 */
[C---:B------:R-:W-:Y:S02]  /*08e0*/  IADD3.X R7, PT, PT, ~R0.reuse, UR35, RZ, P3, !PT ;  /* 0x0000002300077c10 */ /* 0x040fe40009ffe5ff */
[----:B------:R-:W-:Y:S01]  /*08f0*/  IADD3.X R5, PT, PT, ~R0, UR15, RZ, P4, !PT ;  /* 0x0000000f00057c10 */ /* 0x000fe2000a7fe5ff */
[----:B------:R-:W2:Y:S04]  /*0900*/  LDG.E R28, desc[UR8][R14.64+-0x4] ;  /* 0xfffffc080e1c7981 */ /* 0x000ea8000c1e1900 */
[----:B------:R-:W3:Y:S04]  /*0910*/  LDG.E R0, desc[UR8][R22.64+-0x4] ;  /* 0xfffffc0816007981 */ /* 0x000ee8000c1e1900 */
[----:B------:R-:W4:Y:S04]  /*0920*/  LDG.E R30, desc[UR8][R10.64+-0x4] ;  /* 0xfffffc080a1e7981 */ /* 0x000f28000c1e1900 */
[----:B------:R-:W4:Y:S04]  /*0930*/  LDG.E R32, desc[UR8][R6.64+-0x4] ;  /* 0xfffffc0806207981 */ /* 0x000f28000c1e1900 */
[----:B------:R-:W4:Y:S04]  /*0940*/  LDG.E R34, desc[UR8][R4.64+-0x4] ;  /* 0xfffffc0804227981 */ /* 0x000f28000c1e1900 */
[----:B---3--:R0:W-:Y:S04]  /*0950*/  STG.E desc[UR8][R2.64], R0 ;  /* 0x0000000002007986 */ /* 0x0081e8000c101908 */
[----:B-----5:R0:W-:Y:S04]  /*0960*/  STG.E desc[UR8][R8.64], R26 ;  /* 0x0000001a08007986 */ /* 0x0201e8000c101908 */
[----:B--2---:R0:W-:Y:S04]  /*0970*/  STG.E desc[UR8][R16.64], R28 ;  /* 0x0000001c10007986 */ /* 0x0041e8000c101908 */
[----:B----4-:R0:W-:Y:S04]  /*0980*/  STG.E desc[UR8][R24.64], R30 ;  /* 0x0000001e18007986 */ /* 0x0101e8000c101908 */
[----:B------:R0:W-:Y:S04]  /*0990*/  STG.E desc[UR8][R20.64], R32 ;  /* 0x0000002014007986 */ /* 0x0001e8000c101908 */
[----:B------:R0:W-:Y:S04]  /*09a0*/  STG.E desc[UR8][R12.64], R34 ;  /* 0x000000220c007986 */ /* 0x0001e8000c101908 */
[----:B------:R0:W-:Y:S04]  /*09b0*/  STG.E desc[UR8][R22.64+-0x4], R27 ;  /* 0xfffffc1b16007986 */ /* 0x0001e8000c101908 */
[----:B------:R0:W-:Y:S04]  /*09c0*/  STG.E desc[UR8][R18.64+-0x4], R29 ;  /* 0xfffffc1d12007986 */ /* 0x0001e8000c101908 */
[----:B------:R0:W-:Y:S04]  /*09d0*/  STG.E desc[UR8][R14.64+-0x4], R31 ;  /* 0xfffffc1f0e007986 */ /* 0x0001e8000c101908 */
[----:B------:R0:W-:Y:S04]  /*09e0*/  STG.E desc[UR8][R10.64+-0x4], R33 ;  /* 0xfffffc210a007986 */ /* 0x0001e8000c101908 */
[----:B------:R0:W-:Y:S04]  /*09f0*/  STG.E desc[UR8][R6.64+-0x4], R35 ;  /* 0xfffffc2306007986 */ /* 0x0001e8000c101908 */
[----:B------:R0:W-:Y:S02]  /*0a00*/  STG.E desc[UR8][R4.64+-0x4], R37 ;  /* 0xfffffc2504007986 */ /* 0x0001e4000c101908 */
.L_x_951:
[----:B------:R-:W-:Y:S05]  /*0a10*/  BSYNC.RECONVERGENT B0 ;  /* 0x0000000000007941 */ /* 0x000fea0003800200 */
.L_x_950:
[----:B0-----:R-:W0:Y:S01]  /*0a20*/  S2R R0, SR_TID.X ;  /* 0x0000000000007919 */ /* 0x001e220000002100 */
[----:B------:R-:W-:Y:S02]  /*0a30*/  IMAD.U32 R3, RZ, RZ, UR5 ;  /* 0x00000005ff037e24 */ /* 0x000fe4000f8e00ff */
[----:B0-----:R-:W-:-:S05]  /*0a40*/  VIADD R2, R0, 0x100 ;  /* 0x0000010000027836 */ /* 0x001fca0000000000 */
[----:B------:R-:W-:-:S04]  /*0a50*/  ISETP.LT.U32.AND P0, PT, R2, UR4, PT ;  /* 0x0000000402007c0c */ /* 0x000fc8000bf01070 */
[----:B------:R-:W-:-:S13]  /*0a60*/  ISETP.GT.AND.EX P0, PT, R3, RZ, PT, P0 ;  /* 0x000000ff0300720c */ /* 0x000fda0003f04300 */
[----:B------:R-:W-:Y:S05]  /*0a70*/  @!P0 EXIT ;  /* 0x000000000000894d */ /* 0x000fea0003800000 */
[----:B------:R-:W0:Y:S01]  /*0a80*/  LDCU.128 UR12, c[0x0][0x390] ;  /* 0x00007200ff0c77ac */ /* 0x000e220008000c00 */
[----:B------:R-:W-:Y:S01]  /*0a90*/  UIMAD.WIDE.U32 UR10, UR6, 0x200, URZ ;  /* 0x00000200060a78a5 */ /* 0x000fe2000f8e00ff */
[----:B------:R-:W1:Y:S01]  /*0aa0*/  LDCU.64 UR4, c[0x0][0x388] ;  /* 0x00007100ff0477ac */ /* 0x000e620008000a00 */
[----:B------:R-:W2:Y:S04]  /*0ab0*/  LDCU.128 UR16, c[0x0][0x3a0] ;  /* 0x00007400ff1077ac */ /* 0x000ea80008000c00 */
[----:B------:R-:W-:Y:S01]  /*0ac0*/  IADD3 R0, P0, PT, R0, UR10, RZ ;  /* 0x0000000a00007c10 */ /* 0x000fe2000ff1e0ff */
[----:B------:R-:W3:Y:S04]  /*0ad0*/  LDCU.128 UR20, c[0x0][0x3b0] ;  /* 0x00007600ff1477ac */ /* 0x000ee80008000c00 */
[----:B------:R-:W-:Y:S01]  /*0ae0*/  IMAD.X R3, RZ, RZ, UR11, P0 ;  /* 0x0000000bff037e24 */ /* 0x000fe200080e06ff */
[----:B------:R-:W4:Y:S01]  /*0af0*/  LDCU.128 UR24, c[0x0][0x3c0] ;  /* 0x00007800ff1877ac */ /* 0x000f220008000c00 */
[----:B------:R-:W-:-:S03]  /*0b00*/  IMAD.SHL.U32 R4, R0, 0x4, RZ ;  /* 0x0000000400047824 */ /* 0x000fc600078e00ff */
[----:B------:R-:W-:Y:S01]  /*0b10*/  SHF.L.U64.HI R0, R0, 0x2, R3 ;  /* 0x0000000200007819 */ /* 0x000fe20000010203 */
[----:B------:R-:W5:Y:S01]  /*0b20*/  LDCU.128 UR28, c[0x0][0x3d0] ;  /* 0x00007a00ff1c77ac */ /* 0x000f620008000c00 */
[C---:B0-----:R-:W-:Y:S01]  /*0b30*/  IADD3 R8, P0, PT, R4.reuse, UR12, RZ ;  /* 0x0000000c04087c10 */ /* 0x041fe2000ff1e0ff */
[----:B------:R-:W0:Y:S01]  /*0b40*/  LDCU.64 UR10, c[0x0][0x3e0] ;  /* 0x00007c00ff0a77ac */ /* 0x000e220008000a00 */
[----:B------:R-:W-:Y:S02]  /*0b50*/  IADD3 R16, P1, PT, R4, UR14, RZ ;  /* 0x0000000e04107c10 */ /* 0x000fe4000ff3e0ff */
[C---:B------:R-:W-:Y:S02]  /*0b60*/  IADD3.X R9, PT, PT, R0.reuse, UR13, RZ, P0, !PT ;  /* 0x0000000d00097c10 */ /* 0x040fe400087fe4ff */
        /* <DEDUP_REMOVED lines=18> */
[C---:B-----5:R-:W-:Y:S02]  /*0c90*/  IADD3 R10, P2, PT, -R4.reuse, UR28, RZ ;  /* 0x0000001c040a7c10 */ /* 0x060fe4000ff5e1ff */
[C---:B------:R-:W-:Y:S01]  /*0ca0*/  IADD3 R6, P3, PT, -R4.reuse, UR30, RZ ;  /* 0x0000001e04067c10 */ /* 0x040fe2000ff7e1ff */
[----:B------:R-:W5:Y:S01]  /*0cb0*/  LDG.E R37, desc[UR8][R12.64+0x400] ;  /* 0x000400080c257981 */ /* 0x000f62000c1e1900 */
[----:B0-----:R-:W-:-:S02]  /*0cc0*/  IADD3 R4, P4, PT, -R4, UR10, RZ ;  /* 0x0000000a04047c10 */ /* 0x001fc4000ff9e1ff */
        /* <DEDUP_REMOVED lines=11> */
[----:B----4-:R-:W-:Y:S04]  /*0d80*/  STG.E desc[UR8][R2.64+0x400], R0 ;  /* 0x0004000002007986 */ /* 0x010fe8000c101908 */
[----:B--2---:R-:W-:Y:S04]  /*0d90*/  STG.E desc[UR8][R8.64+0x400], R26 ;  /* 0x0004001a08007986 */ /* 0x004fe8000c101908 */
[----:B---3--:R-:W-:Y:S04]  /*0da0*/  STG.E desc[UR8][R16.64+0x400], R28 ;  /* 0x0004001c10007986 */ /* 0x008fe8000c101908 */
        /* <DEDUP_REMOVED lines=10> */
.L_x_952:
        /* <DEDUP_REMOVED lines=11> */
.L_x_1614:


//--------------------- .text._ZN3cub18CUB_300001_SM_10006detail8for_each13static_kernelINS2_12policy_hub_t12policy_500_tElN6thrust24THRUST_300001_SM_1000_NS8cuda_cub20__uninitialized_copy7functorINS7_12zip_iteratorIN4cuda3std3__45tupleIJNS7_10device_ptrIiEESH_SH_NSG_IfEESH_SH_EEEEENS7_6detail15normal_iteratorINS7_7pointerINSF_IJiiifiiEEENS8_3tagENS7_11use_defaultESQ_EEEEEEEEvT0_T1_ --------------------------
	.section	.text._ZN3cub18CUB_300001_SM_10006detail8for_each13static_kernelINS2_12policy_hub_t12policy_500_tElN6thrust24THRUST_300001_SM_1000_NS8cuda_cub20__uninitialized_copy7functorINS7_12zip_iteratorIN4cuda3std3__45tupleIJNS7_10device_ptrIiEESH_SH_NSG_IfEESH_SH_EEEEENS7_6detail15normal_iteratorINS7_7pointerINSF_IJiiifiiEEENS8_3tagENS7_11use_defaultESQ_EEEEEEEEvT0_T1_,"ax",@progbits
	.align	128
        .global         _ZN3cub18CUB_300001_SM_10006detail8for_each13static_kernelINS2_12policy_hub_t12policy_500_tElN6thrust24THRUST_300001_SM_1000_NS8cuda_cub20__uninitialized_copy7functorINS7_12zip_iteratorIN4cuda3std3__45tupleIJNS7_10device_ptrIiEESH_SH_NSG_IfEESH_SH_EEEEENS7_6detail15normal_iteratorINS7_7pointerINSF_IJiiifiiEEENS8_3tagENS7_11use_defaultESQ_EEEEEEEEvT0_T1_
        .type           _ZN3cub18CUB_300001_SM_10006detail8for_each13static_kernelINS2_12policy_hub_t12policy_500_tElN6thrust24THRUST_300001_SM_1000_NS8cuda_cub20__uninitialized_copy7functorINS7_12zip_iteratorIN4cuda3std3__45tupleIJNS7_10device_ptrIiEESH_SH_NSG_IfEESH_SH_EEEEENS7_6detail15normal_iteratorINS7_7pointerINSF_IJiiifiiEEENS8_3tagENS7_11use_defaultESQ_EEEEEEEEvT0_T1_,@function
        .size           _ZN3cub18CUB_300001_SM_10006detail8for_each13static_kernelINS2_12policy_hub_t12policy_500_tElN6thrust24THRUST_300001_SM_1000_NS8cuda_cub20__uninitialized_copy7functorINS7_12zip_iteratorIN4cuda3std3__45tupleIJNS7_10device_ptrIiEESH_SH_NSG_IfEESH_SH_EEEEENS7_6detail15normal_iteratorINS7_7pointerINSF_IJiiifiiEEENS8_3tagENS7_11use_defaultESQ_EEEEEEEEvT0_T1_,(.L_x_1615 - _ZN3cub18CUB_300001_SM_10006detail8for_each13static_kernelINS2_12policy_hub_t12policy_500_tElN6thrust24THRUST_300001_SM_1000_NS8cuda_cub20__uninitialized_copy7functorINS7_12zip_iteratorIN4cuda3std3__45tupleIJNS7_10device_ptrIiEESH_SH_NSG_IfEESH_SH_EEEEENS7_6detail15normal_iteratorINS7_7pointerINSF_IJiiifiiEEENS8_3tagENS7_11use_defaultESQ_EEEEEEEEvT0_T1_)
        .other          _ZN3cub18CUB_300001_SM_10006detail8for_each13static_kernelINS2_12policy_hub_t12policy_500_tElN6thrust24THRUST_300001_SM_1000_NS8cuda_cub20__uninitialized_copy7functorINS7_12zip_iteratorIN4cuda3std3__45tupleIJNS7_10device_ptrIiEESH_SH_NSG_IfEESH_SH_EEEEENS7_6detail15normal_iteratorINS7_7pointerINSF_IJiiifiiEEENS8_3tagENS7_11use_defaultESQ_EEEEEEEEvT0_T1_,@"STO_CUDA_ENTRY STV_DEFAULT"
_ZN3cub18CUB_300001_SM_10006detail8for_each13static_kernelINS2_12policy_hub_t12policy_500_tElN6thrust24THRUST_300001_SM_1000_NS8cuda_cub20__uninitialized_copy7functorINS7_12zip_iteratorIN4cuda3std3__45tupleIJNS7_10device_ptrIiEESH_SH_NSG_IfEESH_SH_EEEEENS7_6detail15normal_iteratorINS7_7pointerINSF_IJiiifiiEEENS8_3tagENS7_11use_defaultESQ_EEEEEEEEvT0_T1_:
.text._ZN3cub18CUB_300001_SM_10006detail8for_each13static_kernelINS2_12policy_hub_t12policy_500_tElN6thrust24THRUST_300001_SM_1000_NS8cuda_cub20__uninitialized_copy7functorINS7_12zip_iteratorIN4cuda3std3__45tupleIJNS7_10device_ptrIiEESH_SH_NSG_IfEESH_SH_EEEEENS7_6detail15normal_iteratorINS7_7pointerINSF_IJiiifiiEEENS8_3tagENS7_11use_defaultESQ_EEEEEEEEvT0_T1_:
        /* <DEDUP_REMOVED lines=11> */
[----:B------:R-:W1:Y:S01]  /*00b0*/  LDCU.64 UR10, c[0x0][0x388] ;  /* 0x00007100ff0a77ac */ /* 0x000e620008000a00 */
[----:B------:R-:W2:Y:S01]  /*00c0*/  LDC.64 R14, c[0x0][0x3b8] ;  /* 0x0000ee00ff0e7b82 */ /* 0x000ea20000000a00 */
[----:B------:R-:W3:Y:S01]  /*00d0*/  LDCU.128 UR12, c[0x0][0x390] ;  /* 0x00007200ff0c77ac */ /* 0x000ee20008000c00 */
[----:B------:R-:W4:Y:S01]  /*00e0*/  LDCU.128 UR16, c[0x0][0x3a0] ;  /* 0x00007400ff1077ac */ /* 0x000f220008000c00 */
[----:B------:R-:W5:Y:S01]  /*00f0*/  LDCU.64 UR20, c[0x0][0x3b0] ;  /* 0x00007600ff1477ac */ /* 0x000f620008000a00 */
[----:B0-----:R-:W-:-:S05]  /*0100*/  IADD3 R29, P0, PT, R0, UR4, RZ ;  /* 0x00000004001d7c10 */ /* 0x001fca000ff1e0ff */
[----:B------:R-:W-:Y:S02]  /*0110*/  IMAD.X R0, RZ, RZ, UR5, P0 ;  /* 0x00000005ff007e24 */ /* 0x000fe400080e06ff */
[----:B------:R-:W-:-:S03]  /*0120*/  IMAD.SHL.U32 R4, R29, 0x4, RZ ;  /* 0x000000041d047824 */ /* 0x000fc600078e00ff */
[----:B------:R-:W-:Y:S02]  /*0130*/  SHF.L.U64.HI R5, R29, 0x2, R0 ;  /* 0x000000021d057819 */ /* 0x000fe40000010200 */
[C---:B-1----:R-:W-:Y:S02]  /*0140*/  IADD3 R12, P0, PT, R4.reuse, UR10, RZ ;  /* 0x0000000a040c7c10 */ /* 0x042fe4000ff1e0ff */
[C---:B---3--:R-:W-:Y:S02]  /*0150*/  IADD3 R10, P1, PT, R4.reuse, UR14, RZ ;  /* 0x0000000e040a7c10 */ /* 0x048fe4000ff3e0ff */
[----:B------:R-:W-:Y:S02]  /*0160*/  IADD3.X R13, PT, PT, R5, UR11, RZ, P0, !PT ;  /* 0x0000000b050d7c10 */ /* 0x000fe400087fe4ff */
[C---:B------:R-:W-:Y:S02]  /*0170*/  IADD3 R2, P0, PT, R4.reuse, UR12, RZ ;  /* 0x0000000c04027c10 */ /* 0x040fe4000ff1e0ff */
[C---:B----4-:R-:W-:Y:S01]  /*0180*/  IADD3 R8, P2, PT, R4.reuse, UR16, RZ ;  /* 0x0000001004087c10 */ /* 0x050fe2000ff5e0ff */
[----:B------:R-:W3:Y:S01]  /*0190*/  LDG.E R17, desc[UR8][R12.64] ;  /* 0x000000080c117981 */ /* 0x000ee2000c1e1900 */
[----:B------:R-:W-:-:S02]  /*01a0*/  IADD3 R6, P3, PT, R4, UR18, RZ ;  /* 0x0000001204067c10 */ /* 0x000fc4000ff7e0ff */
[----:B-----5:R-:W-:Y:S02]  /*01b0*/  IADD3 R4, P4, PT, R4, UR20, RZ ;  /* 0x0000001404047c10 */ /* 0x020fe4000ff9e0ff */
[C---:B------:R-:W-:Y:S02]  /*01c0*/  IADD3.X R3, PT, PT, R5.reuse, UR13, RZ, P0, !PT ;  /* 0x0000000d05037c10 */ /* 0x040fe400087fe4ff */
[C---:B------:R-:W-:Y:S02]  /*01d0*/  IADD3.X R11, PT, PT, R5.reuse, UR15, RZ, P1, !PT ;  /* 0x0000000f050b7c10 */ /* 0x040fe40008ffe4ff */
[C---:B------:R-:W-:Y:S01]  /*01e0*/  IADD3.X R9, PT, PT, R5.reuse, UR17, RZ, P2, !PT ;  /* 0x0000001105097c10 */ /* 0x040fe200097fe4ff */
[----:B------:R-:W4:Y:S01]  /*01f0*/  LDG.E R19, desc[UR8][R2.64] ;  /* 0x0000000802137981 */ /* 0x000f22000c1e1900 */
[C---:B------:R-:W-:Y:S02]  /*0200*/  IADD3.X R7, PT, PT, R5.reuse, UR19, RZ, P3, !PT ;  /* 0x0000001305077c10 */ /* 0x040fe40009ffe4ff */
[----:B------:R-:W-:Y:S01]  /*0210*/  IADD3.X R5, PT, PT, R5, UR21, RZ, P4, !PT ;  /* 0x0000001505057c10 */ /* 0x000fe2000a7fe4ff */
[----:B------:R-:W5:Y:S04]  /*0220*/  LDG.E R21, desc[UR8][R10.64] ;  /* 0x000000080a157981 */ /* 0x000f68000c1e1900 */
[----:B------:R-:W5:Y:S04]  /*0230*/  LDG.E R23, desc[UR8][R8.64] ;  /* 0x0000000808177981 */ /* 0x000f68000c1e1900 */
[----:B------:R-:W5:Y:S04]  /*0240*/  LDG.E R25, desc[UR8][R6.64] ;  /* 0x0000000806197981 */ /* 0x000f68000c1e1900 */
[----:B------:R-:W5:Y:S01]  /*0250*/  LDG.E R27, desc[UR8][R4.64] ;  /* 0x00000008041b7981 */ /* 0x000f62000c1e1900 */
[----:B--2---:R-:W-:-:S04]  /*0260*/  IMAD.WIDE.U32 R14, R29, 0x18, R14 ;  /* 0x000000181d0e7825 */ /* 0x004fc800078e000e */
[----:B------:R-:W-:-:S04]  /*0270*/  IMAD R29, R0, 0x18, RZ ;  /* 0x00000018001d7824 */ /* 0x000fc800078e02ff */
[----:B------:R-:W-:-:S05]  /*0280*/  IMAD.IADD R15, R15, 0x1, R29 ;  /* 0x000000010f0f7824 */ /* 0x000fca00078e021d */
[----:B---3--:R-:W-:Y:S04]  /*0290*/  STG.E desc[UR8][R14.64], R17 ;  /* 0x000000110e007986 */ /* 0x008fe8000c101908 */
[----:B----4-:R-:W-:Y:S04]  /*02a0*/  STG.E desc[UR8][R14.64+0x4], R19 ;  /* 0x000004130e007986 */ /* 0x010fe8000c101908 */
[----:B-----5:R-:W-:Y:S04]  /*02b0*/  STG.E desc[UR8][R14.64+0x8], R21 ;  /* 0x000008150e007986 */ /* 0x020fe8000c101908 */
[----:B------:R-:W-:Y:S04]  /*02c0*/  STG.E desc[UR8][R14.64+0xc], R23 ;  /* 0x00000c170e007986 */ /* 0x000fe8000c101908 */
[----:B------:R-:W-:Y:S04]  /*02d0*/  STG.E desc[UR8][R14.64+0x10], R25 ;  /* 0x000010190e007986 */ /* 0x000fe8000c101908 */
[----:B------:R-:W-:Y:S04]  /*02e0*/  STG.E desc[UR8][R14.64+0x14], R27 ;  /* 0x0000141b0e007986 */ /* 0x000fe8000c101908 */
[----:B------:R-:W2:Y:S04]  /*02f0*/  LDG.E R13, desc[UR8][R12.64+0x400] ;  /* 0x000400080c0d7981 */ /* 0x000ea8000c1e1900 */
[----:B------:R-:W3:Y:S04]  /*0300*/  LDG.E R3, desc[UR8][R2.64+0x400] ;  /* 0x0004000802037981 */ /* 0x000ee8000c1e1900 */
[----:B------:R-:W4:Y:S04]  /*0310*/  LDG.E R11, desc[UR8][R10.64+0x400] ;  /* 0x000400080a0b7981 */ /* 0x000f28000c1e1900 */
[----:B------:R-:W5:Y:S04]  /*0320*/  LDG.E R9, desc[UR8][R8.64+0x400] ;  /* 0x0004000808097981 */ /* 0x000f68000c1e1900 */
[----:B------:R-:W5:Y:S04]  /*0330*/  LDG.E R7, desc[UR8][R6.64+0x400] ;  /* 0x0004000806077981 */ /* 0x000f68000c1e1900 */
[----:B------:R-:W5:Y:S04]  /*0340*/  LDG.E R5, desc[UR8][R4.64+0x400] ;  /* 0x0004000804057981 */ /* 0x000f68000c1e1900 */
[----:B--2---:R-:W-:Y:S04]  /*0350*/  STG.E desc[UR8][R14.64+0x1800], R13 ;  /* 0x0018000d0e007986 */ /* 0x004fe8000c101908 */
[----:B---3--:R-:W-:Y:S04]  /*0360*/  STG.E desc[UR8][R14.64+0x1804], R3 ;  /* 0x001804030e007986 */ /* 0x008fe8000c101908 */
[----:B----4-:R-:W-:Y:S04]  /*0370*/  STG.E desc[UR8][R14.64+0x1808], R11 ;  /* 0x0018080b0e007986 */ /* 0x010fe8000c101908 */
[----:B-----5:R-:W-:Y:S04]  /*0380*/  STG.E desc[UR8][R14.64+0x180c], R9 ;  /* 0x00180c090e007986 */ /* 0x020fe8000c101908 */
[----:B------:R-:W-:Y:S04]  /*0390*/  STG.E desc[UR8][R14.64+0x1810], R7 ;  /* 0x001810070e007986 */ /* 0x000fe8000c101908 */
[----:B------:R-:W-:Y:S01]  /*03a0*/  STG.E desc[UR8][R14.64+0x1814], R5 ;  /* 0x001814050e007986 */ /* 0x000fe2000c101908 */
[----:B------:R-:W-:Y:S05]  /*03b0*/  EXIT ;  /* 0x000000000000794d */ /* 0x000fea0003800000 */
.L_x_953:
[----:B------:R-:W0:Y:S01]  /*03c0*/  S2R R0, SR_TID.X ;  /* 0x0000000000007919 */ /* 0x000e220000002100 */
[----:B------:R-:W-:Y:S01]  /*03d0*/  USHF.R.S32.HI UR7, URZ, 0x1f, UR6 ;  /* 0x0000001fff077899 */ /* 0x000fe20008011406 */
[----:B------:R-:W-:Y:S05]  /*03e0*/  BSSY.RECONVERGENT B0, `(.L_x_954) ;  /* 0x000002d000007945 */ /* 0x000fea0003800200 */
[----:B------:R-:W-:Y:S01]  /*03f0*/  IMAD.U32 R3, RZ, RZ, UR7 ;  /* 0x00000007ff037e24 */ /* 0x000fe2000f8e00ff */
[C---:B0-----:R-:W-:Y:S01]  /*0400*/  ISETP.LT.U32.AND P1, PT, R0.reuse, UR6, PT ;  /* 0x0000000600007c0c */ /* 0x041fe2000bf21070 */
[----:B------:R-:W-:-:S03]  /*0410*/  VIADD R2, R0, 0x100 ;  /* 0x0000010000027836 */ /* 0x000fc60000000000 */
[----:B------:R-:W-:Y:S02]  /*0420*/  ISETP.GT.AND.EX P1, PT, R3, RZ, PT, P1 ;  /* 0x000000ff0300720c */ /* 0x000fe40003f24310 */
[----:B------:R-:W-:Y:S01]  /*0430*/  ISETP.LT.U32.AND P0, PT, R2, UR6, PT ;  /* 0x0000000602007c0c */ /* 0x000fe2000bf01070 */
[----:B------:R-:W-:-:S05]  /*0440*/  IMAD.U32 R2, RZ, RZ, UR7 ;  /* 0x00000007ff027e24 */ /* 0x000fca000f8e00ff */
[----:B------:R-:W-:-:S05]  /*0450*/  ISETP.GT.AND.EX P0, PT, R2, RZ, PT, P0 ;  /* 0x000000ff0200720c */ /* 0x000fca0003f04300 */
[----:B------:R-:W-:Y:S08]  /*0460*/  @!P1 BRA `(.L_x_955) ;  /* 0x0000000000909947 */ /* 0x000ff00003800000 */
[----:B------:R-:W0:Y:S01]  /*0470*/  LDCU.64 UR10, c[0x0][0x388] ;  /* 0x00007100ff0a77ac */ /* 0x000e220008000a00 */
[----:B------:R-:W-:Y:S01]  /*0480*/  IADD3 R17, P1, PT, R0, UR4, RZ ;  /* 0x0000000400117c10 */ /* 0x000fe2000ff3e0ff */
[----:B------:R-:W1:Y:S01]  /*0490*/  LDC.64 R14, c[0x0][0x3b8] ;  /* 0x0000ee00ff0e7b82 */ /* 0x000e620000000a00 */
[----:B------:R-:W2:Y:S03]  /*04a0*/  LDCU.128 UR12, c[0x0][0x390] ;  /* 0x00007200ff0c77ac */ /* 0x000ea60008000c00 */
[----:B------:R-:W-:Y:S01]  /*04b0*/  IMAD.X R16, RZ, RZ, UR5, P1 ;  /* 0x00000005ff107e24 */ /* 0x000fe200088e06ff */
[----:B------:R-:W3:Y:S01]  /*04c0*/  LDCU.128 UR16, c[0x0][0x3a0] ;  /* 0x00007400ff1077ac */ /* 0x000ee20008000c00 */
[----:B------:R-:W-:-:S03]  /*04d0*/  IMAD.SHL.U32 R12, R17, 0x4, RZ ;  /* 0x00000004110c7824 */ /* 0x000fc600078e00ff */
[----:B------:R-:W-:Y:S01]  /*04e0*/  SHF.L.U64.HI R13, R17, 0x2, R16 ;  /* 0x00000002110d7819 */ /* 0x000fe20000010210 */
[----:B------:R-:W4:Y:S01]  /*04f0*/  LDCU.64 UR20, c[0x0][0x3b0] ;  /* 0x00007600ff1477ac */ /* 0x000f220008000a00 */
[----:B0-----:R-:W-:-:S04]  /*0500*/  IADD3 R4, P1, PT, R12, UR10, RZ ;  /* 0x0000000a0c047c10 */ /* 0x001fc8000ff3e0ff */
[C---:B------:R-:W-:Y:S02]  /*0510*/  IADD3.X R5, PT, PT, R13.reuse, UR11, RZ, P1, !PT ;  /* 0x0000000b0d057c10 */ /* 0x040fe40008ffe4ff */
[C---:B--2---:R-:W-:Y:S02]  /*0520*/  IADD3 R6, P1, PT, R12.reuse, UR12, RZ ;  /* 0x0000000c0c067c10 */ /* 0x044fe4000ff3e0ff */
[C---:B------:R-:W-:Y:S02]  /*0530*/  IADD3 R8, P2, PT, R12.reuse, UR14, RZ ;  /* 0x0000000e0c087c10 */ /* 0x040fe4000ff5e0ff */
[C---:B---3--:R-:W-:Y:S01]  /*0540*/  IADD3 R10, P3, PT, R12.reuse, UR16, RZ ;  /* 0x000000100c0a7c10 */ /* 0x048fe2000ff7e0ff */
[----:B------:R-:W2:Y:S01]  /*0550*/  LDG.E R5, desc[UR8][R4.64] ;  /* 0x0000000804057981 */ /* 0x000ea2000c1e1900 */
[----:B------:R-:W-:Y:S02]  /*0560*/  IADD3 R2, P4, PT, R12, UR18, RZ ;  /* 0x000000120c027c10 */ /* 0x000fe4000ff9e0ff */
[----:B------:R-:W-:-:S02]  /*0570*/  IADD3.X R7, PT, PT, R13, UR13, RZ, P1, !PT ;  /* 0x0000000d0d077c10 */ /* 0x000fc40008ffe4ff */
[----:B----4-:R-:W-:Y:S02]  /*0580*/  IADD3 R12, P1, PT, R12, UR20, RZ ;  /* 0x000000140c0c7c10 */ /* 0x010fe4000ff3e0ff */
[C---:B------:R-:W-:Y:S02]  /*0590*/  IADD3.X R9, PT, PT, R13.reuse, UR15, RZ, P2, !PT ;  /* 0x0000000f0d097c10 */ /* 0x040fe400097fe4ff */
[C---:B------:R-:W-:Y:S01]  /*05a0*/  IADD3.X R11, PT, PT, R13.reuse, UR17, RZ, P3, !PT ;  /* 0x000000110d0b7c10 */ /* 0x040fe20009ffe4ff */
[----:B------:R-:W3:Y:S01]  /*05b0*/  LDG.E R7, desc[UR8][R6.64] ;  /* 0x0000000806077981 */ /* 0x000ee2000c1e1900 */
[C---:B------:R-:W-:Y:S02]  /*05c0*/  IADD3.X R3, PT, PT, R13.reuse, UR19, RZ, P4, !PT ;  /* 0x000000130d037c10 */ /* 0x040fe4000a7fe4ff */
[----:B------:R-:W-:Y:S01]  /*05d0*/  IADD3.X R13, PT, PT, R13, UR21, RZ, P1, !PT ;  /* 0x000000150d0d7c10 */ /* 0x000fe20008ffe4ff */
[----:B------:R-:W4:Y:S04]  /*05e0*/  LDG.E R9, desc[UR8][R8.64] ;  /* 0x0000000808097981 */ /* 0x000f28000c1e1900 */
[----:B------:R-:W5:Y:S04]  /*05f0*/  LDG.E R11, desc[UR8][R10.64] ;  /* 0x000000080a0b7981 */ /* 0x000f68000c1e1900 */
[----:B------:R-:W5:Y:S04]  /*0600*/  LDG.E R3, desc[UR8][R2.64] ;  /* 0x0000000802037981 */ /* 0x000f68000c1e1900 */
[----:B------:R-:W5:Y:S01]  /*0610*/  LDG.E R13, desc[UR8][R12.64] ;  /* 0x000000080c0d7981 */ /* 0x000f62000c1e1900 */
[----:B-1----:R-:W-:-:S04]  /*0620*/  IMAD.WIDE.U32 R14, R17, 0x18, R14 ;  /* 0x00000018110e7825 */ /* 0x002fc800078e000e */
[----:B------:R-:W-:-:S04]  /*0630*/  IMAD R17, R16, 0x18, RZ ;  /* 0x0000001810117824 */ /* 0x000fc800078e02ff */
[----:B------:R-:W-:-:S05]  /*0640*/  IMAD.IADD R15, R15, 0x1, R17 ;  /* 0x000000010f0f7824 */ /* 0x000fca00078e0211 */
[----:B--2---:R0:W-:Y:S04]  /*0650*/  STG.E desc[UR8][R14.64], R5 ;  /* 0x000000050e007986 */ /* 0x0041e8000c101908 */
[----:B---3--:R0:W-:Y:S04]  /*0660*/  STG.E desc[UR8][R14.64+0x4], R7 ;  /* 0x000004070e007986 */ /* 0x0081e8000c101908 */
[----:B----4-:R0:W-:Y:S04]  /*0670*/  STG.E desc[UR8][R14.64+0x8], R9 ;  /* 0x000008090e007986 */ /* 0x0101e8000c101908 */
[----:B-----5:R0:W-:Y:S04]  /*0680*/  STG.E desc[UR8][R14.64+0xc], R11 ;  /* 0x00000c0b0e007986 */ /* 0x0201e8000c101908 */
[----:B------:R0:W-:Y:S04]  /*0690*/  STG.E desc[UR8][R14.64+0x10], R3 ;  /* 0x000010030e007986 */ /* 0x0001e8000c101908 */
[----:B------:R0:W-:Y:S02]  /*06a0*/  STG.E desc[UR8][R14.64+0x14], R13 ;  /* 0x0000140d0e007986 */ /* 0x0001e4000c101908 */
.L_x_955:
[----:B------:R-:W-:Y:S05]  /*06b0*/  BSYNC.RECONVERGENT B0 ;  /* 0x0000000000007941 */ /* 0x000fea0003800200 */
.L_x_954:
[----:B------:R-:W-:Y:S05]  /*06c0*/  @!P0 EXIT ;  /* 0x000000000000894d */ /* 0x000fea0003800000 */
[----:B------:R-:W1:Y:S01]  /*06d0*/  LDCU.64 UR6, c[0x0][0x388] ;  /* 0x00007100ff0677ac */ /* 0x000e620008000a00 */
[----:B------:R-:W-:Y:S01]  /*06e0*/  IADD3 R17, P0, PT, R0, UR4, RZ ;  /* 0x0000000400117c10 */ /* 0x000fe2000ff1e0ff */
[----:B0-----:R-:W0:Y:S01]  /*06f0*/  LDC.64 R14, c[0x0][0x3b8] ;  /* 0x0000ee00ff0e7b82 */ /* 0x001e220000000a00 */
[----:B------:R-:W2:Y:S03]  /*0700*/  LDCU.128 UR12, c[0x0][0x390] ;  /* 0x00007200ff0c77ac */ /* 0x000ea60008000c00 */
[----:B------:R-:W-:Y:S01]  /*0710*/  IMAD.X R0, RZ, RZ, UR5, P0 ;  /* 0x00000005ff007e24 */ /* 0x000fe200080e06ff */
[----:B------:R-:W3:Y:S01]  /*0720*/  LDCU.128 UR16, c[0x0][0x3a0] ;  /* 0x00007400ff1077ac */ /* 0x000ee20008000c00 */
[----:B------:R-:W-:-:S03]  /*0730*/  IMAD.SHL.U32 R12, R17, 0x4, RZ ;  /* 0x00000004110c7824 */ /* 0x000fc600078e00ff */
[----:B------:R-:W-:Y:S01]  /*0740*/  SHF.L.U64.HI R13, R17, 0x2, R0 ;  /* 0x00000002110d7819 */ /* 0x000fe20000010200 */
[----:B------:R-:W4:Y:S01]  /*0750*/  LDCU.64 UR10, c[0x0][0x3b0] ;  /* 0x00007600ff0a77ac */ /* 0x000f220008000a00 */
[----:B-1----:R-:W-:-:S04]  /*0760*/  IADD3 R2, P0, PT, R12, UR6, RZ ;  /* 0x000000060c027c10 */ /* 0x002fc8000ff1e0ff */
        /* <DEDUP_REMOVED lines=17> */
[----:B0-----:R-:W-:-:S04]  /*0880*/  IMAD.WIDE.U32 R14, R17, 0x18, R14 ;  /* 0x00000018110e7825 */ /* 0x001fc800078e000e */
[----:B------:R-:W-:-:S04]  /*0890*/  IMAD R17, R0, 0x18, RZ ;  /* 0x0000001800117824 */ /* 0x000fc800078e02ff */
[----:B------:R-:W-:-:S05]  /*08a0*/  IMAD.IADD R15, R15, 0x1, R17 ;  /* 0x000000010f0f7824 */ /* 0x000fca00078e0211 */
[----:B--2---:R-:W-:Y:S04]  /*08b0*/  STG.E desc[UR8][R14.64+0x1800], R3 ;  /* 0x001800030e007986 */ /* 0x004fe8000c101908 */
[----:B---3--:R-:W-:Y:S04]  /*08c0*/  STG.E desc[UR8][R14.64+0x1804], R5 ;  /* 0x001804050e007986 */ /* 0x008fe8000c101908 */
[----:B----4-:R-:W-:Y:S04]  /*08d0*/  STG.E desc[UR8][R14.64+0x1808], R7 ;  /* 0x001808070e007986 */ /* 0x010fe8000c101908 */
[----:B-----5:R-:W-:Y:S04]  /*08e0*/  STG.E desc[UR8][R14.64+0x180c], R9 ;  /* 0x00180c090e007986 */ /* 0x020fe8000c101908 */
[----:B------:R-:W-:Y:S04]  /*08f0*/  STG.E desc[UR8][R14.64+0x1810], R11 ;  /* 0x0018100b0e007986 */ /* 0x000fe8000c101908 */
[----:B------:R-:W-:Y:S01]  /*0900*/  STG.E desc[UR8][R14.64+0x1814], R13 ;  /* 0x0018140d0e007986 */ /* 0x000fe2000c101908 */
[----:B------:R-:W-:Y:S05]  /*0910*/  EXIT ;  /* 0x000000000000794d */ /* 0x000fea0003800000 */
.L_x_956:
        /* <DEDUP_REMOVED lines=14> */
.L_x_1615:


//--------------------- .text._ZN3cub18CUB_300001_SM_10006detail11EmptyKernelIvEEvv --------------------------
	.section	.text._ZN3cub18CUB_300001_SM_10006detail11EmptyKernelIvEEvv,"ax",@progbits
	.align	128
        .global         _ZN3cub18CUB_300001_SM_10006detail11EmptyKernelIvEEvv
        .type           _ZN3cub18CUB_300001_SM_10006detail11EmptyKernelIvEEvv,@function
        .size           _ZN3cub18CUB_300001_SM_10006detail11EmptyKernelIvEEvv,(.L_x_1616 - _ZN3cub18CUB_300001_SM_10006detail11EmptyKernelIvEEvv)
        .other          _ZN3cub18CUB_300001_SM_10006detail11EmptyKernelIvEEvv,@"STO_CUDA_ENTRY STV_DEFAULT"
_ZN3cub18CUB_300001_SM_10006detail11EmptyKernelIvEEvv:
.text._ZN3cub18CUB_300001_SM_10006detail11EmptyKernelIvEEvv:
[----:B------:R-:W-:Y:S01]  /*0000*/  LDC R1, c[0x0][0x37c] ;  /* 0x0000df00ff017b82 */ /* 0x000fe20000000800 */
[----:B------:R-:W-:Y:S05]  /*0010*/  EXIT ;  /* 0x000000000000794d */ /* 0x000fea0003800000 */
.L_x_957:
        /* <DEDUP_REMOVED lines=14> */
.L_x_1616:


//--------------------- .text._ZN6thrust24THRUST_300001_SM_1000_NS8cuda_cub4core6detail13_kernel_agentINS1_15__reduce_by_key16ReduceByKeyAgentINS0_10device_ptrIiEENS0_17constant_iteratorIiNS0_11use_defaultESA_EENS0_6detail15normal_iteratorIS8_EESE_N4cuda3std3__48equal_toIiEENSH_4plusIiEEPllEEJS8_SB_SE_SE_SM_N3cub18CUB_300001_SM_100024ReduceByKeyScanTileStateIilLb1EEESJ_SL_llEEEvDpT0_ --------------------------
	.section	.text._ZN6thrust24THRUST_300001_SM_1000_NS8cuda_cub4core6detail13_kernel_agentINS1_15__reduce_by_key16ReduceByKeyAgentINS0_10device_ptrIiEENS0_17constant_iteratorIiNS0_11use_defaultESA_EENS0_6detail15normal_iteratorIS8_EESE_N4cuda3std3__48equal_toIiEENSH_4plusIiEEPllEEJS8_SB_SE_SE_SM_N3cub18CUB_300001_SM_100024ReduceByKeyScanTileStateIilLb1EEESJ_SL_llEEEvDpT0_,"ax",@progbits
	.align	128
        .global         _ZN6thrust24THRUST_300001_SM_1000_NS8cuda_cub4core6detail13_kernel_agentINS1_15__reduce_by_key16ReduceByKeyAgentINS0_10device_ptrIiEENS0_17constant_iteratorIiNS0_11use_defaultESA_EENS0_6detail15normal_iteratorIS8_EESE_N4cuda3std3__48equal_toIiEENSH_4plusIiEEPllEEJS8_SB_SE_SE_SM_N3cub18CUB_300001_SM_100024ReduceByKeyScanTileStateIilLb1EEESJ_SL_llEEEvDpT0_
        .type           _ZN6thrust24THRUST_300001_SM_1000_NS8cuda_cub4core6detail13_kernel_agentINS1_15__reduce_by_key16ReduceByKeyAgentINS0_10device_ptrIiEENS0_17constant_iteratorIiNS0_11use_defaultESA_EENS0_6detail15normal_iteratorIS8_EESE_N4cuda3std3__48equal_toIiEENSH_4plusIiEEPllEEJS8_SB_SE_SE_SM_N3cub18CUB_300001_SM_100024ReduceByKeyScanTileStateIilLb1EEESJ_SL_llEEEvDpT0_,@function
        .size           _ZN6thrust24THRUST_300001_SM_1000_NS8cuda_cub4core6detail13_kernel_agentINS1_15__reduce_by_key16ReduceByKeyAgentINS0_10device_ptrIiEENS0_17constant_iteratorIiNS0_11use_defaultESA_EENS0_6detail15normal_iteratorIS8_EESE_N4cuda3std3__48equal_toIiEENSH_4plusIiEEPllEEJS8_SB_SE_SE_SM_N3cub18CUB_300001_SM_100024ReduceByKeyScanTileStateIilLb1EEESJ_SL_llEEEvDpT0_,(.L_x_1617 - _ZN6thrust24THRUST_300001_SM_1000_NS8cuda_cub4core6detail13_kernel_agentINS1_15__reduce_by_key16ReduceByKeyAgentINS0_10device_ptrIiEENS0_17constant_iteratorIiNS0_11use_defaultESA_EENS0_6detail15normal_iteratorIS8_EESE_N4cuda3std3__48equal_toIiEENSH_4plusIiEEPllEEJS8_SB_SE_SE_SM_N3cub18CUB_300001_SM_100024ReduceByKeyScanTileStateIilLb1EEESJ_SL_llEEEvDpT0_)
        .other          _ZN6thrust24THRUST_300001_SM_1000_NS8cuda_cub4core6detail13_kernel_agentINS1_15__reduce_by_key16ReduceByKeyAgentINS0_10device_ptrIiEENS0_17constant_iteratorIiNS0_11use_defaultESA_EENS0_6detail15normal_iteratorIS8_EESE_N4cuda3std3__48equal_toIiEENSH_4plusIiEEPllEEJS8_SB_SE_SE_SM_N3cub18CUB_300001_SM_100024ReduceByKeyScanTileStateIilLb1EEESJ_SL_llEEEvDpT0_,@"STO_CUDA_ENTRY STV_DEFAULT"
_ZN6thrust24THRUST_300001_SM_1000_NS8cuda_cub4core6detail13_kernel_agentINS1_15__reduce_by_key16ReduceByKeyAgentINS0_10device_ptrIiEENS0_17constant_iteratorIiNS0_11use_defaultESA_EENS0_6detail15normal_iteratorIS8_EESE_N4cuda3std3__48equal_toIiEENSH_4plusIiEEPllEEJS8_SB_SE_SE_SM_N3cub18CUB_300001_SM_100024ReduceByKeyScanTileStateIilLb1EEESJ_SL_llEEEvDpT0_:
.text._ZN6thrust24THRUST_300001_SM_1000_NS8cuda_cub4core6detail13_kernel_agentINS1_15__reduce_by_key16ReduceByKeyAgentINS0_10device_ptrIiEENS0_17constant_iteratorIiNS0_11use_defaultESA_EENS0_6detail15normal_iteratorIS8_EESE_N4cuda3std3__48equal_toIiEENSH_4plusIiEEPllEEJS8_SB_SE_SE_SM_N3cub18CUB_300001_SM_100024ReduceByKeyScanTileStateIilLb1EEESJ_SL_llEEEvDpT0_:
[----:B------:R-:W-:Y:S01]  /*0000*/  LDC R1, c[0x0][0x37c] ;  /* 0x0000df00ff017b82 */ /* 0x000fe20000000800 */
[----:B------:R-:W0:Y:S01]  /*0010*/  S2R R39, SR_CTAID.X ;  /* 0x0000000000277919 */ /* 0x000e220000002500 */
[----:B------:R-:W1:Y:S01]  /*0020*/  LDCU.64 UR4, c[0x0][0x3c0] ;  /* 0x00007800ff0477ac */ /* 0x000e620008000a00 */
[----:B------:R-:W2:Y:S01]  /*0030*/  LDCU.64 UR8, c[0x0][0x358] ;  /* 0x00006b00ff0877ac */ /* 0x000ea20008000a00 */
[----:B0-----:R-:W-:-:S03]  /*0040*/  IMAD.WIDE.U32 R2, R39, 0x900, RZ ;  /* 0x0000090027027825 */ /* 0x001fc600078e00ff */
[----:B-1----:R-:W-:-:S04]  /*0050*/  IADD3 R26, P1, PT, -R2, UR4, RZ ;  /* 0x00000004021a7c10 */ /* 0x002fc8000ff3e1ff */
[----:B------:R-:W-:Y:S02]  /*0060*/  ISETP.GE.U32.AND P0, PT, R26, 0x901, PT ;  /* 0x000009011a00780c */ /* 0x000fe40003f06070 */
[----:B------:R-:W-:-:S04]  /*0070*/  IADD3.X R30, PT, PT, ~R3, UR5, RZ, P1, !PT ;  /* 0x00000005031e7c10 */ /* 0x000fc80008ffe5ff */
[----:B------:R-:W-:-:S13]  /*0080*/  ISETP.GE.AND.EX P0, PT, R30, RZ, PT, P0 ;  /* 0x000000ff1e00720c */ /* 0x000fda0003f06300 */
[----:B--2---:R-:W-:Y:S05]  /*0090*/  @!P0 BRA `(.L_x_958) ;  /* 0x0000005c00288947 */ /* 0x004fea0003800000 */
[----:B------:R-:W-:-:S13]  /*00a0*/  ISETP.NE.AND P0, PT, R39, RZ, PT ;  /* 0x000000ff2700720c */ /* 0x000fda0003f05270 */
[----:B------:R-:W-:Y:S05]  /*00b0*/  @P0 BRA `(.L_x_959) ;  /* 0x0000002400000947 */ /* 0x000fea0003800000 */
[----:B------:R-:W0:Y:S01]  /*00c0*/  S2R R0, SR_TID.X ;  /* 0x0000000000007919 */ /* 0x000e220000002100 */
[----:B------:R-:W1:Y:S01]  /*00d0*/  LDCU.64 UR4, c[0x0][0x380] ;  /* 0x00007000ff0477ac */ /* 0x000e620008000a00 */
[----:B------:R-:W2:Y:S01]  /*00e0*/  LDC R21, c[0x0][0x390] ;  /* 0x0000e400ff157b82 */ /* 0x000ea20000000800 */
[C---:B0-----:R-:W-:Y:S02]  /*00f0*/  LOP3.LUT R4, R0.reuse, 0x1f, RZ, 0xc0, !PT ;  /* 0x0000001f00047812 */ /* 0x041fe400078ec0ff */
[----:B------:R-:W-:-:S05]  /*0100*/  LOP3.LUT R5, R0, 0x3e0, RZ, 0xc0, !PT ;  /* 0x000003e000057812 */ /* 0x000fca00078ec0ff */
[----:B------:R-:W-:-:S05]  /*0110*/  IMAD R5, R5, 0x9, R4 ;  /* 0x0000000905057824 */ /* 0x000fca00078e0204 */
[----:B------:R-:W-:-:S05]  /*0120*/  IADD3 R5, P0, PT, R2, R5, RZ ;  /* 0x0000000502057210 */ /* 0x000fca0007f1e0ff */
[----:B------:R-:W-:Y:S01]  /*0130*/  IMAD.X R2, RZ, RZ, R3, P0 ;  /* 0x000000ffff027224 */ /* 0x000fe200000e0603 */
[----:B-1----:R-:W-:-:S04]  /*0140*/  LEA R4, P0, R5, UR4, 0x2 ;  /* 0x0000000405047c11 */ /* 0x002fc8000f8010ff */
[----:B------:R-:W-:-:S05]  /*0150*/  LEA.HI.X R5, R5, UR5, R2, 0x2, P0 ;  /* 0x0000000505057c11 */ /* 0x000fca00080f1402 */
[----:B------:R-:W3:Y:S04]  /*0160*/  LDG.E.CONSTANT R2, desc[UR8][R4.64] ;  /* 0x0000000804027981 */ /* 0x000ee8000c1e9900 */
[----:B------:R-:W4:Y:S04]  /*0170*/  LDG.E.CONSTANT R6, desc[UR8][R4.64+0x80] ;  /* 0x0000800804067981 */ /* 0x000f28000c1e9900 */
[----:B------:R-:W5:Y:S04]  /*0180*/  LDG.E.CONSTANT R7, desc[UR8][R4.64+0x100] ;  /* 0x0001000804077981 */ /* 0x000f68000c1e9900 */
[----:B------:R-:W2:Y:S04]  /*0190*/  LDG.E.CONSTANT R8, desc[UR8][R4.64+0x180] ;  /* 0x0001800804087981 */ /* 0x000ea8000c1e9900 */
[----:B------:R-:W2:Y:S04]  /*01a0*/  LDG.E.CONSTANT R9, desc[UR8][R4.64+0x200] ;  /* 0x0002000804097981 */ /* 0x000ea8000c1e9900 */
[----:B------:R-:W2:Y:S04]  /*01b0*/  LDG.E.CONSTANT R11, desc[UR8][R4.64+0x280] ;  /* 0x00028008040b7981 */ /* 0x000ea8000c1e9900 */
[----:B------:R-:W2:Y:S04]  /*01c0*/  LDG.E.CONSTANT R13, desc[UR8][R4.64+0x300] ;  /* 0x00030008040d7981 */ /* 0x000ea8000c1e9900 */
[----:B------:R-:W2:Y:S04]  /*01d0*/  LDG.E.CONSTANT R15, desc[UR8][R4.64+0x380] ;  /* 0x00038008040f7981 */ /* 0x000ea8000c1e9900 */
[----:B------:R0:W2:Y:S01]  /*01e0*/  LDG.E.CONSTANT R17, desc[UR8][R4.64+0x400] ;  /* 0x0004000804117981 */ /* 0x0000a2000c1e9900 */
[----:B------:R-:W1:Y:S01]  /*01f0*/  S2UR UR5, SR_CgaCtaId ;  /* 0x00000000000579c3 */ /* 0x000e620000008800 */
[----:B------:R-:W-:Y:S01]  /*0200*/  SHF.R.U32.HI R40, RZ, 0x5, R0 ;  /* 0x00000005ff287819 */ /* 0x000fe20000011600 */
[----:B------:R-:W-:Y:S01]  /*0210*/  UMOV UR4, 0x400 ;  /* 0x0000040000047882 */ /* 0x000fe20000000000 */
[----:B------:R-:W0:Y:S01]  /*0220*/  S2R R3, SR_LANEID ;  /* 0x0000000000037919 */ /* 0x000e220000000000 */
[----:B------:R-:W-:Y:S01]  /*0230*/  ISETP.NE.AND P1, PT, R0, RZ, PT ;  /* 0x000000ff0000720c */ /* 0x000fe20003f25270 */
[----:B------:R-:W-:Y:S01]  /*0240*/  IMAD.MOV.U32 R31, RZ, RZ, RZ ;  /* 0x000000ffff1f7224 */ /* 0x000fe200078e00ff */
[----:B-1----:R-:W-:-:S03]  /*0250*/  ULEA UR5, UR5, UR4, 0x18 ;  /* 0x0000000405057291 */ /* 0x002fc6000f8ec0ff */
[----:B------:R-:W-:Y:S01]  /*0260*/  UMOV UR4, URZ ;  /* 0x000000ff00047c82 */ /* 0x000fe20008000000 */
[----:B0-----:R-:W-:-:S05]  /*0270*/  IMAD R10, R40, 0x120, R3 ;  /* 0x00000120280a7824 */ /* 0x001fca00078e0203 */
[----:B------:R-:W-:-:S05]  /*0280*/  LEA R24, R10, UR5, 0x2 ;  /* 0x000000050a187c11 */ /* 0x000fca000f8e10ff */
[----:B------:R-:W-:Y:S01]  /*0290*/  IMAD R5, R3, 0x20, R24 ;  /* 0x0000002003057824 */ /* 0x000fe200078e0218 */
[----:B---3--:R-:W-:Y:S04]  /*02a0*/  STS [R24], R2 ;  /* 0x0000000218007388 */ /* 0x008fe80000000800 */
[----:B----4-:R0:W-:Y:S04]  /*02b0*/  STS [R24+0x80], R6 ;  /* 0x0000800618007388 */ /* 0x0101e80000000800 */
[----:B-----5:R-:W-:Y:S04]  /*02c0*/  STS [R24+0x100], R7 ;  /* 0x0001000718007388 */ /* 0x020fe80000000800 */
[----:B--2---:R-:W-:Y:S01]  /*02d0*/  STS [R24+0x180], R8 ;  /* 0x0001800818007388 */ /* 0x004fe20000000800 */
[----:B0-----:R-:W-:-:S03]  /*02e0*/  LEA R6, R0, UR5, 0x2 ;  /* 0x0000000500067c11 */ /* 0x001fc6000f8e10ff */
[----:B------:R-:W-:Y:S04]  /*02f0*/  STS [R24+0x200], R9 ;  /* 0x0002000918007388 */ /* 0x000fe80000000800 */
[----:B------:R-:W-:Y:S04]  /*0300*/  STS [R24+0x280], R11 ;  /* 0x0002800b18007388 */ /* 0x000fe80000000800 */
[----:B------:R-:W-:Y:S04]  /*0310*/  STS [R24+0x300], R13 ;  /* 0x0003000d18007388 */ /* 0x000fe80000000800 */
[----:B------:R-:W-:Y:S04]  /*0320*/  STS [R24+0x380], R15 ;  /* 0x0003800f18007388 */ /* 0x000fe80000000800 */
[----:B------:R-:W-:Y:S01]  /*0330*/  STS [R24+0x400], R17 ;  /* 0x0004001118007388 */ /* 0x000fe20000000800 */
[----:B------:R-:W-:-:S03]  /*0340*/  NOP ;  /* 0x0000000000007918 */ /* 0x000fc60000000000 */
[----:B------:R-:W-:Y:S04]  /*0350*/  LDS R27, [R5+0x20] ;  /* 0x00002000051b7984 */ /* 0x000fe80000000800 */
[----:B------:R-:W-:Y:S04]  /*0360*/  LDS R2, [R5] ;  /* 0x0000000005027984 */ /* 0x000fe80000000800 */
[----:B------:R-:W0:Y:S04]  /*0370*/  LDS R8, [R5+0x4] ;  /* 0x0000040005087984 */ /* 0x000e280000000800 */
[----:B------:R-:W1:Y:S04]  /*0380*/  LDS R10, [R5+0x8] ;  /* 0x00000800050a7984 */ /* 0x000e680000000800 */
[----:B------:R-:W2:Y:S04]  /*0390*/  LDS R12, [R5+0xc] ;  /* 0x00000c00050c7984 */ /* 0x000ea80000000800 */
[----:B------:R-:W3:Y:S04]  /*03a0*/  LDS R14, [R5+0x10] ;  /* 0x00001000050e7984 */ /* 0x000ee80000000800 */
[----:B------:R-:W-:Y:S04]  /*03b0*/  LDS R16, [R5+0x14] ;  /* 0x0000140005107984 */ /* 0x000fe80000000800 */
[----:B------:R-:W-:Y:S04]  /*03c0*/  LDS R18, [R5+0x18] ;  /* 0x0000180005127984 */ /* 0x000fe80000000800 */
[----:B------:R-:W-:Y:S01]  /*03d0*/  LDS R20, [R5+0x1c] ;  /* 0x00001c0005147984 */ /* 0x000fe20000000800 */
[----:B------:R-:W-:Y:S01]  /*03e0*/  BAR.SYNC.DEFER_BLOCKING 0x0 ;  /* 0x0000000000007b1d */ /* 0x000fe20000010000 */
[----:B0-----:R-:W-:-:S02]  /*03f0*/  ISETP.NE.AND P4, PT, R2, R8, PT ;  /* 0x000000080200720c */ /* 0x001fc40003f85270 */
[----:B-1----:R-:W-:-:S04]  /*0400*/  ISETP.NE.AND P2, PT, R8, R10, PT ;  /* 0x0000000a0800720c */ /* 0x002fc80003f45270 */
[----:B------:R-:W-:Y:S02]  /*0410*/  SEL R32, RZ, 0x1, !P2 ;  /* 0x00000001ff207807 */ /* 0x000fe40005000000 */
[----:B--2---:R-:W-:Y:S01]  /*0420*/  ISETP.NE.AND P5, PT, R10, R12, PT ;  /* 0x0000000c0a00720c */ /* 0x004fe20003fa5270 */
[----:B------:R-:W-:Y:S01]  /*0430*/  STS [R24], R21 ;  /* 0x0000001518007388 */ /* 0x000fe20000000800 */
[----:B---3--:R-:W-:Y:S02]  /*0440*/  ISETP.NE.AND P2, PT, R12, R14, PT ;  /* 0x0000000e0c00720c */ /* 0x008fe40003f45270 */
[----:B------:R-:W-:Y:S01]  /*0450*/  SEL R33, RZ, 0x1, !P5 ;  /* 0x00000001ff217807 */ /* 0x000fe20006800000 */
[----:B------:R-:W-:Y:S01]  /*0460*/  STS [R24+0x80], R21 ;  /* 0x0000801518007388 */ /* 0x000fe20000000800 */
[----:B------:R-:W-:-:S03]  /*0470*/  P2R R44, PR, RZ, 0x20 ;  /* 0x00000020ff2c7803 */ /* 0x000fc60000000000 */
        /* <DEDUP_REMOVED lines=8> */
[----:B------:R-:W-:Y:S01]  /*0500*/  LDS R42, [R5] ;  /* 0x00000000052a7984 */ /* 0x000fe20000000800 */
[----:B0-----:R-:W-:-:S03]  /*0510*/  SEL R24, RZ, 0x1, !P4 ;  /* 0x00000001ff187807 */ /* 0x001fc60006000000 */
        /* <DEDUP_REMOVED lines=9> */
[----:B------:R-:W-:Y:S02]  /*05b0*/  STS [R6+0x4d8], R27 ;  /* 0x0004d81b06007388 */ /* 0x000fe40000000800 */
[----:B------:R-:W-:Y:S06]  /*05c0*/  BAR.SYNC.DEFER_BLOCKING 0x0 ;  /* 0x0000000000007b1d */ /* 0x000fec0000010000 */
[----:B------:R0:W1:Y:S02]  /*05d0*/  @P1 LDS R22, [R6+0x4d4] ;  /* 0x0004d40006161984 */ /* 0x0000640000000800 */
[----:B0-----:R-:W-:-:S02]  /*05e0*/  SEL R6, RZ, 0x1, !P2 ;  /* 0x00000001ff067807 */ /* 0x001fc40005000000 */
[----:B-1----:R-:W-:-:S04]  /*05f0*/  @P1 ISETP.NE.AND P0, PT, R22, R2, PT ;  /* 0x000000021600120c */ /* 0x002fc80003f05270 */
[----:B------:R-:W-:-:S04]  /*0600*/  @P1 SEL R31, RZ, 0x1, !P0 ;  /* 0x00000001ff1f1807 */ /* 0x000fc80004000000 */
[----:B------:R-:W-:-:S04]  /*0610*/  IADD3 R5, P0, PT, R31, R24, RZ ;  /* 0x000000181f057210 */ /* 0x000fc80007f1e0ff */
[----:B------:R-:W-:Y:S01]  /*0620*/  IADD3 R32, P3, PT, R5, R32, RZ ;  /* 0x0000002005207210 */ /* 0x000fe20007f7e0ff */
[----:B------:R-:W-:-:S03]  /*0630*/  IMAD.X R34, RZ, RZ, UR4, P0 ;  /* 0x00000004ff227e24 */ /* 0x000fc600080e06ff */
[----:B------:R-:W-:Y:S01]  /*0640*/  IADD3 R33, P1, PT, R32, R33, RZ ;  /* 0x0000002120217210 */ /* 0x000fe20007f3e0ff */
[----:B------:R-:W-:Y:S01]  /*0650*/  IMAD.X R34, RZ, RZ, R34, P3 ;  /* 0x000000ffff227224 */ /* 0x000fe200018e0622 */
[----:B------:R-:W-:Y:S02]  /*0660*/  ISETP.NE.AND P3, PT, R14, R16, PT ;  /* 0x000000100e00720c */ /* 0x000fe40003f65270 */
[----:B------:R-:W-:Y:S01]  /*0670*/  IADD3 R35, P0, PT, R33, R6, RZ ;  /* 0x0000000621237210 */ /* 0x000fe20007f1e0ff */
[----:B------:R-:W-:Y:S01]  /*0680*/  IMAD.X R36, RZ, RZ, R34, P1 ;  /* 0x000000ffff247224 */ /* 0x000fe200008e0622 */
[----:B------:R-:W-:Y:S02]  /*0690*/  SEL R6, RZ, 0x1, !P3 ;  /* 0x00000001ff067807 */ /* 0x000fe40005800000 */
[----:B------:R-:W-:Y:S01]  /*06a0*/  ISETP.NE.AND P1, PT, R16, R18, PT ;  /* 0x000000121000720c */ /* 0x000fe20003f25270 */
[----:B------:R-:W-:Y:S01]  /*06b0*/  IMAD.X R26, RZ, RZ, R36, P0 ;  /* 0x000000ffff1a7224 */ /* 0x000fe200000e0624 */
[----:B------:R-:W-:-:S02]  /*06c0*/  IADD3 R37, P0, PT, R35, R6, RZ ;  /* 0x0000000623257210 */ /* 0x000fc40007f1e0ff */
[----:B------:R-:W-:Y:S02]  /*06d0*/  SEL R38, RZ, 0x1, !P1 ;  /* 0x00000001ff267807 */ /* 0x000fe40004800000 */
[----:B------:R-:W-:Y:S01]  /*06e0*/  SEL R6, R42, RZ, !P4 ;  /* 0x000000ff2a067207 */ /* 0x000fe20006000000 */
[----:B------:R-:W-:Y:S01]  /*06f0*/  IMAD.X R28, RZ, RZ, R26, P0 ;  /* 0x000000ffff1c7224 */ /* 0x000fe200000e061a */
[----:B------:R-:W-:-:S03]  /*0700*/  IADD3 R38, P0, PT, R37, R38, RZ ;  /* 0x0000002625267210 */ /* 0x000fc60007f1e0ff */
[----:B------:R-:W-:Y:S02]  /*0710*/  IMAD.IADD R6, R9, 0x1, R6 ;  /* 0x0000000109067824 */ /* 0x000fe400078e0206 */
[----:B------:R-:W-:Y:S01]  /*0720*/  IMAD.X R29, RZ, RZ, R28, P0 ;  /* 0x000000ffff1d7224 */ /* 0x000fe200000e061c */
[----:B------:R-:W-:-:S04]  /*0730*/  ISETP.NE.AND P0, PT, R18, R20, PT ;  /* 0x000000141200720c */ /* 0x000fc80003f05270 */
[----:B------:R-:W-:-:S04]  /*0740*/  SEL R39, RZ, 0x1, !P0 ;  /* 0x00000001ff277807 */ /* 0x000fc80004000000 */
[----:B------:R-:W-:-:S05]  /*0750*/  IADD3 R39, P6, PT, R38, R39, RZ ;  /* 0x0000002726277210 */ /* 0x000fca0007fde0ff */
[----:B------:R-:W-:Y:S01]  /*0760*/  IMAD.X R30, RZ, RZ, R29, P6 ;  /* 0x000000ffff1e7224 */ /* 0x000fe200030e061d */
[----:B------:R-:W-:-:S04]  /*0770*/  ISETP.NE.AND P6, PT, R8, R10, PT ;  /* 0x0000000a0800720c */ /* 0x000fc80003fc5270 */
[----:B------:R-:W-:Y:S02]  /*0780*/  SEL R6, R6, RZ, !P6 ;  /* 0x000000ff06067207 */ /* 0x000fe40007000000 */
[----:B------:R-:W-:-:S03]  /*0790*/  ISETP.NE.AND P6, PT, R20, R27, PT ;  /* 0x0000001b1400720c */ /* 0x000fc60003fc5270 */
[----:B------:R-:W-:Y:S01]  /*07a0*/  IMAD.IADD R6, R11, 0x1, R6 ;  /* 0x000000010b067824 */ /* 0x000fe200078e0206 */
[----:B------:R-:W-:-:S04]  /*07b0*/  SEL R24, RZ, 0x1, !P6 ;  /* 0x00000001ff187807 */ /* 0x000fc80007000000 */
[----:B------:R-:W-:Y:S02]  /*07c0*/  SEL R6, R6, RZ, !P5 ;  /* 0x000000ff06067207 */ /* 0x000fe40006800000 */
[----:B------:R-:W-:-:S03]  /*07d0*/  ISETP.GE.AND P5, PT, R3, 0x10, PT ;  /* 0x000000100300780c */ /* 0x000fc60003fa6270 */
[----:B------:R-:W-:-:S05]  /*07e0*/  IMAD.IADD R6, R13, 0x1, R6 ;  /* 0x000000010d067824 */ /* 0x000fca00078e0206 */
[----:B------:R-:W-:-:S05]  /*07f0*/  SEL R6, R6, RZ, !P2 ;  /* 0x000000ff06067207 */ /* 0x000fca0005000000 */
[----:B------:R-:W-:-:S05]  /*0800*/  IMAD.IADD R6, R15, 0x1, R6 ;  /* 0x000000010f067824 */ /* 0x000fca00078e0206 */
[----:B------:R-:W-:-:S05]  /*0810*/  SEL R6, R6, RZ, !P3 ;  /* 0x000000ff06067207 */ /* 0x000fca0005800000 */
[----:B------:R-:W-:-:S05]  /*0820*/  IMAD.IADD R6, R17, 0x1, R6 ;  /* 0x0000000111067824 */ /* 0x000fca00078e0206 */
[----:B------:R-:W-:-:S05]  /*0830*/  SEL R6, R6, RZ, !P1 ;  /* 0x000000ff06067207 */ /* 0x000fca0004800000 */
[----:B------:R-:W-:-:S05]  /*0840*/  IMAD.IADD R6, R19, 0x1, R6 ;  /* 0x0000000113067824 */ /* 0x000fca00078e0206 */
[----:B------:R-:W-:-:S05]  /*0850*/  SEL R6, R6, RZ, !P0 ;  /* 0x000000ff06067207 */ /* 0x000fca0004000000 */
[----:B------:R-:W-:-:S05]  /*0860*/  IMAD.IADD R6, R21, 0x1, R6 ;  /* 0x0000000115067824 */ /* 0x000fca00078e0206 */
[----:B------:R-:W-:Y:S02]  /*0870*/  SEL R5, R6, RZ, !P6 ;  /* 0x000000ff06057207 */ /* 0x000fe40007000000 */
[----:B------:R-:W-:-:S03]  /*0880*/  IADD3 R24, P6, PT, R39, R24, RZ ;  /* 0x0000001827187210 */ /* 0x000fc60007fde0ff */
[----:B------:R-:W-:Y:S02]  /*0890*/  IMAD.IADD R4, R4, 0x1, R5 ;  /* 0x0000000104047824 */ /* 0x000fe400078e0205 */
[----:B------:R-:W-:Y:S01]  /*08a0*/  IMAD.X R25, RZ, RZ, R30, P6 ;  /* 0x000000ffff197224 */ /* 0x000fe200030e061e */
[----:B------:R-:W-:Y:S02]  /*08b0*/  ISETP.NE.U32.AND P6, PT, R24, RZ, PT ;  /* 0x000000ff1800720c */ /* 0x000fe40003fc5070 */
[----:B------:R-:W0:Y:S02]  /*08c0*/  SHFL.UP PT, R5, R4, 0x1, RZ ;  /* 0x0420000004057989 */ /* 0x000e2400000e00ff */
[----:B------:R-:W-:Y:S02]  /*08d0*/  ISETP.NE.AND.EX P6, PT, R25, RZ, PT, P6 ;  /* 0x000000ff1900720c */ /* 0x000fe40003fc5360 */
[----:B------:R-:W1:Y:S02]  /*08e0*/  SHFL.UP PT, R6, R25, 0x1, RZ ;  /* 0x0420000019067989 */ /* 0x000e6400000e00ff */
[----:B0-----:R-:W-:-:S02]  /*08f0*/  SEL R7, R5, RZ, !P6 ;  /* 0x000000ff05077207 */ /* 0x001fc40007000000 */
[----:B------:R-:W0:Y:S01]  /*0900*/  SHFL.UP PT, R5, R24, 0x1, RZ ;  /* 0x0420000018057989 */ /* 0x000e2200000e00ff */
[----:B------:R-:W-:-:S04]  /*0910*/  ISETP.GE.AND P6, PT, R3, 0x1, PT ;  /* 0x000000010300780c */ /* 0x000fc80003fc6270 */
[----:B------:R-:W-:Y:S02]  /*0920*/  SEL R7, R7, RZ, P6 ;  /* 0x000000ff07077207 */ /* 0x000fe40003000000 */
[----:B-1----:R-:W-:-:S03]  /*0930*/  SEL R6, R6, RZ, P6 ;  /* 0x000000ff06067207 */ /* 0x002fc60003000000 */
[----:B------:R-:W-:-:S05]  /*0940*/  IMAD.IADD R7, R4, 0x1, R7 ;  /* 0x0000000104077824 */ /* 0x000fca00078e0207 */
[----:B------:R-:W1:Y:S01]  /*0950*/  SHFL.UP PT, R4, R7, 0x2, RZ ;  /* 0x0440000007047989 */ /* 0x000e6200000e00ff */
[----:B0-----:R-:W-:-:S04]  /*0960*/  SEL R5, R5, RZ, P6 ;  /* 0x000000ff05057207 */ /* 0x001fc80003000000 */
[----:B------:R-:W-:-:S05]  /*0970*/  IADD3 R23, P6, PT, R5, R24, RZ ;  /* 0x0000001805177210 */ /* 0x000fca0007fde0ff */
[----:B------:R-:W-:Y:S01]  /*0980*/  IMAD.X R46, R6, 0x1, R25, P6 ;  /* 0x00000001062e7824 */ /* 0x000fe200030e0619 */
[----:B------:R-:W-:-:S04]  /*0990*/  ISETP.NE.U32.AND P6, PT, R23, RZ, PT ;  /* 0x000000ff1700720c */ /* 0x000fc80003fc5070 */
[----:B------:R-:W-:Y:S01]  /*09a0*/  ISETP.NE.AND.EX P6, PT, R46, RZ, PT, P6 ;  /* 0x000000ff2e00720c */ /* 0x000fe20003fc5360 */
[----:B------:R-:W0:Y:S03]  /*09b0*/  SHFL.UP PT, R5, R46, 0x2, RZ ;  /* 0x044000002e057989 */ /* 0x000e2600000e00ff */
[----:B-1----:R-:W-:Y:S02]  /*09c0*/  SEL R6, R4, RZ, !P6 ;  /* 0x000000ff04067207 */ /* 0x002fe40007000000 */
[----:B------:R-:W1:Y:S01]  /*09d0*/  SHFL.UP PT, R4, R23, 0x2, RZ ;  /* 0x0440000017047989 */ /* 0x000e6200000e00ff */
[----:B------:R-:W-:-:S04]  /*09e0*/  ISETP.GE.AND P6, PT, R3, 0x2, PT ;  /* 0x000000020300780c */ /* 0x000fc80003fc6270 */
[----:B------:R-:W-:-:S05]  /*09f0*/  SEL R6, R6, RZ, P6 ;  /* 0x000000ff06067207 */ /* 0x000fca0003000000 */
[----:B------:R-:W-:Y:S01]  /*0a00*/  IMAD.IADD R6, R7, 0x1, R6 ;  /* 0x0000000107067824 */ /* 0x000fe200078e0206 */
[----:B0-----:R-:W-:Y:S02]  /*0a10*/  SEL R5, R5, RZ, P6 ;  /* 0x000000ff05057207 */ /* 0x001fe40003000000 */
[----:B-1----:R-:W-:-:S04]  /*0a20*/  SEL R4, R4, RZ, P6 ;  /* 0x000000ff04047207 */ /* 0x002fc80003000000 */
[----:B------:R-:W-:Y:S02]  /*0a30*/  IADD3 R25, P6, PT, R4, R23, RZ ;  /* 0x0000001704197210 */ /* 0x000fe40007fde0ff */
[----:B------:R-:W0:Y:S03]  /*0a40*/  SHFL.UP PT, R4, R6, 0x4, RZ ;  /* 0x0480000006047989 */ /* 0x000e2600000e00ff */
[----:B------:R-:W-:Y:S01]  /*0a50*/  IMAD.X R24, R5, 0x1, R46, P6 ;  /* 0x0000000105187824 */ /* 0x000fe200030e062e */
[----:B------:R-:W-:-:S04]  /*0a60*/  ISETP.NE.U32.AND P6, PT, R25, RZ, PT ;  /* 0x000000ff1900720c */ /* 0x000fc80003fc5070 */
[----:B------:R-:W-:Y:S01]  /*0a70*/  ISETP.NE.AND.EX P6, PT, R24, RZ, PT, P6 ;  /* 0x000000ff1800720c */ /* 0x000fe20003fc5360 */
[----:B------:R-:W1:Y:S03]  /*0a80*/  SHFL.UP PT, R5, R24, 0x4, RZ ;  /* 0x0480000018057989 */ /* 0x000e6600000e00ff */
[----:B0-----:R-:W-:Y:S02]  /*0a90*/  SEL R7, R4, RZ, !P6 ;  /* 0x000000ff04077207 */ /* 0x001fe40007000000 */
[----:B------:R-:W0:Y:S01]  /*0aa0*/  SHFL.UP PT, R4, R25, 0x4, RZ ;  /* 0x0480000019047989 */ /* 0x000e2200000e00ff */
[----:B------:R-:W-:-:S04]  /*0ab0*/  ISETP.GE.AND P6, PT, R3, 0x4, PT ;  /* 0x000000040300780c */ /* 0x000fc80003fc6270 */
[----:B------:R-:W-:Y:S02]  /*0ac0*/  SEL R7, R7, RZ, P6 ;  /* 0x000000ff07077207 */ /* 0x000fe40003000000 */
[----:B-1----:R-:W-:-:S03]  /*0ad0*/  SEL R5, R5, RZ, P6 ;  /* 0x000000ff05057207 */ /* 0x002fc60003000000 */
[----:B------:R-:W-:Y:S01]  /*0ae0*/  IMAD.IADD R7, R6, 0x1, R7 ;  /* 0x0000000106077824 */ /* 0x000fe200078e0207 */
[----:B0-----:R-:W-:-:S04]  /*0af0*/  SEL R4, R4, RZ, P6 ;  /* 0x000000ff04047207 */ /* 0x001fc80003000000 */
        /* <DEDUP_REMOVED lines=20> */
[----:B------:R-:W0:Y:S02]  /*0c40*/  SHFL.UP PT, R4, R25, 0x10, RZ ;  /* 0x0600000019047989 */ /* 0x000e2400000e00ff */
[----:B------:R-:W-:Y:S02]  /*0c50*/  SEL R7, R7, RZ, P5 ;  /* 0x000000ff07077207 */ /* 0x000fe40002800000 */
[----:B-1----:R-:W-:-:S03]  /*0c60*/  SEL R5, R5, RZ, P5 ;  /* 0x000000ff05057207 */ /* 0x002fc60002800000 */
[----:B------:R-:W-:Y:S01]  /*0c70*/  IMAD.IADD R43, R6, 0x1, R7 ;  /* 0x00000001062b7824 */ /* 0x000fe200078e0207 */
[----:B0-----:R-:W-:Y:S02]  /*0c80*/  SEL R4, R4, RZ, P5 ;  /* 0x000000ff04047207 */ /* 0x001fe40002800000 */
[----:B------:R-:W-:Y:S02]  /*0c90*/  ISETP.NE.AND P5, PT, R3, RZ, PT ;  /* 0x000000ff0300720c */ /* 0x000fe40003fa5270 */
[----:B------:R-:W-:-:S05]  /*0ca0*/  IADD3 R4, P6, PT, R4, R25, RZ ;  /* 0x0000001904047210 */ /* 0x000fca0007fde0ff */
[----:B------:R-:W-:Y:S01]  /*0cb0*/  IMAD.X R5, R5, 0x1, R24, P6 ;  /* 0x0000000105057824 */ /* 0x000fe200030e0618 */
[----:B------:R-:W-:-:S13]  /*0cc0*/  ISETP.NE.AND P6, PT, R3, 0x1f, PT ;  /* 0x0000001f0300780c */ /* 0x000fda0003fc5270 */
[----:B------:R-:W-:-:S05]  /*0cd0*/  @!P6 LEA R23, R40, UR5, 0x4 ;  /* 0x000000052817ec11 */ /* 0x000fca000f8e20ff */
[----:B------:R-:W-:Y:S04]  /*0ce0*/  @!P6 STS.64 [R23], R4 ;  /* 0x000000041700e388 */ /* 0x000fe80000000a00 */
[----:B------:R-:W-:Y:S01]  /*0cf0*/  @!P6 STS [R23+0x8], R43 ;  /* 0x0000082b1700e388 */ /* 0x000fe20000000800 */
[----:B------:R-:W-:Y:S06]  /*0d00*/  BAR.SYNC.DEFER_BLOCKING 0x0 ;  /* 0x0000000000007b1d */ /* 0x000fec0000010000 */
[----:B------:R-:W-:Y:S04]  /*0d10*/  SHFL.UP PT, R4, R4, 0x1, RZ ;  /* 0x0420000004047989 */ /* 0x000fe800000e00ff */
[----:B------:R-:W-:Y:S04]  /*0d20*/  SHFL.UP PT, R5, R5, 0x1, RZ ;  /* 0x0420000005057989 */ /* 0x000fe800000e00ff */
[----:B------:R-:W-:Y:S04]  /*0d30*/  LDS.64 R24, [UR5+0x10] ;  /* 0x00001005ff187984 */ /* 0x000fe80008000a00 */
[----:B------:R-:W0:Y:S04]  /*0d40*/  LDS.64 R6, [UR5] ;  /* 0x00000005ff067984 */ /* 0x000e280008000a00 */
[----:B------:R-:W1:Y:S04]  /*0d50*/  LDS R41, [UR5+0x8] ;  /* 0x00000805ff297984 */ /* 0x000e680008000800 */
[----:B------:R-:W2:Y:S01]  /*0d60*/  LDS R23, [UR5+0x18] ;  /* 0x00001805ff177984 */ /* 0x000ea20008000800 */
[----:B0-----:R-:W-:-:S05]  /*0d70*/  IADD3 R49, P6, PT, R6, R24, RZ ;  /* 0x0000001806317210 */ /* 0x001fca0007fde0ff */
[----:B------:R-:W-:Y:S01]  /*0d80*/  IMAD.X R51, R7, 0x1, R25, P6 ;  /* 0x0000000107337824 */ /* 0x000fe200030e0619 */
[----:B------:R-:W-:-:S04]  /*0d90*/  ISETP.NE.U32.AND P6, PT, R24, RZ, PT ;  /* 0x000000ff1800720c */ /* 0x000fc80003fc5070 */
[----:B------:R-:W-:Y:S02]  /*0da0*/  ISETP.NE.AND.EX P6, PT, R25, RZ, PT, P6 ;  /* 0x000000ff1900720c */ /* 0x000fe40003fc5360 */
[----:B------:R-:W0:Y:S02]  /*0db0*/  LDS.64 R24, [UR5+0x20] ;  /* 0x00002005ff187984 */ /* 0x000e240008000a00 */
[----:B-1----:R-:W-:-:S05]  /*0dc0*/  SEL R46, R41, RZ, !P6 ;  /* 0x000000ff292e7207 */ /* 0x002fca0007000000 */
[----:B--2---:R-:W-:Y:S02]  /*0dd0*/  IMAD.IADD R46, R23, 0x1, R46 ;  /* 0x00000001172e7824 */ /* 0x004fe400078e022e */
[----:B------:R-:W1:Y:S01]  /*0de0*/  LDS R23, [UR5+0x28] ;  /* 0x00002805ff177984 */ /* 0x000e620008000800 */
[----:B0-----:R-:W-:-:S05]  /*0df0*/  IADD3 R45, P6, PT, R24, R49, RZ ;  /* 0x00000031182d7210 */ /* 0x001fca0007fde0ff */
[----:B------:R-:W-:Y:S01]  /*0e00*/  IMAD.X R47, R25, 0x1, R51, P6 ;  /* 0x00000001192f7824 */ /* 0x000fe200030e0633 */
[----:B------:R-:W-:-:S04]  /*0e10*/  ISETP.NE.AND P6, PT, R40, 0x2, PT ;  /* 0x000000022800780c */ /* 0x000fc80003fc5270 */
[----:B------:R-:W-:Y:S02]  /*0e20*/  SEL R48, R49, R6, !P6 ;  /* 0x0000000631307207 */ /* 0x000fe40007000000 */
[----:B------:R-:W-:Y:S02]  /*0e30*/  SEL R50, R51, R7, !P6 ;  /* 0x0000000733327207 */ /* 0x000fe40007000000 */
[----:B------:R-:W0:Y:S01]  /*0e40*/  LDS.64 R6, [UR5+0x30] ;  /* 0x00003005ff067984 */ /* 0x000e220008000a00 */
[----:B------:R-:W-:Y:S02]  /*0e50*/  SEL R41, R46, R41, !P6 ;  /* 0x000000292e297207 */ /* 0x000fe40007000000 */
[----:B------:R-:W-:-:S04]  /*0e60*/  ISETP.NE.U32.AND P6, PT, R24, RZ, PT ;  /* 0x000000ff1800720c */ /* 0x000fc80003fc5070 */
[----:B------:R-:W-:-:S04]  /*0e70*/  ISETP.NE.AND.EX P6, PT, R25, RZ, PT, P6 ;  /* 0x000000ff1900720c */ /* 0x000fc80003fc5360 */
[----:B------:R-:W-:-:S05]  /*0e80*/  SEL R46, R46, RZ, !P6 ;  /* 0x000000ff2e2e7207 */ /* 0x000fca0007000000 */
[----:B-1----:R-:W-:Y:S02]  /*0e90*/  IMAD.IADD R46, R23, 0x1, R46 ;  /* 0x00000001172e7824 */ /* 0x002fe400078e022e */
[----:B------:R-:W1:Y:S01]  /*0ea0*/  LDS R23, [UR5+0x38] ;  /* 0x00003805ff177984 */ /* 0x000e620008000800 */
[----:B0-----:R-:W-:-:S05]  /*0eb0*/  IADD3 R25, P6, PT, R6, R45, RZ ;  /* 0x0000002d06197210 */ /* 0x001fca0007fde0ff */
[----:B------:R-:W-:Y:S01]  /*0ec0*/  IMAD.X R49, R7, 0x1, R47, P6 ;  /* 0x0000000107317824 */ /* 0x000fe200030e062f */
[----:B------:R-:W-:-:S04]  /*0ed0*/  ISETP.NE.AND P6, PT, R40, 0x3, PT ;  /* 0x000000032800780c */ /* 0x000fc80003fc5270 */
[----:B------:R-:W-:Y:S02]  /*0ee0*/  SEL R48, R45, R48, !P6 ;  /* 0x000000302d307207 */ /* 0x000fe40007000000 */
[----:B------:R-:W-:Y:S02]  /*0ef0*/  SEL R50, R47, R50, !P6 ;  /* 0x000000322f327207 */ /* 0x000fe40007000000 */
[----:B------:R-:W-:Y:S02]  /*0f00*/  SEL R41, R46, R41, !P6 ;  /* 0x000000292e297207 */ /* 0x000fe40007000000 */
[----:B------:R-:W-:-:S04]  /*0f10*/  ISETP.NE.U32.AND P6, PT, R6, RZ, PT ;  /* 0x000000ff0600720c */ /* 0x000fc80003fc5070 */
[----:B------:R-:W-:Y:S02]  /*0f20*/  ISETP.NE.AND.EX P6, PT, R7, RZ, PT, P6 ;  /* 0x000000ff0700720c */ /* 0x000fe40003fc5360 */
[----:B------:R-:W0:Y:S02]  /*0f30*/  LDS.64 R6, [UR5+0x40] ;  /* 0x00004005ff067984 */ /* 0x000e240008000a00 */
        /* <DEDUP_REMOVED lines=25> */
[----:B-1----:R-:W-:Y:S01]  /*10d0*/  IMAD.IADD R46, R23, 0x1, R46 ;  /* 0x00000001172e7824 */ /* 0x002fe200078e022e */
[----:B0-----:R-:W-:-:S05]  /*10e0*/  IADD3 R47, P6, PT, R6, R25, RZ ;  /* 0x00000019062f7210 */ /* 0x001fca0007fde0ff */
[----:B------:R-:W-:Y:S01]  /*10f0*/  IMAD.X R45, R7, 0x1, R49, P6 ;  /* 0x00000001072d7824 */ /* 0x000fe200030e0631 */
[----:B------:R-:W-:-:S04]  /*1100*/  ISETP.NE.AND P6, PT, R40, 0x6, PT ;  /* 0x000000062800780c */ /* 0x000fc80003fc5270 */
[----:B------:R-:W-:Y:S02]  /*1110*/  SEL R48, R25, R48, !P6 ;  /* 0x0000003019307207 */ /* 0x000fe40007000000 */
[----:B------:R-:W-:Y:S02]  /*1120*/  SEL R50, R49, R50, !P6 ;  /* 0x0000003231327207 */ /* 0x000fe40007000000 */
[----:B------:R-:W-:Y:S02]  /*1130*/  SEL R24, R46, R41, !P6 ;  /* 0x000000292e187207 */ /* 0x000fe40007000000 */
[----:B------:R-:W-:Y:S02]  /*1140*/  ISETP.NE.U32.AND P6, PT, R6, RZ, PT ;  /* 0x000000ff0600720c */ /* 0x000fe40003fc5070 */
[----:B------:R-:W-:Y:S02]  /*1150*/  SEL R41, R5, RZ, P5 ;  /* 0x000000ff05297207 */ /* 0x000fe40002800000 */
[----:B------:R-:W-:-:S02]  /*1160*/  ISETP.NE.AND.EX P6, PT, R7, RZ, PT, P6 ;  /* 0x000000ff0700720c */ /* 0x000fc40003fc5360 */
[----:B------:R-:W0:Y:S02]  /*1170*/  LDS R7, [UR5+0x68] ;  /* 0x00006805ff077984 */ /* 0x000e240008000800 */
[----:B------:R-:W-:Y:S02]  /*1180*/  SEL R46, R46, RZ, !P6 ;  /* 0x000000ff2e2e7207 */ /* 0x000fe40007000000 */
[----:B------:R-:W-:Y:S02]  /*1190*/  ISETP.NE.AND P6, PT, R40, 0x7, PT ;  /* 0x000000072800780c */ /* 0x000fe40003fc5270 */
[----:B------:R-:W-:Y:S02]  /*11a0*/  SEL R40, R4, RZ, P5 ;  /* 0x000000ff04287207 */ /* 0x000fe40002800000 */
[----:B------:R-:W-:Y:S02]  /*11b0*/  SEL R6, R47, R48, !P6 ;  /* 0x000000302f067207 */ /* 0x000fe40007000000 */
[----:B------:R-:W-:Y:S01]  /*11c0*/  SEL R23, R45, R50, !P6 ;  /* 0x000000322d177207 */ /* 0x000fe20007000000 */
[----:B0-----:R-:W-:Y:S01]  /*11d0*/  IMAD.IADD R7, R7, 0x1, R46 ;  /* 0x0000000107077824 */ /* 0x001fe200078e022e */
[----:B------:R-:W-:-:S04]  /*11e0*/  SEL R46, RZ, 0x1, !P4 ;  /* 0x00000001ff2e7807 */ /* 0x000fc80006000000 */
[----:B------:R-:W-:Y:S02]  /*11f0*/  SEL R24, R7, R24, !P6 ;  /* 0x0000001807187207 */ /* 0x000fe40007000000 */
[----:B------:R-:W-:-:S04]  /*1200*/  ISETP.GE.U32.AND P6, PT, R0, 0x20, PT ;  /* 0x000000200000780c */ /* 0x000fc80003fc6070 */
[----:B------:R-:W-:Y:S02]  /*1210*/  SEL R3, R6, RZ, P6 ;  /* 0x000000ff06037207 */ /* 0x000fe40003000000 */
[----:B------:R-:W-:Y:S02]  /*1220*/  SEL R6, R23, RZ, P6 ;  /* 0x000000ff17067207 */ /* 0x000fe40003000000 */
[----:B------:R-:W-:-:S05]  /*1230*/  IADD3 R40, P6, PT, R40, R3, RZ ;  /* 0x0000000328287210 */ /* 0x000fca0007fde0ff */
[----:B------:R-:W-:Y:S01]  /*1240*/  IMAD.X R41, R41, 0x1, R6, P6 ;  /* 0x0000000129297824 */ /* 0x000fe200030e0606 */
[----:B------:R-:W-:-:S04]  /*1250*/  ISETP.GE.U32.AND P6, PT, R0, 0x20, PT ;  /* 0x000000200000780c */ /* 0x000fc80003fc6070 */
[----:B------:R-:W-:Y:S02]  /*1260*/  SEL R23, R24, RZ, P6 ;  /* 0x000000ff18177207 */ /* 0x000fe40003000000 */
[----:B------:R-:W-:Y:S02]  /*1270*/  ISETP.NE.U32.AND P6, PT, R4, RZ, PT ;  /* 0x000000ff0400720c */ /* 0x000fe40003fc5070 */
[----:B------:R-:W0:Y:S02]  /*1280*/  SHFL.UP PT, R4, R43, 0x1, RZ ;  /* 0x042000002b047989 */ /* 0x000e2400000e00ff */
[----:B------:R-:W-:-:S04]  /*1290*/  ISETP.NE.AND.EX P6, PT, R5, RZ, PT, P6 ;  /* 0x000000ff0500720c */ /* 0x000fc80003fc5360 */
[----:B------:R-:W-:Y:S02]  /*12a0*/  SEL R3, R23, RZ, !P6 ;  /* 0x000000ff17037207 */ /* 0x000fe40007000000 */
[----:B------:R-:W-:-:S04]  /*12b0*/  ISETP.NE.U32.AND P6, PT, R31, RZ, PT ;  /* 0x000000ff1f00720c */ /* 0x000fc80003fc5070 */
[----:B------:R-:W-:Y:S01]  /*12c0*/  ISETP.NE.AND.EX P6, PT, RZ, UR4, PT, P6 ;  /* 0x00000004ff007c0c */ /* 0x000fe2000bfc5360 */
[----:B0-----:R-:W-:Y:S01]  /*12d0*/  @P5 IMAD.IADD R23, R4, 0x1, R3 ;  /* 0x0000000104175824 */ /* 0x001fe200078e0203 */
[----:B------:R-:W-:-:S04]  /*12e0*/  ISETP.NE.AND P5, PT, R8, R10, PT ;  /* 0x0000000a0800720c */ /* 0x000fc80003fa5270 */
[----:B------:R-:W-:-:S05]  /*12f0*/  SEL R3, R23, RZ, !P6 ;  /* 0x000000ff17037207 */ /* 0x000fca0007000000 */
[----:B------:R-:W-:Y:S02]  /*1300*/  IMAD.IADD R3, R42, 0x1, R3 ;  /* 0x000000012a037824 */ /* 0x000fe400078e0203 */
[----:B------:R-:W-:Y:S03]  /*1310*/  LDS R42, [UR5+0x78] ;  /* 0x00007805ff2a7984 */ /* 0x000fe60008000800 */
[----:B------:R-:W-:Y:S02]  /*1320*/  SEL R4, R3, RZ, !P4 ;  /* 0x000000ff03047207 */ /* 0x000fe40006000000 */
[----:B------:R-:W-:-:S03]  /*1330*/  IADD3 R32, P4, PT, R40, R32, RZ ;  /* 0x0000002028207210 */ /* 0x000fc60007f9e0ff */
[----:B------:R-:W-:Y:S02]  /*1340*/  IMAD.IADD R9, R9, 0x1, R4 ;  /* 0x0000000109097824 */ /* 0x000fe400078e0204 */
[----:B------:R-:W0:Y:S03]  /*1350*/  LDS.64 R4, [UR5+0x70] ;  /* 0x00007005ff047984 */ /* 0x000e260008000a00 */
[----:B------:R-:W-:Y:S02]  /*1360*/  SEL R6, R9, RZ, !P5 ;  /* 0x000000ff09067207 */ /* 0x000fe40006800000 */
[----:B------:R-:W-:-:S03]  /*1370*/  ISETP.NE.AND P5, PT, R44, RZ, PT ;  /* 0x000000ff2c00720c */ /* 0x000fc60003fa5270 */
[----:B------:R-:W-:-:S05]  /*1380*/  IMAD.IADD R11, R11, 0x1, R6 ;  /* 0x000000010b0b7824 */ /* 0x000fca00078e0206 */
[----:B------:R-:W-:Y:S02]  /*1390*/  SEL R6, R11, RZ, !P5 ;  /* 0x000000ff0b067207 */ /* 0x000fe40006800000 */
[----:B------:R-:W-:-:S03]  /*13a0*/  ISETP.NE.AND P5, PT, R0, RZ, PT ;  /* 0x000000ff0000720c */ /* 0x000fc60003fa5270 */
[----:B------:R-:W-:-:S05]  /*13b0*/  IMAD.IADD R13, R13, 0x1, R6 ;  /* 0x000000010d0d7824 */ /* 0x000fca00078e0206 */
[----:B------:R-:W-:-:S05]  /*13c0*/  SEL R6, R13, RZ, !P2 ;  /* 0x000000ff0d067207 */ /* 0x000fca0005000000 */
[----:B------:R-:W1:Y:S01]  /*13d0*/  @!P5 LDC.64 R24, c[0x0][0x3b0] ;  /* 0x0000ec00ff18db82 */ /* 0x000e620000000a00 */
[----:B------:R-:W-:-:S05]  /*13e0*/  IMAD.IADD R15, R15, 0x1, R6 ;  /* 0x000000010f0f7824 */ /* 0x000fca00078e0206 */
[----:B------:R-:W-:-:S05]  /*13f0*/  SEL R44, R15, RZ, !P3 ;  /* 0x000000ff0f2c7207 */ /* 0x000fca0005800000 */
[----:B------:R-:W-:Y:S01]  /*1400*/  IMAD.IADD R17, R17, 0x1, R44 ;  /* 0x0000000111117824 */ /* 0x000fe200078e022c */
[C---:B0-----:R-:W-:Y:S02]  /*1410*/  ISETP.NE.U32.AND P2, PT, R4.reuse, RZ, PT ;  /* 0x000000ff0400720c */ /* 0x041fe40003f45070 */
[----:B------:R-:W-:Y:S02]  /*1420*/  IADD3 R6, P3, PT, R4, R47, RZ ;  /* 0x0000002f04067210 */ /* 0x000fe40007f7e0ff */
[----:B------:R-:W-:-:S04]  /*1430*/  ISETP.NE.AND.EX P2, PT, R5, RZ, PT, P2 ;  /* 0x000000ff0500720c */ /* 0x000fc80003f45320 */
[----:B------:R-:W-:Y:S01]  /*1440*/  SEL R43, R7, RZ, !P2 ;  /* 0x000000ff072b7207 */ /* 0x000fe20005000000 */
[----:B------:R-:W-:Y:S01]  /*1450*/  IMAD.X R7, R5, 0x1, R45, P3 ;  /* 0x0000000105077824 */ /* 0x000fe200018e062d */
[----:B------:R-:W-:Y:S01]  /*1460*/  ISETP.GE.U32.AND P2, PT, R6, 0x101, PT ;  /* 0x000001010600780c */ /* 0x000fe20003f46070 */
[----:B------:R-:W-:Y:S01]  /*1470*/  @!P5 IMAD.MOV.U32 R5, RZ, RZ, 0x65 ;  /* 0x00000065ff05d424 */ /* 0x000fe200078e00ff */
[----:B------:R-:W-:Y:S01]  /*1480*/  IADD3 R45, P3, PT, R31, R46, RZ ;  /* 0x0000002e1f2d7210 */ /* 0x000fe20007f7e0ff */
[----:B------:R-:W-:Y:S01]  /*1490*/  IMAD.IADD R4, R42, 0x1, R43 ;  /* 0x000000012a047824 */ /* 0x000fe200078e022b */
[----:B------:R-:W-:Y:S02]  /*14a0*/  SEL R42, R17, RZ, !P1 ;  /* 0x000000ff112a7207 */ /* 0x000fe40004800000 */
[----:B------:R-:W-:Y:S02]  /*14b0*/  ISETP.GE.AND.EX P1, PT, R7, RZ, PT, P2 ;  /* 0x000000ff0700720c */ /* 0x000fe40003f26320 */
[----:B-1----:R0:W-:Y:S01]  /*14c0*/  @!P5 ST.E.128.STRONG.GPU desc[UR8][R24.64+0x200], R4 ;  /* 0x000200041800d985 */ /* 0x0021e2000c10fd08 */
[----:B------:R-:W-:Y:S01]  /*14d0*/  IMAD.IADD R19, R19, 0x1, R42 ;  /* 0x0000000113137824 */ /* 0x000fe200078e022a */
[----:B------:R-:W-:Y:S01]  /*14e0*/  IADD3 R43, P2, PT, R31, R40, RZ ;  /* 0x000000281f2b7210 */ /* 0x000fe20007f5e0ff */
[----:B------:R-:W-:Y:S01]  /*14f0*/  IMAD.X R42, RZ, RZ, UR4, P3 ;  /* 0x00000004ff2a7e24 */ /* 0x000fe200098e06ff */
[----:B------:R-:W-:-:S02]  /*1500*/  IADD3 R31, P3, PT, R40, R45, RZ ;  /* 0x0000002d281f7210 */ /* 0x000fc40007f7e0ff */
[C---:B------:R-:W-:Y:S02]  /*1510*/  IADD3 R33, P5, PT, R40.reuse, R33, RZ ;  /* 0x0000002128217210 */ /* 0x040fe40007fbe0ff */
[----:B------:R-:W-:Y:S01]  /*1520*/  SEL R44, R19, RZ, !P0 ;  /* 0x000000ff132c7207 */ /* 0x000fe20004000000 */
[C---:B------:R-:W-:Y:S01]  /*1530*/  IMAD.X R42, R41.reuse, 0x1, R42, P3 ;  /* 0x00000001292a7824 */ /* 0x040fe200018e062a */
[C---:B------:R-:W-:Y:S01]  /*1540*/  IADD3 R35, P0, PT, R40.reuse, R35, RZ ;  /* 0x0000002328237210 */ /* 0x040fe20007f1e0ff */
[----:B------:R-:W-:Y:S01]  /*1550*/  IMAD.X R36, R41, 0x1, R36, P5 ;  /* 0x0000000129247824 */ /* 0x000fe200028e0624 */
[C---:B------:R-:W-:Y:S01]  /*1560*/  IADD3 R37, P3, PT, R40.reuse, R37, RZ ;  /* 0x0000002528257210 */ /* 0x040fe20007f7e0ff */
[----:B------:R-:W-:Y:S01]  /*1570*/  IMAD.IADD R21, R21, 0x1, R44 ;  /* 0x0000000115157824 */ /* 0x000fe200078e022c */
[C---:B------:R-:W-:Y:S01]  /*1580*/  IADD3 R39, P5, PT, R40.reuse, R39, RZ ;  /* 0x0000002728277210 */ /* 0x040fe20007fbe0ff */
[C---:B------:R-:W-:Y:S02]  /*1590*/  IMAD.X R26, R41.reuse, 0x1, R26, P0 ;  /* 0x00000001291a7824 */ /* 0x040fe400000e061a */
[C---:B------:R-:W-:Y:S01]  /*15a0*/  IMAD.X R28, R41.reuse, 0x1, R28, P3 ;  /* 0x00000001291c7824 */ /* 0x040fe200018e061c */
[C---:B0-----:R-:W-:Y:S01]  /*15b0*/  IADD3.X R4, PT, PT, R41.reuse, UR4, RZ, P2, !PT ;  /* 0x0000000429047c10 */ /* 0x041fe200097fe4ff */
[C---:B------:R-:W-:Y:S01]  /*15c0*/  IMAD.X R5, R41.reuse, 0x1, R34, P4 ;  /* 0x0000000129057824 */ /* 0x040fe200020e0622 */
[----:B------:R-:W-:Y:S01]  /*15d0*/  IADD3 R38, P4, PT, R40, R38, RZ ;  /* 0x0000002628267210 */ /* 0x000fe20007f9e0ff */
[----:B------:R-:W-:-:S04]  /*15e0*/  IMAD.X R30, R41, 0x1, R30, P5 ;  /* 0x00000001291e7824 */ /* 0x000fc800028e061e */
[----:B------:R-:W-:Y:S01]  /*15f0*/  IMAD.X R29, R41, 0x1, R29, P4 ;  /* 0x00000001291d7824 */ /* 0x000fe200020e061d */
[----:B------:R-:W-:Y:S07]  /*1600*/  @!P1 BRA `(.L_x_960) ;  /* 0x0000000400bc9947 */ /* 0x000fee0003800000 */
[----:B------:R-:W-:Y:S01]  /*1610*/  BAR.SYNC.DEFER_BLOCKING 0x0 ;  /* 0x0000000000007b1d */ /* 0x000fe20000010000 */
[----:B------:R-:W-:Y:S02]  /*1620*/  ISETP.NE.AND P2, PT, R2, R8, PT ;  /* 0x000000080200720c */ /* 0x000fe40003f45270 */
[----:B------:R-:W-:Y:S02]  /*1630*/  @P6 LEA R40, R40, UR5, 0x3 ;  /* 0x0000000528286c11 */ /* 0x000fe4000f8e18ff */
[----:B------:R-:W-:Y:S02]  /*1640*/  ISETP.NE.AND P0, PT, R8, R10, PT ;  /* 0x0000000a0800720c */ /* 0x000fe40003f05270 */
[----:B------:R-:W-:Y:S02]  /*1650*/  ISETP.NE.AND P1, PT, R10, R12, PT ;  /* 0x0000000c0a00720c */ /* 0x000fe40003f25270 */
[----:B------:R-:W-:Y:S02]  /*1660*/  ISETP.NE.AND P5, PT, R14, R16, PT ;  /* 0x000000100e00720c */ /* 0x000fe40003fa5270 */
[----:B------:R-:W-:-:S02]  /*1670*/  ISETP.NE.AND P4, PT, R16, R18, PT ;  /* 0x000000121000720c */ /* 0x000fc40003f85270 */
[----:B------:R-:W-:Y:S02]  /*1680*/  ISETP.NE.AND P3, PT, R18, R20, PT ;  /* 0x000000141200720c */ /* 0x000fe40003f65270 */
[----:B------:R-:W-:-:S03]  /*1690*/  @P2 LEA R43, R43, UR5, 0x3 ;  /* 0x000000052b2b2c11 */ /* 0x000fc6000f8e18ff */
[----:B------:R-:W-:Y:S02]  /*16a0*/  @P0 LEA R31, R31, UR5, 0x3 ;  /* 0x000000051f1f0c11 */ /* 0x000fe4000f8e18ff */
[----:B------:R-:W-:Y:S02]  /*16b0*/  @P1 LEA R32, R32, UR5, 0x3 ;  /* 0x0000000520201c11 */ /* 0x000fe4000f8e18ff */
[----:B------:R-:W-:Y:S01]  /*16c0*/  @P5 LEA R35, R35, UR5, 0x3 ;  /* 0x0000000523235c11 */ /* 0x000fe2000f8e18ff */
[----:B------:R0:W-:Y:S01]  /*16d0*/  @P6 STS.64 [R40], R22 ;  /* 0x0000001628006388 */ /* 0x0001e20000000a00 */
[----:B------:R-:W-:Y:S02]  /*16e0*/  ISETP.NE.AND P6, PT, R12, R14, PT ;  /* 0x0000000e0c00720c */ /* 0x000fe40003fc5270 */
[----:B------:R-:W-:Y:S01]  /*16f0*/  @P4 LEA R37, R37, UR5, 0x3 ;  /* 0x0000000525254c11 */ /* 0x000fe2000f8e18ff */
[----:B------:R0:W-:Y:S01]  /*1700*/  @P2 STS.64 [R43], R2 ;  /* 0x000000022b002388 */ /* 0x0001e20000000a00 */
[----:B------:R-:W-:-:S02]  /*1710*/  ISETP.NE.AND P2, PT, R20, R27, PT ;  /* 0x0000001b1400720c */ /* 0x000fc40003f45270 */
[----:B------:R-:W-:Y:S01]  /*1720*/  @P3 LEA R38, R38, UR5, 0x3 ;  /* 0x0000000526263c11 */ /* 0x000fe2000f8e18ff */
[----:B------:R0:W-:Y:S01]  /*1730*/  @P0 STS.64 [R31], R8 ;  /* 0x000000081f000388 */ /* 0x0001e20000000a00 */
[----:B------:R-:W-:-:S03]  /*1740*/  ISETP.GT.U32.AND P0, PT, R6, R0, PT ;  /* 0x000000000600720c */ /* 0x000fc60003f04070 */
[----:B------:R0:W-:Y:S01]  /*1750*/  @P1 STS.64 [R32], R10 ;  /* 0x0000000a20001388 */ /* 0x0001e20000000a00 */
[----:B------:R-:W-:Y:S02]  /*1760*/  ISETP.GT.U32.AND.EX P0, PT, R7, RZ, PT, P0 ;  /* 0x000000ff0700720c */ /* 0x000fe40003f04100 */
[----:B------:R-:W-:-:S03]  /*1770*/  @P6 LEA R33, R33, UR5, 0x3 ;  /* 0x0000000521216c11 */ /* 0x000fc6000f8e18ff */
[----:B------:R-:W-:Y:S02]  /*1780*/  @P2 LEA R39, R39, UR5, 0x3 ;  /* 0x0000000527272c11 */ /* 0x000fe4000f8e18ff */
[----:B------:R0:W-:Y:S04]  /*1790*/  @P6 STS.64 [R33], R12 ;  /* 0x0000000c21006388 */ /* 0x0001e80000000a00 */
[----:B------:R0:W-:Y:S04]  /*17a0*/  @P5 STS.64 [R35], R14 ;  /* 0x0000000e23005388 */ /* 0x0001e80000000a00 */
[----:B------:R0:W-:Y:S04]  /*17b0*/  @P4 STS.64 [R37], R16 ;  /* 0x0000001025004388 */ /* 0x0001e80000000a00 */
[----:B------:R0:W-:Y:S04]  /*17c0*/  @P3 STS.64 [R38], R18 ;  /* 0x0000001226003388 */ /* 0x0001e80000000a00 */
[----:B------:R0:W-:Y:S01]  /*17d0*/  @P2 STS.64 [R39], R20 ;  /* 0x0000001427002388 */ /* 0x0001e20000000a00 */
[----:B------:R-:W-:Y:S06]  /*17e0*/  BAR.SYNC.DEFER_BLOCKING 0x0 ;  /* 0x0000000000007b1d */ /* 0x000fec0000010000 */
[----:B------:R-:W-:Y:S05]  /*17f0*/  @!P0 EXIT ;  /* 0x000000000000894d */ /* 0x000fea0003800000 */
[----:B0-----:R-:W-:Y:S01]  /*1800*/  IMAD.MOV.U32 R21, RZ, RZ, R0 ;  /* 0x000000ffff157224 */ /* 0x001fe200078e0000 */
[----:B------:R-:W0:Y:S01]  /*1810*/  LDCU.64 UR12, c[0x0][0x398] ;  /* 0x00007300ff0c77ac */ /* 0x000e220008000a00 */
[----:B------:R-:W-:Y:S01]  /*1820*/  IMAD.MOV.U32 R20, RZ, RZ, RZ ;  /* 0x000000ffff147224 */ /* 0x000fe200078e00ff */
[----:B------:R-:W-:Y:S02]  /*1830*/  BSSY.RECONVERGENT B0, `(.L_x_961) ;  /* 0x000002c000007945 */ /* 0x000fe40003800200 */
[----:B------:R-:W-:Y:S01]  /*1840*/  LOP3.LUT R3, RZ, R21, RZ, 0x33, !PT ;  /* 0x00000015ff037212 */ /* 0x000fe200078e33ff */
[----:B------:R-:W1:Y:S01]  /*1850*/  LDCU.64 UR14, c[0x0][0x3a0] ;  /* 0x00007400ff0e77ac */ /* 0x000e620008000a00 */
[----:B------:R-:W-:Y:S02]  /*1860*/  LOP3.LUT R2, RZ, R20, RZ, 0x33, !PT ;  /* 0x00000014ff027212 */ /* 0x000fe400078e33ff */
[----:B------:R-:W-:-:S04]  /*1870*/  IADD3 R3, P0, PT, R3, R6, RZ ;  /* 0x0000000603037210 */ /* 0x000fc80007f1e0ff */
[C---:B------:R-:W-:Y:S01]  /*1880*/  LOP3.LUT R4, R3.reuse, 0x300, RZ, 0xc0, !PT ;  /* 0x0000030003047812 */ /* 0x040fe200078ec0ff */
[----:B------:R-:W-:Y:S01]  /*1890*/  IMAD.X R2, R2, 0x1, R7, P0 ;  /* 0x0000000102027824 */ /* 0x000fe200000e0607 */
[----:B------:R-:W-:Y:S02]  /*18a0*/  ISETP.GE.U32.AND P0, PT, R3, 0x300, PT ;  /* 0x000003000300780c */ /* 0x000fe40003f06070 */
[----:B------:R-:W-:Y:S02]  /*18b0*/  ISETP.NE.U32.AND P1, PT, R4, 0x300, PT ;  /* 0x000003000400780c */ /* 0x000fe40003f25070 */
[----:B------:R-:W-:Y:S02]  /*18c0*/  ISETP.GE.U32.AND.EX P0, PT, R2, RZ, PT, P0 ;  /* 0x000000ff0200720c */ /* 0x000fe40003f06100 */
[----:B------:R-:W-:-:S13]  /*18d0*/  ISETP.NE.AND.EX P1, PT, RZ, RZ, PT, P1 ;  /* 0x000000ffff00720c */ /* 0x000fda0003f25310 */
[----:B01----:R-:W-:Y:S05]  /*18e0*/  @!P1 BRA `(.L_x_962) ;  /* 0x0000000000809947 */ /* 0x003fea0003800000 */
[----:B------:R-:W0:Y:S01]  /*18f0*/  LDCU.64 UR6, c[0x0][0x3a0] ;  /* 0x00007400ff0677ac */ /* 0x000e220008000a00 */
[----:B------:R-:W-:Y:S01]  /*1900*/  SHF.R.U64 R14, R3, 0x8, R2 ;  /* 0x00000008030e7819 */ /* 0x000fe20000001202 */
[C---:B------:R-:W-:Y:S01]  /*1910*/  IMAD.SHL.U32 R10, R21.reuse, 0x4, RZ ;  /* 0x00000004150a7824 */ /* 0x040fe200078e00ff */
[----:B------:R-:W-:Y:S01]  /*1920*/  SHF.L.U64.HI R11, R21, 0x2, R20 ;  /* 0x00000002150b7819 */ /* 0x000fe20000010214 */
[----:B------:R-:W1:Y:S01]  /*1930*/  LDCU.64 UR10, c[0x0][0x398] ;  /* 0x00007300ff0a77ac */ /* 0x000e620008000a00 */
[----:B------:R-:W-:Y:S01]  /*1940*/  IMAD.MOV.U32 R15, RZ, RZ, RZ ;  /* 0x000000ffff0f7224 */ /* 0x000fe200078e00ff */
[----:B------:R-:W-:Y:S01]  /*1950*/  LEA R0, R0, UR5, 0x3 ;  /* 0x0000000500007c11 */ /* 0x000fe2000f8e18ff */
[----:B------:R-:W-:-:S05]  /*1960*/  VIADD R14, R14, 0x1 ;  /* 0x000000010e0e7836 */ /* 0x000fca0000000000 */
[----:B------:R-:W-:-:S04]  /*1970*/  LOP3.LUT R14, R14, 0x3, RZ, 0xc0, !PT ;  /* 0x000000030e0e7812 */ /* 0x000fc800078ec0ff */
[----:B------:R-:W-:Y:S02]  /*1980*/  LEA R21, P3, R14, R21, 0x8 ;  /* 0x000000150e157211 */ /* 0x000fe400078640ff */
[----:B0-----:R-:W-:Y:S02]  /*1990*/  IADD3 R12, P1, PT, R10, UR6, RZ ;  /* 0x000000060a0c7c10 */ /* 0x001fe4000ff3e0ff */
[----:B------:R-:W-:Y:S02]  /*19a0*/  LEA.HI.X R20, R14, R20, R15, 0x8, P3 ;  /* 0x000000140e147211 */ /* 0x000fe400018f440f */
[----:B-1----:R-:W-:Y:S02]  /*19b0*/  IADD3 R10, P2, PT, R10, UR10, RZ ;  /* 0x0000000a0a0a7c10 */ /* 0x002fe4000ff5e0ff */
[C---:B------:R-:W-:Y:S02]  /*19c0*/  IADD3.X R13, PT, PT, R11.reuse, UR7, RZ, P1, !PT ;  /* 0x000000070b0d7c10 */ /* 0x040fe40008ffe4ff */
[----:B------:R-:W-:-:S09]  /*19d0*/  IADD3.X R11, PT, PT, R11, UR11, RZ, P2, !PT ;  /* 0x0000000b0b0b7c10 */ /* 0x000fd200097fe4ff */
.L_x_963:
[----:B0-----:R0:W1:Y:S01]  /*19e0*/  LDS.64 R8, [R0] ;  /* 0x0000000000087984 */ /* 0x0010620000000a00 */
[----:B------:R-:W-:Y:S01]  /*19f0*/  IMAD.MOV.U32 R2, RZ, RZ, R10 ;  /* 0x000000ffff027224 */ /* 0x000fe200078e000a */
[----:B------:R-:W-:Y:S01]  /*1a00*/  IADD3 R14, P1, PT, R14, -0x1, RZ ;  /* 0xffffffff0e0e7810 */ /* 0x000fe20007f3e0ff */
[----:B------:R-:W-:Y:S01]  /*1a10*/  IMAD.MOV.U32 R3, RZ, RZ, R11 ;  /* 0x000000ffff037224 */ /* 0x000fe200078e000b */
[----:B------:R-:W-:Y:S01]  /*1a20*/  IADD3 R10, P3, PT, R10, 0x400, RZ ;  /* 0x000004000a0a7810 */ /* 0x000fe20007f7e0ff */
[----:B------:R-:W-:Y:S01]  /*1a30*/  IMAD.MOV.U32 R4, RZ, RZ, R12 ;  /* 0x000000ffff047224 */ /* 0x000fe200078e000c */
[----:B------:R-:W-:Y:S01]  /*1a40*/  IADD3.X R15, PT, PT, R15, -0x1, RZ, P1, !PT ;  /* 0xffffffff0f0f7810 */ /* 0x000fe20000ffe4ff */
[----:B------:R-:W-:Y:S01]  /*1a50*/  IMAD.MOV.U32 R5, RZ, RZ, R13 ;  /* 0x000000ffff057224 */ /* 0x000fe200078e000d */
[----:B------:R-:W-:Y:S01]  /*1a60*/  ISETP.NE.U32.AND P1, PT, R14, RZ, PT ;  /* 0x000000ff0e00720c */ /* 0x000fe20003f25070 */
[----:B0-----:R-:W-:Y:S01]  /*1a70*/  VIADD R0, R0, 0x800 ;  /* 0x0000080000007836 */ /* 0x001fe20000000000 */
[----:B------:R-:W-:Y:S01]  /*1a80*/  IADD3 R12, P2, PT, R12, 0x400, RZ ;  /* 0x000004000c0c7810 */ /* 0x000fe20007f5e0ff */
[----:B------:R-:W-:Y:S01]  /*1a90*/  IMAD.X R11, RZ, RZ, R11, P3 ;  /* 0x000000ffff0b7224 */ /* 0x000fe200018e060b */
[----:B------:R-:W-:-:S03]  /*1aa0*/  ISETP.NE.AND.EX P1, PT, R15, RZ, PT, P1 ;  /* 0x000000ff0f00720c */ /* 0x000fc60003f25310 */
[----:B------:R-:W-:Y:S01]  /*1ab0*/  IMAD.X R13, RZ, RZ, R13, P2 ;  /* 0x000000ffff0d7224 */ /* 0x000fe200010e060d */
[----:B-1----:R0:W-:Y:S04]  /*1ac0*/  STG.E desc[UR8][R2.64], R8 ;  /* 0x0000000802007986 */ /* 0x0021e8000c101908 */
[----:B------:R0:W-:Y:S05]  /*1ad0*/  STG.E desc[UR8][R4.64], R9 ;  /* 0x0000000904007986 */ /* 0x0001ea000c101908 */
[----:B------:R-:W-:Y:S05]  /*1ae0*/  @P1 BRA `(.L_x_963) ;  /* 0xfffffffc00bc1947 */ /* 0x000fea000383ffff */
.L_x_962:
[----:B------:R-:W-:Y:S05]  /*1af0*/  BSYNC.RECONVERGENT B0 ;  /* 0x0000000000007941 */ /* 0x000fea0003800200 */
.L_x_961:
[----:B------:R-:W-:Y:S05]  /*1b00*/  @!P0 EXIT ;  /* 0x000000000000894d */ /* 0x000fea0003800000 */
.L_x_964:
[C---:B------:R-:W-:Y:S01]  /*1b10*/  LEA R0, R21.reuse, UR5, 0x3 ;  /* 0x0000000515007c11 */ /* 0x040fe2000f8e18ff */
[C---:B----4-:R-:W-:Y:S01]  /*1b20*/  IMAD.SHL.U32 R10, R21.reuse, 0x4, RZ ;  /* 0x00000004150a7824 */ /* 0x050fe200078e00ff */
[C---:B0-----:R-:W-:Y:S01]  /*1b30*/  SHF.L.U64.HI R3, R21.reuse, 0x2, R20 ;  /* 0x0000000215037819 */ /* 0x041fe20000010214 */
[----:B------:R-:W-:Y:S02]  /*1b40*/  VIADD R21, R21, 0x400 ;  /* 0x0000040015157836 */ /* 0x000fe40000000000 */
[----:B------:R-:W0:Y:S01]  /*1b50*/  LDS.64 R12, [R0] ;  /* 0x00000000000c7984 */ /* 0x000e220000000a00 */
[C---:B------:R-:W-:Y:S01]  /*1b60*/  IADD3 R8, P0, PT, R10.reuse, UR12, RZ ;  /* 0x0000000c0a087c10 */ /* 0x040fe2000ff1e0ff */
[----:B------:R-:W-:Y:S01]  /*1b70*/  IMAD.MOV.U32 R20, RZ, RZ, RZ ;  /* 0x000000ffff147224 */ /* 0x000fe200078e00ff */
[C---:B------:R-:W-:Y:S01]  /*1b80*/  LOP3.LUT R4, R10.reuse, 0xfffffffc, RZ, 0xc0, !PT ;  /* 0xfffffffc0a047812 */ /* 0x040fe200078ec0ff */
[----:B------:R-:W1:Y:S01]  /*1b90*/  LDS.64 R14, [R0+0x800] ;  /* 0x00080000000e7984 */ /* 0x000e620000000a00 */
[----:B------:R-:W-:-:S02]  /*1ba0*/  IADD3 R10, P1, PT, R10, UR14, RZ ;  /* 0x0000000e0a0a7c10 */ /* 0x000fc4000ff3e0ff */
[C---:B------:R-:W-:Y:S01]  /*1bb0*/  IADD3.X R9, PT, PT, R3.reuse, UR13, RZ, P0, !PT ;  /* 0x0000000d03097c10 */ /* 0x040fe200087fe4ff */
[----:B------:R-:W2:Y:S01]  /*1bc0*/  LDS.64 R16, [R0+0x1000] ;  /* 0x0010000000107984 */ /* 0x000ea20000000a00 */
[C---:B------:R-:W-:Y:S02]  /*1bd0*/  LOP3.LUT R5, R3.reuse, 0x3, RZ, 0xc0, !PT ;  /* 0x0000000303057812 */ /* 0x040fe400078ec0ff */
[C---:B------:R-:W-:Y:S01]  /*1be0*/  IADD3 R2, P0, PT, R4.reuse, UR12, RZ ;  /* 0x0000000c04027c10 */ /* 0x040fe2000ff1e0ff */
[----:B------:R-:W3:Y:S01]  /*1bf0*/  LDS.64 R18, [R0+0x1800] ;  /* 0x0018000000127984 */ /* 0x000ee20000000a00 */
[----:B------:R-:W-:Y:S02]  /*1c00*/  IADD3.X R11, PT, PT, R3, UR15, RZ, P1, !PT ;  /* 0x0000000f030b7c10 */ /* 0x000fe40008ffe4ff */
[----:B------:R-:W-:Y:S02]  /*1c10*/  IADD3 R4, P1, PT, R4, UR14, RZ ;  /* 0x0000000e04047c10 */ /* 0x000fe4000ff3e0ff */
[----:B------:R-:W-:-:S02]  /*1c20*/  IADD3.X R3, PT, PT, R5, UR13, RZ, P0, !PT ;  /* 0x0000000d05037c10 */ /* 0x000fc400087fe4ff */
[----:B------:R-:W-:Y:S02]  /*1c30*/  IADD3.X R5, PT, PT, R5, UR15, RZ, P1, !PT ;  /* 0x0000000f05057c10 */ /* 0x000fe40008ffe4ff */
[----:B------:R-:W-:-:S04]  /*1c40*/  ISETP.GT.U32.AND P0, PT, R6, R21, PT ;  /* 0x000000150600720c */ /* 0x000fc80003f04070 */
[----:B------:R-:W-:Y:S01]  /*1c50*/  ISETP.GT.U32.AND.EX P0, PT, R7, RZ, PT, P0 ;  /* 0x000000ff0700720c */ /* 0x000fe20003f04100 */
[----:B0-----:R4:W-:Y:S04]  /*1c60*/  STG.E desc[UR8][R8.64], R12 ;  /* 0x0000000c08007986 */ /* 0x0019e8000c101908 */
[----:B------:R4:W-:Y:S04]  /*1c70*/  STG.E desc[UR8][R10.64], R13 ;  /* 0x0000000d0a007986 */ /* 0x0009e8000c101908 */
[----:B-1----:R4:W-:Y:S04]  /*1c80*/  STG.E desc[UR8][R2.64+0x400], R14 ;  /* 0x0004000e02007986 */ /* 0x0029e8000c101908 */
[----:B------:R4:W-:Y:S04]  /*1c90*/  STG.E desc[UR8][R4.64+0x400], R15 ;  /* 0x0004000f04007986 */ /* 0x0009e8000c101908 */
[----:B--2---:R4:W-:Y:S04]  /*1ca0*/  STG.E desc[UR8][R2.64+0x800], R16 ;  /* 0x0008001002007986 */ /* 0x0049e8000c101908 */
[----:B------:R4:W-:Y:S04]  /*1cb0*/  STG.E desc[UR8][R4.64+0x800], R17 ;  /* 0x0008001104007986 */ /* 0x0009e8000c101908 */
[----:B---3--:R4:W-:Y:S04]  /*1cc0*/  STG.E desc[UR8][R2.64+0xc00], R18 ;  /* 0x000c001202007986 */ /* 0x0089e8000c101908 */
[----:B------:R4:W-:Y:S01]  /*1cd0*/  STG.E desc[UR8][R4.64+0xc00], R19 ;  /* 0x000c001304007986 */ /* 0x0009e2000c101908 */
[----:B------:R-:W-:Y:S05]  /*1ce0*/  @P0 BRA `(.L_x_964) ;  /* 0xfffffffc00880947 */ /* 0x000fea000383ffff */
[----:B------:R-:W-:Y:S05]  /*1cf0*/  EXIT ;  /* 0x000000000000794d */ /* 0x000fea0003800000 */
.L_x_960:
[----:B------:R-:W-:Y:S01]  /*1d00*/  BSSY.RECONVERGENT B0, `(.L_x_965) ;  /* 0x000000f000007945 */ /* 0x000fe20003800200 */
[----:B------:R-:W-:Y:S02]  /*1d10*/  ISETP.NE.AND P1, PT, R20, R27, PT ;  /* 0x0000001b1400720c */ /* 0x000fe40003f25270 */
[----:B------:R-:W-:Y:S02]  /*1d20*/  ISETP.NE.AND P4, PT, R2, R8, PT ;  /* 0x000000080200720c */ /* 0x000fe40003f85270 */
[----:B------:R-:W-:Y:S01]  /*1d30*/  ISETP.NE.AND P0, PT, R8, R10, PT ;  /* 0x0000000a0800720c */ /* 0x000fe20003f05270 */
[----:B------:R-:W-:-:S12]  /*1d40*/  @!P6 BRA `(.L_x_966) ;  /* 0x000000000028e947 */ /* 0x000fd80003800000 */
[----:B------:R-:W0:Y:S01]  /*1d50*/  LDCU.64 UR4, c[0x0][0x398] ;  /* 0x00007300ff0477ac */ /* 0x000e220008000a00 */
[C---:B------:R-:W-:Y:S01]  /*1d60*/  IMAD.SHL.U32 R24, R40.reuse, 0x4, RZ ;  /* 0x0000000428187824 */ /* 0x040fe200078e00ff */
[----:B------:R-:W-:Y:S01]  /*1d70*/  SHF.L.U64.HI R40, R40, 0x2, R41 ;  /* 0x0000000228287819 */ /* 0x000fe20000010229 */
[----:B------:R-:W1:Y:S03]  /*1d80*/  LDCU.64 UR6, c[0x0][0x3a0] ;  /* 0x00007400ff0677ac */ /* 0x000e660008000a00 */
[C---:B0-----:R-:W-:Y:S02]  /*1d90*/  IADD3 R6, P2, PT, R24.reuse, UR4, RZ ;  /* 0x0000000418067c10 */ /* 0x041fe4000ff5e0ff */
[----:B-1----:R-:W-:Y:S02]  /*1da0*/  IADD3 R24, P3, PT, R24, UR6, RZ ;  /* 0x0000000618187c10 */ /* 0x002fe4000ff7e0ff */
[----:B------:R-:W-:-:S02]  /*1db0*/  IADD3.X R7, PT, PT, R40, UR5, RZ, P2, !PT ;  /* 0x0000000528077c10 */ /* 0x000fc400097fe4ff */
[----:B------:R-:W-:-:S03]  /*1dc0*/  IADD3.X R25, PT, PT, R40, UR7, RZ, P3, !PT ;  /* 0x0000000728197c10 */ /* 0x000fc60009ffe4ff */
[----:B------:R0:W-:Y:S04]  /*1dd0*/  STG.E desc[UR8][R6.64], R22 ;  /* 0x0000001606007986 */ /* 0x0001e8000c101908 */
[----:B------:R0:W-:Y:S02]  /*1de0*/  STG.E desc[UR8][R24.64], R23 ;  /* 0x0000001718007986 */ /* 0x0001e4000c101908 */
.L_x_966:
[----:B------:R-:W-:Y:S05]  /*1df0*/  BSYNC.RECONVERGENT B0 ;  /* 0x0000000000007941 */ /* 0x000fea0003800200 */
.L_x_965:
[----:B------:R-:W-:Y:S04]  /*1e00*/  BSSY.RECONVERGENT B0, `(.L_x_967) ;  /* 0x000000c000007945 */ /* 0x000fe80003800200 */
[----:B------:R-:W-:Y:S05]  /*1e10*/  @!P4 BRA `(.L_x_968) ;  /* 0x000000000028c947 */ /* 0x000fea0003800000 */
[----:B------:R-:W1:Y:S01]  /*1e20*/  LDCU.64 UR4, c[0x0][0x398] ;  /* 0x00007300ff0477ac */ /* 0x000e620008000a00 */
[C---:B0-----:R-:W-:Y:S01]  /*1e30*/  IMAD.SHL.U32 R22, R43.reuse, 0x4, RZ ;  /* 0x000000042b167824 */ /* 0x041fe200078e00ff */
[----:B------:R-:W-:Y:S01]  /*1e40*/  SHF.L.U64.HI R43, R43, 0x2, R4 ;  /* 0x000000022b2b7819 */ /* 0x000fe20000010204 */
[----:B------:R-:W0:Y:S03]  /*1e50*/  LDCU.64 UR6, c[0x0][0x3a0] ;  /* 0x00007400ff0677ac */ /* 0x000e260008000a00 */
[C---:B-1----:R-:W-:Y:S02]  /*1e60*/  IADD3 R6, P2, PT, R22.reuse, UR4, RZ ;  /* 0x0000000416067c10 */ /* 0x042fe4000ff5e0ff */
[----:B0-----:R-:W-:Y:S02]  /*1e70*/  IADD3 R22, P3, PT, R22, UR6, RZ ;  /* 0x0000000616167c10 */ /* 0x001fe4000ff7e0ff */
[----:B------:R-:W-:-:S02]  /*1e80*/  IADD3.X R7, PT, PT, R43, UR5, RZ, P2, !PT ;  /* 0x000000052b077c10 */ /* 0x000fc400097fe4ff */
[----:B------:R-:W-:-:S03]  /*1e90*/  IADD3.X R23, PT, PT, R43, UR7, RZ, P3, !PT ;  /* 0x000000072b177c10 */ /* 0x000fc60009ffe4ff */
[----:B------:R1:W-:Y:S04]  /*1ea0*/  STG.E desc[UR8][R6.64], R2 ;  /* 0x0000000206007986 */ /* 0x0003e8000c101908 */
[----:B------:R1:W-:Y:S02]  /*1eb0*/  STG.E desc[UR8][R22.64], R3 ;  /* 0x0000000316007986 */ /* 0x0003e4000c101908 */
.L_x_968:
[----:B------:R-:W-:Y:S05]  /*1ec0*/  BSYNC.RECONVERGENT B0 ;  /* 0x0000000000007941 */ /* 0x000fea0003800200 */
.L_x_967:
[----:B------:R-:W-:Y:S01]  /*1ed0*/  BSSY.RECONVERGENT B0, `(.L_x_969) ;  /* 0x0000011000007945 */ /* 0x000fe20003800200 */
[----:B------:R-:W-:Y:S02]  /*1ee0*/  ISETP.NE.AND P2, PT, R10, R12, PT ;  /* 0x0000000c0a00720c */ /* 0x000fe40003f45270 */
[----:B------:R-:W-:Y:S02]  /*1ef0*/  ISETP.NE.AND P3, PT, R12, R14, PT ;  /* 0x0000000e0c00720c */ /* 0x000fe40003f65270 */
[----:B------:R-:W-:Y:S02]  /*1f00*/  ISETP.NE.AND P4, PT, R14, R16, PT ;  /* 0x000000100e00720c */ /* 0x000fe40003f85270 */
[----:B------:R-:W-:Y:S02]  /*1f10*/  ISETP.NE.AND P5, PT, R16, R18, PT ;  /* 0x000000121000720c */ /* 0x000fe40003fa5270 */
[----:B------:R-:W-:Y:S01]  /*1f20*/  ISETP.NE.AND P6, PT, R18, R20, PT ;  /* 0x000000141200720c */ /* 0x000fe20003fc5270 */
[----:B------:R-:W-:-:S12]  /*1f30*/  @!P0 BRA `(.L_x_970) ;  /* 0x0000000000288947 */ /* 0x000fd80003800000 */
[----:B------:R-:W2:Y:S01]  /*1f40*/  LDCU.64 UR4, c[0x0][0x398] ;  /* 0x00007300ff0477ac */ /* 0x000ea20008000a00 */
[C---:B01----:R-:W-:Y:S01]  /*1f50*/  IMAD.SHL.U32 R6, R31.reuse, 0x4, RZ ;  /* 0x000000041f067824 */ /* 0x043fe200078e00ff */
[----:B------:R-:W-:Y:S01]  /*1f60*/  SHF.L.U64.HI R42, R31, 0x2, R42 ;  /* 0x000000021f2a7819 */ /* 0x000fe2000001022a */
[----:B------:R-:W0:Y:S03]  /*1f70*/  LDCU.64 UR6, c[0x0][0x3a0] ;  /* 0x00007400ff0677ac */ /* 0x000e260008000a00 */
[----:B--2---:R-:W-:-:S04]  /*1f80*/  IADD3 R2, P0, PT, R6, UR4, RZ ;  /* 0x0000000406027c10 */ /* 0x004fc8000ff1e0ff */
[----:B------:R-:W-:Y:S02]  /*1f90*/  IADD3.X R3, PT, PT, R42, UR5, RZ, P0, !PT ;  /* 0x000000052a037c10 */ /* 0x000fe400087fe4ff */
[----:B0-----:R-:W-:-:S03]  /*1fa0*/  IADD3 R6, P0, PT, R6, UR6, RZ ;  /* 0x0000000606067c10 */ /* 0x001fc6000ff1e0ff */
[----:B------:R2:W-:Y:S01]  /*1fb0*/  STG.E desc[UR8][R2.64], R8 ;  /* 0x0000000802007986 */ /* 0x0005e2000c101908 */
[----:B------:R-:W-:-:S05]  /*1fc0*/  IADD3.X R7, PT, PT, R42, UR7, RZ, P0, !PT ;  /* 0x000000072a077c10 */ /* 0x000fca00087fe4ff */
[----:B------:R2:W-:Y:S04]  /*1fd0*/  STG.E desc[UR8][R6.64], R9 ;  /* 0x0000000906007986 */ /* 0x0005e8000c101908 */
.L_x_970:
[----:B------:R-:W-:Y:S05]  /*1fe0*/  BSYNC.RECONVERGENT B0 ;  /* 0x0000000000007941 */ /* 0x000fea0003800200 */
.L_x_969:
[----:B------:R-:W-:Y:S04]  /*1ff0*/  BSSY.RECONVERGENT B0, `(.L_x_971) ;  /* 0x000000c000007945 */ /* 0x000fe80003800200 */
[----:B------:R-:W-:Y:S05]  /*2000*/  @!P2 BRA `(.L_x_972) ;  /* 0x000000000028a947 */ /* 0x000fea0003800000 */
[----:B------:R-:W1:Y:S01]  /*2010*/  LDCU.64 UR4, c[0x0][0x398] ;  /* 0x00007300ff0477ac */ /* 0x000e620008000a00 */
[C---:B------:R-:W-:Y:S01]  /*2020*/  IMAD.SHL.U32 R4, R32.reuse, 0x4, RZ ;  /* 0x0000000420047824 */ /* 0x040fe200078e00ff */
[----:B------:R-:W-:Y:S01]  /*2030*/  SHF.L.U64.HI R5, R32, 0x2, R5 ;  /* 0x0000000220057819 */ /* 0x000fe20000010205 */
[----:B------:R-:W3:Y:S03]  /*2040*/  LDCU.64 UR6, c[0x0][0x3a0] ;  /* 0x00007400ff0677ac */ /* 0x000ee60008000a00 */
[C---:B-12---:R-:W-:Y:S02]  /*2050*/  IADD3 R2, P0, PT, R4.reuse, UR4, RZ ;  /* 0x0000000404027c10 */ /* 0x046fe4000ff1e0ff */
[----:B---3--:R-:W-:Y:S02]  /*2060*/  IADD3 R4, P2, PT, R4, UR6, RZ ;  /* 0x0000000604047c10 */ /* 0x008fe4000ff5e0ff */
[----:B------:R-:W-:-:S02]  /*2070*/  IADD3.X R3, PT, PT, R5, UR5, RZ, P0, !PT ;  /* 0x0000000505037c10 */ /* 0x000fc400087fe4ff */
[----:B------:R-:W-:-:S03]  /*2080*/  IADD3.X R5, PT, PT, R5, UR7, RZ, P2, !PT ;  /* 0x0000000705057c10 */ /* 0x000fc600097fe4ff */
[----:B------:R3:W-:Y:S04]  /*2090*/  STG.E desc[UR8][R2.64], R10 ;  /* 0x0000000a02007986 */ /* 0x0007e8000c101908 */
[----:B------:R3:W-:Y:S02]  /*20a0*/  STG.E desc[UR8][R4.64], R11 ;  /* 0x0000000b04007986 */ /* 0x0007e4000c101908 */
.L_x_972:
[----:B------:R-:W-:Y:S05]  /*20b0*/  BSYNC.RECONVERGENT B0 ;  /* 0x0000000000007941 */ /* 0x000fea0003800200 */
.L_x_971:
[----:B------:R-:W-:Y:S04]  /*20c0*/  BSSY.RECONVERGENT B0, `(.L_x_973) ;  /* 0x000000c000007945 */ /* 0x000fe80003800200 */
[----:B------:R-:W-:Y:S05]  /*20d0*/  @!P3 BRA `(.L_x_974) ;  /* 0x000000000028b947 */ /* 0x000fea0003800000 */
[----:B------:R-:W1:Y:S01]  /*20e0*/  LDCU.64 UR4, c[0x0][0x398] ;  /* 0x00007300ff0477ac */ /* 0x000e620008000a00 */
[C---:B---3--:R-:W-:Y:S01]  /*20f0*/  IMAD.SHL.U32 R4, R33.reuse, 0x4, RZ ;  /* 0x0000000421047824 */ /* 0x048fe200078e00ff */
        /* <DEDUP_REMOVED lines=8> */
.L_x_974:
[----:B------:R-:W-:Y:S05]  /*2180*/  BSYNC.RECONVERGENT B0 ;  /* 0x0000000000007941 */ /* 0x000fea0003800200 */
.L_x_973:
[----:B------:R-:W-:Y:S04]  /*2190*/  BSSY.RECONVERGENT B0, `(.L_x_975) ;  /* 0x000000c000007945 */ /* 0x000fe80003800200 */
[----:B------:R-:W-:Y:S05]  /*21a0*/  @!P4 BRA `(.L_x_976) ;  /* 0x000000000028c947 */ /* 0x000fea0003800000 */
[----:B------:R-:W1:Y:S01]  /*21b0*/  LDCU.64 UR4, c[0x0][0x398] ;  /* 0x00007300ff0477ac */ /* 0x000e620008000a00 */
[C---:B---34-:R-:W-:Y:S01]  /*21c0*/  IMAD.SHL.U32 R4, R35.reuse, 0x4, RZ ;  /* 0x0000000423047824 */ /* 0x058fe200078e00ff */
        /* <DEDUP_REMOVED lines=8> */
.L_x_976:
[----:B------:R-:W-:Y:S05]  /*2250*/  BSYNC.RECONVERGENT B0 ;  /* 0x0000000000007941 */ /* 0x000fea0003800200 */
.L_x_975:
[----:B------:R-:W-:Y:S04]  /*2260*/  BSSY.RECONVERGENT B0, `(.L_x_977) ;  /* 0x000000c000007945 */ /* 0x000fe80003800200 */
[----:B------:R-:W-:Y:S05]  /*2270*/  @!P5 BRA `(.L_x_978) ;  /* 0x000000000028d947 */ /* 0x000fea0003800000 */
[----:B------:R-:W2:Y:S01]  /*2280*/  LDCU.64 UR4, c[0x0][0x398] ;  /* 0x00007300ff0477ac */ /* 0x000ea20008000a00 */
[C---:B-1-34-:R-:W-:Y:S01]  /*2290*/  IMAD.SHL.U32 R4, R37.reuse, 0x4, RZ ;  /* 0x0000000425047824 */ /* 0x05afe200078e00ff */
[----:B------:R-:W-:Y:S01]  /*22a0*/  SHF.L.U64.HI R28, R37, 0x2, R28 ;  /* 0x00000002251c7819 */ /* 0x000fe2000001021c */
[----:B------:R-:W1:Y:S03]  /*22b0*/  LDCU.64 UR6, c[0x0][0x3a0] ;  /* 0x00007400ff0677ac */ /* 0x000e660008000a00 */
[C---:B--2---:R-:W-:Y:S02]  /*22c0*/  IADD3 R2, P0, PT, R4.reuse, UR4, RZ ;  /* 0x0000000404027c10 */ /* 0x044fe4000ff1e0ff */
[----:B-1----:R-:W-:Y:S02]  /*22d0*/  IADD3 R4, P2, PT, R4, UR6, RZ ;  /* 0x0000000604047c10 */ /* 0x002fe4000ff5e0ff */
[----:B------:R-:W-:-:S02]  /*22e0*/  IADD3.X R3, PT, PT, R28, UR5, RZ, P0, !PT ;  /* 0x000000051c037c10 */ /* 0x000fc400087fe4ff */
[----:B------:R-:W-:-:S03]  /*22f0*/  IADD3.X R5, PT, PT, R28, UR7, RZ, P2, !PT ;  /* 0x000000071c057c10 */ /* 0x000fc600097fe4ff */
[----:B------:R1:W-:Y:S04]  /*2300*/  STG.E desc[UR8][R2.64], R16 ;  /* 0x0000001002007986 */ /* 0x0003e8000c101908 */
[----:B------:R1:W-:Y:S02]  /*2310*/  STG.E desc[UR8][R4.64], R17 ;  /* 0x0000001104007986 */ /* 0x0003e4000c101908 */
.L_x_978:
[----:B------:R-:W-:Y:S05]  /*2320*/  BSYNC.RECONVERGENT B0 ;  /* 0x0000000000007941 */ /* 0x000fea0003800200 */
.L_x_977:
        /* <DEDUP_REMOVED lines=12> */
.L_x_980:
[----:B------:R-:W-:Y:S05]  /*23f0*/  BSYNC.RECONVERGENT B0 ;  /* 0x0000000000007941 */ /* 0x000fea0003800200 */
.L_x_979:
[----:B------:R-:W-:Y:S05]  /*2400*/  @!P1 EXIT ;  /* 0x000000000000994d */ /* 0x000fea0003800000 */
        /* <DEDUP_REMOVED lines=8> */
[----:B------:R-:W-:Y:S04]  /*2490*/  STG.E desc[UR8][R2.64], R20 ;  /* 0x0000001402007986 */ /* 0x000fe8000c101908 */
[----:B------:R-:W-:Y:S01]  /*24a0*/  STG.E desc[UR8][R4.64], R21 ;  /* 0x0000001504007986 */ /* 0x000fe2000c101908 */
[----:B------:R-:W-:Y:S05]  /*24b0*/  EXIT ;  /* 0x000000000000794d */ /* 0x000fea0003800000 */
.L_x_959:
[----:B------:R-:W0:Y:S01]  /*24c0*/  S2R R40, SR_TID.X ;  /* 0x0000000000287919 */ /* 0x000e220000002100 */
        /* <DEDUP_REMOVED lines=8> */
[----:B------:R-:W2:Y:S04]  /*2550*/  LDG.E.CONSTANT R0, desc[UR8][R6.64] ;  /* 0x0000000806007981 */ /* 0x000ea8000c1e9900 */
[----:B------:R-:W3:Y:S04]  /*2560*/  LDG.E.CONSTANT R8, desc[UR8][R6.64+0x80] ;  /* 0x0000800806087981 */ /* 0x000ee8000c1e9900 */
[----:B------:R-:W4:Y:S04]  /*2570*/  LDG.E.CONSTANT R9, desc[UR8][R6.64+0x100] ;  /* 0x0001000806097981 */ /* 0x000f28000c1e9900 */
[----:B------:R-:W5:Y:S04]  /*2580*/  LDG.E.CONSTANT R11, desc[UR8][R6.64+0x180] ;  /* 0x00018008060b7981 */ /* 0x000f68000c1e9900 */
[----:B------:R-:W5:Y:S04]  /*2590*/  LDG.E.CONSTANT R13, desc[UR8][R6.64+0x200] ;  /* 0x00020008060d7981 */ /* 0x000f68000c1e9900 */
[----:B------:R-:W5:Y:S04]  /*25a0*/  LDG.E.CONSTANT R15, desc[UR8][R6.64+0x280] ;  /* 0x00028008060f7981 */ /* 0x000f68000c1e9900 */
[----:B------:R-:W5:Y:S04]  /*25b0*/  LDG.E.CONSTANT R17, desc[UR8][R6.64+0x300] ;  /* 0x0003000806117981 */ /* 0x000f68000c1e9900 */
[----:B------:R-:W5:Y:S04]  /*25c0*/  LDG.E.CONSTANT R19, desc[UR8][R6.64+0x380] ;  /* 0x0003800806137981 */ /* 0x000f68000c1e9900 */
[----:B------:R0:W5:Y:S01]  /*25d0*/  LDG.E.CONSTANT R21, desc[UR8][R6.64+0x400] ;  /* 0x0004000806157981 */ /* 0x000162000c1e9900 */
[----:B------:R-:W-:Y:S01]  /*25e0*/  ISETP.NE.AND P1, PT, R40, RZ, PT ;  /* 0x000000ff2800720c */ /* 0x000fe20003f25270 */
[----:B------:R-:W-:Y:S01]  /*25f0*/  IMAD.MOV.U32 R2, RZ, RZ, RZ ;  /* 0x000000ffff027224 */ /* 0x000fe200078e00ff */
[----:B------:R-:W1:Y:S01]  /*2600*/  S2R R38, SR_LANEID ;  /* 0x0000000000267919 */ /* 0x000e620000000000 */
[----:B------:R-:W1:Y:S01]  /*2610*/  S2UR UR5, SR_CgaCtaId ;  /* 0x00000000000579c3 */ /* 0x000e620000008800 */
[----:B------:R-:W-:Y:S01]  /*2620*/  SHF.R.U32.HI R3, RZ, 0x5, R40 ;  /* 0x00000005ff037819 */ /* 0x000fe20000011628 */
[----:B------:R-:W-:-:S06]  /*2630*/  UMOV UR4, 0x400 ;  /* 0x0000040000047882 */ /* 0x000fcc0000000000 */
[----:B0-----:R-:W0:Y:S08]  /*2640*/  LDC R7, c[0x0][0x390] ;  /* 0x0000e400ff077b82 */ /* 0x001e300000000800 */
[----:B------:R-:W1:Y:S02]  /*2650*/  @!P1 LDC.64 R4, c[0x0][0x380] ;  /* 0x0000e000ff049b82 */ /* 0x000e640000000a00 */
[----:B-1----:R-:W-:-:S05]  /*2660*/  @!P1 IMAD.WIDE.U32 R4, R39, 0x2400, R4 ;  /* 0x0000240027049825 */ /* 0x002fca00078e0004 */
[----:B------:R1:W5:Y:S01]  /*2670*/  @!P1 LDG.E.CONSTANT R2, desc[UR8][R4.64+-0x4] ;  /* 0xfffffc0804029981 */ /* 0x000362000c1e9900 */
[----:B------:R-:W-:Y:S01]  /*2680*/  ULEA UR4, UR5, UR4, 0x18 ;  /* 0x0000000405047291 */ /* 0x000fe2000f8ec0ff */
[----:B------:R-:W-:Y:S01]  /*2690*/  IMAD R6, R3, 0x120, R38 ;  /* 0x0000012003067824 */ /* 0x000fe200078e0226 */
[----:B------:R-:W-:-:S04]  /*26a0*/  ISETP.NE.AND P0, PT, R40, RZ, PT ;  /* 0x000000ff2800720c */ /* 0x000fc80003f05270 */
[----:B------:R-:W-:Y:S02]  /*26b0*/  LEA R6, R6, UR4, 0x2 ;  /* 0x0000000406067c11 */ /* 0x000fe4000f8e10ff */
[----:B------:R-:W-:-:S03]  /*26c0*/  LEA R24, R40, UR4, 0x2 ;  /* 0x0000000428187c11 */ /* 0x000fc6000f8e10ff */
[----:B-1----:R-:W-:Y:S01]  /*26d0*/  IMAD R5, R38, 0x20, R6 ;  /* 0x0000002026057824 */ /* 0x002fe200078e0206 */
[----:B--2---:R-:W-:Y:S04]  /*26e0*/  STS [R6], R0 ;  /* 0x0000000006007388 */ /* 0x004fe80000000800 */
[----:B---3--:R-:W-:Y:S04]  /*26f0*/  STS [R6+0x80], R8 ;  /* 0x0000800806007388 */ /* 0x008fe80000000800 */
[----:B----4-:R-:W-:Y:S04]  /*2700*/  STS [R6+0x100], R9 ;  /* 0x0001000906007388 */ /* 0x010fe80000000800 */
[----:B-----5:R-:W-:Y:S04]  /*2710*/  STS [R6+0x180], R11 ;  /* 0x0001800b06007388 */ /* 0x020fe80000000800 */
        /* <DEDUP_REMOVED lines=8> */
[----:B------:R-:W1:Y:S04]  /*27a0*/  LDS R10, [R5+0x4] ;  /* 0x00000400050a7984 */ /* 0x000e680000000800 */
[----:B------:R-:W2:Y:S04]  /*27b0*/  LDS R12, [R5+0x8] ;  /* 0x00000800050c7984 */ /* 0x000ea80000000800 */
[----:B------:R-:W3:Y:S04]  /*27c0*/  LDS R14, [R5+0xc] ;  /* 0x00000c00050e7984 */ /* 0x000ee80000000800 */
[----:B------:R-:W4:Y:S04]  /*27d0*/  LDS R16, [R5+0x10] ;  /* 0x0000100005107984 */ /* 0x000f280000000800 */
[----:B------:R-:W5:Y:S04]  /*27e0*/  LDS R18, [R5+0x14] ;  /* 0x0000140005127984 */ /* 0x000f680000000800 */
[----:B------:R-:W-:Y:S04]  /*27f0*/  LDS R20, [R5+0x18] ;  /* 0x0000180005147984 */ /* 0x000fe80000000800 */
[----:B------:R-:W-:Y:S01]  /*2800*/  LDS R22, [R5+0x1c] ;  /* 0x00001c0005167984 */ /* 0x000fe20000000800 */
[----:B------:R-:W-:Y:S01]  /*2810*/  BAR.SYNC.DEFER_BLOCKING 0x0 ;  /* 0x0000000000007b1d */ /* 0x000fe20000010000 */
[----:B-1----:R-:W-:-:S02]  /*2820*/  ISETP.NE.AND P2, PT, R8, R10, PT ;  /* 0x0000000a0800720c */ /* 0x002fc40003f45270 */
[----:B--2---:R-:W-:Y:S02]  /*2830*/  ISETP.NE.AND P3, PT, R10, R12, PT ;  /* 0x0000000c0a00720c */ /* 0x004fe40003f65270 */
[----:B---3--:R-:W-:Y:S01]  /*2840*/  ISETP.NE.AND P4, PT, R12, R14, PT ;  /* 0x0000000e0c00720c */ /* 0x008fe20003f85270 */
[----:B0-----:R-:W-:Y:S01]  /*2850*/  STS [R6], R7 ;  /* 0x0000000706007388 */ /* 0x001fe20000000800 */
[----:B----4-:R-:W-:-:S03]  /*2860*/  ISETP.NE.AND P6, PT, R14, R16, PT ;  /* 0x000000100e00720c */ /* 0x010fc60003fc5270 */
[----:B------:R-:W-:Y:S01]  /*2870*/  STS [R6+0x80], R7 ;  /* 0x0000800706007388 */ /* 0x000fe20000000800 */
[----:B-----5:R-:W-:-:S03]  /*2880*/  ISETP.NE.AND P5, PT, R16, R18, PT ;  /* 0x000000121000720c */ /* 0x020fc60003fa5270 */
        /* <DEDUP_REMOVED lines=8> */
[----:B------:R-:W1:Y:S01]  /*2910*/  LDS R9, [R5] ;  /* 0x0000000005097984 */ /* 0x000e620000000800 */
[----:B0-----:R-:W-:-:S03]  /*2920*/  SEL R6, RZ, 0x1, !P4 ;  /* 0x00000001ff067807 */ /* 0x001fc60006000000 */
[----:B------:R-:W0:Y:S04]  /*2930*/  LDS R11, [R5+0x4] ;  /* 0x00000400050b7984 */ /* 0x000e280000000800 */
[----:B------:R-:W2:Y:S04]  /*2940*/  LDS R13, [R5+0x8] ;  /* 0x00000800050d7984 */ /* 0x000ea80000000800 */
[----:B------:R-:W3:Y:S04]  /*2950*/  LDS R15, [R5+0xc] ;  /* 0x00000c00050f7984 */ /* 0x000ee80000000800 */
[----:B------:R-:W4:Y:S04]  /*2960*/  LDS R17, [R5+0x10] ;  /* 0x0000100005117984 */ /* 0x000f280000000800 */
[----:B------:R-:W5:Y:S04]  /*2970*/  LDS R19, [R5+0x14] ;  /* 0x0000140005137984 */ /* 0x000f680000000800 */
[----:B------:R-:W5:Y:S04]  /*2980*/  LDS R21, [R5+0x18] ;  /* 0x0000180005157984 */ /* 0x000f680000000800 */
[----:B------:R-:W-:Y:S04]  /*2990*/  LDS R23, [R5+0x1c] ;  /* 0x00001c0005177984 */ /* 0x000fe80000000800 */
[----:B------:R0:W-:Y:S01]  /*29a0*/  LDS R4, [R5+0x20] ;  /* 0x0000200005047984 */ /* 0x0001e20000000800 */
[----:B------:R-:W-:Y:S01]  /*29b0*/  BAR.SYNC.DEFER_BLOCKING 0x0 ;  /* 0x0000000000007b1d */ /* 0x000fe20000010000 */
[----:B-1----:R-:W-:-:S02]  /*29c0*/  SEL R0, R9, RZ, !P2 ;  /* 0x000000ff09007207 */ /* 0x002fc40005000000 */
[----:B0-----:R-:W-:-:S03]  /*29d0*/  SEL R5, RZ, 0x1, !P3 ;  /* 0x00000001ff057807 */ /* 0x001fc60005800000 */
[----:B------:R-:W-:-:S05]  /*29e0*/  IMAD.IADD R0, R11, 0x1, R0 ;  /* 0x000000010b007824 */ /* 0x000fca00078e0200 */
[----:B------:R-:W-:Y:S02]  /*29f0*/  SEL R0, R0, RZ, !P3 ;  /* 0x000000ff00007207 */ /* 0x000fe40005800000 */
[----:B------:R-:W-:-:S03]  /*2a00*/  ISETP.NE.AND P3, PT, R18, R20, PT ;  /* 0x000000141200720c */ /* 0x000fc60003f65270 */
[----:B--2---:R-:W-:Y:S01]  /*2a10*/  IMAD.IADD R0, R13, 0x1, R0 ;  /* 0x000000010d007824 */ /* 0x004fe200078e0200 */
[----:B------:R-:W-:Y:S04]  /*2a20*/  STS [R24+0x4d8], R25 ;  /* 0x0004d81918007388 */ /* 0x000fe80000000800 */
[----:B------:R-:W-:Y:S01]  /*2a30*/  SEL R0, R0, RZ, !P4 ;  /* 0x000000ff00007207 */ /* 0x000fe20006000000 */
[----:B------:R-:W-:Y:S04]  /*2a40*/  BAR.SYNC.DEFER_BLOCKING 0x0 ;  /* 0x0000000000007b1d */ /* 0x000fe80000010000 */
[----:B---3--:R-:W-:-:S05]  /*2a50*/  IMAD.IADD R0, R15, 0x1, R0 ;  /* 0x000000010f007824 */ /* 0x008fca00078e0200 */
[----:B------:R-:W-:-:S05]  /*2a60*/  SEL R0, R0, RZ, !P6 ;  /* 0x000000ff00007207 */ /* 0x000fca0007000000 */
[----:B----4-:R-:W-:-:S05]  /*2a70*/  IMAD.IADD R0, R17, 0x1, R0 ;  /* 0x0000000111007824 */ /* 0x010fca00078e0200 */
[----:B------:R-:W-:-:S05]  /*2a80*/  SEL R0, R0, RZ, !P5 ;  /* 0x000000ff00007207 */ /* 0x000fca0006800000 */
[----:B-----5:R-:W-:Y:S01]  /*2a90*/  IMAD.IADD R0, R19, 0x1, R0 ;  /* 0x0000000113007824 */ /* 0x020fe200078e0200 */
[----:B------:R0:W1:Y:S04]  /*2aa0*/  @P0 LDS R2, [R24+0x4d4] ;  /* 0x0004d40018020984 */ /* 0x0000680000000800 */
[----:B------:R-:W-:Y:S02]  /*2ab0*/  SEL R0, R0, RZ, !P3 ;  /* 0x000000ff00007207 */ /* 0x000fe40005800000 */
[----:B0-----:R-:W-:-:S03]  /*2ac0*/  SEL R24, RZ, 0x1, !P2 ;  /* 0x00000001ff187807 */ /* 0x001fc60005000000 */
[----:B------:R-:W-:Y:S01]  /*2ad0*/  IMAD.IADD R0, R21, 0x1, R0 ;  /* 0x0000000115007824 */ /* 0x000fe200078e0200 */
[----:B-1----:R-:W-:-:S04]  /*2ae0*/  ISETP.NE.AND P0, PT, R2, R8, PT ;  /* 0x000000080200720c */ /* 0x002fc80003f05270 */
[----:B------:R-:W-:-:S04]  /*2af0*/  SEL R7, RZ, 0x1, !P0 ;  /* 0x00000001ff077807 */ /* 0x000fc80004000000 */
[----:B------:R-:W-:-:S04]  /*2b00*/  IADD3 R5, P0, P2, R5, R24, R7 ;  /* 0x0000001805057210 */ /* 0x000fc80007a1e007 */
[----:B------:R-:W-:Y:S02]  /*2b10*/  IADD3 R24, P4, PT, R5, R6, RZ ;  /* 0x0000000605187210 */ /* 0x000fe40007f9e0ff */
[----:B------:R-:W-:Y:S02]  /*2b20*/  SEL R5, RZ, 0x1, !P6 ;  /* 0x00000001ff057807 */ /* 0x000fe40007000000 */
[----:B------:R-:W-:Y:S02]  /*2b30*/  ISETP.NE.AND P6, PT, R20, R22, PT ;  /* 0x000000161400720c */ /* 0x000fe40003fc5270 */
[----:B------:R-:W-:Y:S02]  /*2b40*/  SEL R6, RZ, 0x1, !P5 ;  /* 0x00000001ff067807 */ /* 0x000fe40006800000 */
[----:B------:R-:W-:Y:S02]  /*2b50*/  IADD3 R7, P5, PT, R24, R5, RZ ;  /* 0x0000000518077210 */ /* 0x000fe40007fbe0ff */
[----:B------:R-:W-:-:S02]  /*2b60*/  IADD3.X R5, PT, PT, RZ, RZ, RZ, P0, P2 ;  /* 0x000000ffff057210 */ /* 0x000fc400007e44ff */
[----:B------:R-:W-:Y:S02]  /*2b70*/  SEL R0, R0, RZ, !P6 ;  /* 0x000000ff00007207 */ /* 0x000fe40007000000 */
[----:B------:R-:W-:Y:S01]  /*2b80*/  IADD3 R7, P2, PT, R7, R6, RZ ;  /* 0x0000000607077210 */ /* 0x000fe20007f5e0ff */
[----:B------:R-:W-:Y:S01]  /*2b90*/  IMAD.X R5, RZ, RZ, R5, P4 ;  /* 0x000000ffff057224 */ /* 0x000fe200020e0605 */
[----:B------:R-:W-:Y:S01]  /*2ba0*/  SEL R6, RZ, 0x1, !P3 ;  /* 0x00000001ff067807 */ /* 0x000fe20005800000 */
[----:B------:R-:W-:Y:S01]  /*2bb0*/  IMAD.IADD R0, R23, 0x1, R0 ;  /* 0x0000000117007824 */ /* 0x000fe200078e0200 */
[----:B------:R-:W-:Y:S02]  /*2bc0*/  ISETP.NE.AND P0, PT, R22, R25, PT ;  /* 0x000000191600720c */ /* 0x000fe40003f05270 */
[----:B------:R-:W-:Y:S01]  /*2bd0*/  IADD3 R7, P3, PT, R7, R6, RZ ;  /* 0x0000000607077210 */ /* 0x000fe20007f7e0ff */
[----:B------:R-:W-:Y:S01]  /*2be0*/  IMAD.X R6, RZ, RZ, R5, P5 ;  /* 0x000000ffff067224 */ /* 0x000fe200028e0605 */
[----:B------:R-:W-:-:S02]  /*2bf0*/  SEL R5, R0, RZ, !P0 ;  /* 0x000000ff00057207 */ /* 0x000fc40004000000 */
[----:B------:R-:W-:Y:S01]  /*2c00*/  SEL R24, RZ, 0x1, !P6 ;  /* 0x00000001ff187807 */ /* 0x000fe20007000000 */
[----:B------:R-:W-:Y:S01]  /*2c10*/  IMAD.X R0, RZ, RZ, R6, P2 ;  /* 0x000000ffff007224 */ /* 0x000fe200010e0606 */
[----:B------:R-:W-:Y:S01]  /*2c20*/  ISETP.NE.AND P5, PT, R3, 0x4, PT ;  /* 0x000000040300780c */ /* 0x000fe20003fa5270 */
[----:B------:R-:W-:Y:S01]  /*2c30*/  IMAD.IADD R4, R4, 0x1, R5 ;  /* 0x0000000104047824 */ /* 0x000fe200078e0205 */
[----:B------:R-:W-:Y:S01]  /*2c40*/  IADD3 R24, P2, PT, R7, R24, RZ ;  /* 0x0000001807187210 */ /* 0x000fe20007f5e0ff */
[----:B------:R-:W-:Y:S01]  /*2c50*/  IMAD.X R26, RZ, RZ, R0, P3 ;  /* 0x000000ffff1a7224 */ /* 0x000fe200018e0600 */
[----:B------:R-:W-:Y:S02]  /*2c60*/  SEL R5, RZ, 0x1, !P0 ;  /* 0x00000001ff057807 */ /* 0x000fe40004000000 */
[----:B------:R-:W0:Y:S01]  /*2c70*/  SHFL.UP PT, R7, R4, 0x1, RZ ;  /* 0x0420000004077989 */ /* 0x000e2200000e00ff */
[----:B------:R-:W-:Y:S01]  /*2c80*/  IMAD.X R27, RZ, RZ, R26, P2 ;  /* 0x000000ffff1b7224 */ /* 0x000fe200010e061a */
[----:B------:R-:W-:-:S02]  /*2c90*/  IADD3 R30, P0, PT, R24, R5, RZ ;  /* 0x00000005181e7210 */ /* 0x000fc40007f1e0ff */
[C---:B------:R-:W-:Y:S02]  /*2ca0*/  ISETP.GE.AND P2, PT, R38.reuse, 0x1, PT ;  /* 0x000000012600780c */ /* 0x040fe40003f46270 */
[----:B------:R-:W-:Y:S01]  /*2cb0*/  ISETP.NE.AND P3, PT, R38, 0x1f, PT ;  /* 0x0000001f2600780c */ /* 0x000fe20003f65270 */
[----:B------:R-:W-:Y:S01]  /*2cc0*/  IMAD.X R29, RZ, RZ, R27, P0 ;  /* 0x000000ffff1d7224 */ /* 0x000fe200000e061b */
[----:B------:R-:W1:Y:S01]  /*2cd0*/  SHFL.UP PT, R5, R30, 0x1, RZ ;  /* 0x042000001e057989 */ /* 0x000e6200000e00ff */
[----:B------:R-:W-:Y:S02]  /*2ce0*/  ISETP.NE.U32.AND P0, PT, R30, RZ, PT ;  /* 0x000000ff1e00720c */ /* 0x000fe40003f05070 */
[----:B------:R-:W-:Y:S01]  /*2cf0*/  ISETP.NE.AND P4, PT, R3, 0x5, PT ;  /* 0x000000050300780c */ /* 0x000fe20003f85270 */
[----:B------:R-:W2:Y:S01]  /*2d00*/  SHFL.UP PT, R6, R29, 0x1, RZ ;  /* 0x042000001d067989 */ /* 0x000ea200000e00ff */
[----:B------:R-:W-:-:S04]  /*2d10*/  ISETP.NE.AND.EX P0, PT, R29, RZ, PT, P0 ;  /* 0x000000ff1d00720c */ /* 0x000fc80003f05300 */
[----:B0-----:R-:W-:-:S04]  /*2d20*/  SEL R7, R7, RZ, !P0 ;  /* 0x000000ff07077207 */ /* 0x001fc80004000000 */
[----:B------:R-:W-:Y:S02]  /*2d30*/  SEL R7, R7, RZ, P2 ;  /* 0x000000ff07077207 */ /* 0x000fe40001000000 */
[----:B-1----:R-:W-:-:S03]  /*2d40*/  SEL R5, R5, RZ, P2 ;  /* 0x000000ff05057207 */ /* 0x002fc60001000000 */
[----:B------:R-:W-:Y:S01]  /*2d50*/  IMAD.IADD R7, R4, 0x1, R7 ;  /* 0x0000000104077824 */ /* 0x000fe200078e0207 */
[----:B--2---:R-:W-:-:S04]  /*2d60*/  SEL R28, R6, RZ, P2 ;  /* 0x000000ff061c7207 */ /* 0x004fc80001000000 */
[----:B------:R-:W0:Y:S01]  /*2d70*/  SHFL.UP PT, R6, R7, 0x2, RZ ;  /* 0x0440000007067989 */ /* 0x000e2200000e00ff */
[----:B------:R-:W-:Y:S02]  /*2d80*/  IADD3 R31, P0, PT, R5, R30, RZ ;  /* 0x0000001e051f7210 */ /* 0x000fe40007f1e0ff */
[----:B------:R-:W-:-:S03]  /*2d90*/  ISETP.GE.AND P2, PT, R38, 0x2, PT ;  /* 0x000000022600780c */ /* 0x000fc60003f46270 */
[----:B------:R-:W-:Y:S01]  /*2da0*/  IMAD.X R28, R28, 0x1, R29, P0 ;  /* 0x000000011c1c7824 */ /* 0x000fe200000e061d */
[----:B------:R-:W1:Y:S01]  /*2db0*/  SHFL.UP PT, R4, R31, 0x2, RZ ;  /* 0x044000001f047989 */ /* 0x000e6200000e00ff */
[----:B------:R-:W-:-:S03]  /*2dc0*/  ISETP.NE.U32.AND P0, PT, R31, RZ, PT ;  /* 0x000000ff1f00720c */ /* 0x000fc60003f05070 */
[----:B------:R-:W2:Y:S01]  /*2dd0*/  SHFL.UP PT, R5, R28, 0x2, RZ ;  /* 0x044000001c057989 */ /* 0x000ea200000e00ff */
[----:B------:R-:W-:-:S04]  /*2de0*/  ISETP.NE.AND.EX P0, PT, R28, RZ, PT, P0 ;  /* 0x000000ff1c00720c */ /* 0x000fc80003f05300 */
[----:B0-----:R-:W-:-:S04]  /*2df0*/  SEL R6, R6, RZ, !P0 ;  /* 0x000000ff06067207 */ /* 0x001fc80004000000 */
[----:B------:R-:W-:Y:S02]  /*2e00*/  SEL R6, R6, RZ, P2 ;  /* 0x000000ff06067207 */ /* 0x000fe40001000000 */
[----:B-1----:R-:W-:-:S03]  /*2e10*/  SEL R4, R4, RZ, P2 ;  /* 0x000000ff04047207 */ /* 0x002fc60001000000 */
[----:B------:R-:W-:Y:S01]  /*2e20*/  IMAD.IADD R6, R7, 0x1, R6 ;  /* 0x0000000107067824 */ /* 0x000fe200078e0206 */
[----:B------:R-:W-:Y:S02]  /*2e30*/  IADD3 R29, P0, PT, R4, R31, RZ ;  /* 0x0000001f041d7210 */ /* 0x000fe40007f1e0ff */
[----:B--2---:R-:W-:Y:S02]  /*2e40*/  SEL R5, R5, RZ, P2 ;  /* 0x000000ff05057207 */ /* 0x004fe40001000000 */
[----:B------:R-:W0:Y:S01]  /*2e50*/  SHFL.UP PT, R7, R6, 0x4, RZ ;  /* 0x0480000006077989 */ /* 0x000e2200000e00ff */
[----:B------:R-:W-:Y:S02]  /*2e60*/  ISETP.GE.AND P2, PT, R38, 0x4, PT ;  /* 0x000000042600780c */ /* 0x000fe40003f46270 */
        /* <DEDUP_REMOVED lines=18> */
[----:B0-----:R-:W-:Y:S02]  /*2f90*/  SEL R6, R6, RZ, !P0 ;  /* 0x000000ff06067207 */ /* 0x001fe40004000000 */
[----:B-1----:R-:W-:Y:S02]  /*2fa0*/  SEL R4, R4, RZ, P2 ;  /* 0x000000ff04047207 */ /* 0x002fe40001000000 */
[----:B------:R-:W-:Y:S02]  /*2fb0*/  SEL R6, R6, RZ, P2 ;  /* 0x000000ff06067207 */ /* 0x000fe40001000000 */
[----:B------:R-:W-:Y:S02]  /*2fc0*/  IADD3 R29, P0, PT, R4, R31, RZ ;  /* 0x0000001f041d7210 */ /* 0x000fe40007f1e0ff */
[----:B--2---:R-:W-:Y:S01]  /*2fd0*/  SEL R5, R5, RZ, P2 ;  /* 0x000000ff05057207 */ /* 0x004fe20001000000 */
[----:B------:R-:W-:Y:S01]  /*2fe0*/  IMAD.IADD R6, R7, 0x1, R6 ;  /* 0x0000000107067824 */ /* 0x000fe200078e0206 */
[----:B------:R-:W-:Y:S01]  /*2ff0*/  ISETP.GE.AND P2, PT, R38, 0x10, PT ;  /* 0x000000102600780c */ /* 0x000fe20003f46270 */
[----:B------:R-:W0:Y:S02]  /*3000*/  SHFL.UP PT, R4, R29, 0x10, RZ ;  /* 0x060000001d047989 */ /* 0x000e2400000e00ff */
[----:B------:R-:W-:Y:S01]  /*3010*/  IMAD.X R28, R5, 0x1, R30, P0 ;  /* 0x00000001051c7824 */ /* 0x000fe200000e061e */
[----:B------:R-:W-:Y:S01]  /*3020*/  ISETP.NE.U32.AND P0, PT, R29, RZ, PT ;  /* 0x000000ff1d00720c */ /* 0x000fe20003f05070 */
[----:B------:R-:W1:Y:S03]  /*3030*/  SHFL.UP PT, R7, R6, 0x10, RZ ;  /* 0x0600000006077989 */ /* 0x000e6600000e00ff */
[----:B------:R-:W-:Y:S01]  /*3040*/  ISETP.NE.AND.EX P0, PT, R28, RZ, PT, P0 ;  /* 0x000000ff1c00720c */ /* 0x000fe20003f05300 */
[----:B------:R-:W2:Y:S01]  /*3050*/  SHFL.UP PT, R5, R28, 0x10, RZ ;  /* 0x060000001c057989 */ /* 0x000ea200000e00ff */
[----:B0-----:R-:W-:-:S02]  /*3060*/  SEL R4, R4, RZ, P2 ;  /* 0x000000ff04047207 */ /* 0x001fc40001000000 */
[----:B-1----:R-:W-:Y:S02]  /*3070*/  SEL R7, R7, RZ, !P0 ;  /* 0x000000ff07077207 */ /* 0x002fe40004000000 */
[----:B------:R-:W-:Y:S02]  /*3080*/  IADD3 R4, P0, PT, R4, R29, RZ ;  /* 0x0000001d04047210 */ /* 0x000fe40007f1e0ff */
[----:B--2---:R-:W-:Y:S02]  /*3090*/  SEL R5, R5, RZ, P2 ;  /* 0x000000ff05057207 */ /* 0x004fe40001000000 */
[----:B------:R-:W-:-:S03]  /*30a0*/  SEL R7, R7, RZ, P2 ;  /* 0x000000ff07077207 */ /* 0x000fc60001000000 */
[----:B------:R-:W-:Y:S01]  /*30b0*/  IMAD.X R5, R5, 0x1, R28, P0 ;  /* 0x0000000105057824 */ /* 0x000fe200000e061c */
[----:B------:R-:W-:Y:S01]  /*30c0*/  @!P3 LEA R28, R3, UR4, 0x4 ;  /* 0x00000004031cbc11 */ /* 0x000fe2000f8e20ff */
[----:B------:R-:W-:-:S04]  /*30d0*/  IMAD.IADD R41, R6, 0x1, R7 ;  /* 0x0000000106297824 */ /* 0x000fc800078e0207 */
[----:B------:R-:W-:Y:S04]  /*30e0*/  @!P3 STS.64 [R28], R4 ;  /* 0x000000041c00b388 */ /* 0x000fe80000000a00 */
[----:B------:R-:W-:Y:S01]  /*30f0*/  @!P3 STS [R28+0x8], R41 ;  /* 0x000008291c00b388 */ /* 0x000fe20000000800 */
[----:B------:R-:W-:Y:S01]  /*3100*/  BAR.SYNC.DEFER_BLOCKING 0x0 ;  /* 0x0000000000007b1d */ /* 0x000fe20000010000 */
[----:B------:R-:W-:-:S05]  /*3110*/  ISETP.NE.AND P3, PT, R3, 0x2, PT ;  /* 0x000000020300780c */ /* 0x000fca0003f65270 */
[----:B------:R-:W0:Y:S04]  /*3120*/  LDS.64 R32, [UR4+0x10] ;  /* 0x00001004ff207984 */ /* 0x000e280008000a00 */
[----:B------:R-:W1:Y:S04]  /*3130*/  LDS.64 R34, [UR4] ;  /* 0x00000004ff227984 */ /* 0x000e680008000a00 */
[----:B------:R-:W2:Y:S04]  /*3140*/  LDS R44, [UR4+0x8] ;  /* 0x00000804ff2c7984 */ /* 0x000ea80008000800 */
[----:B------:R-:W3:Y:S04]  /*3150*/  LDS.64 R36, [UR4+0x20] ;  /* 0x00002004ff247984 */ /* 0x000ee80008000a00 */
[----:B------:R-:W4:Y:S04]  /*3160*/  LDS R45, [UR4+0x18] ;  /* 0x00001804ff2d7984 */ /* 0x000f280008000800 */
[----:B------:R-:W5:Y:S04]  /*3170*/  LDS.64 R30, [UR4+0x30] ;  /* 0x00003004ff1e7984 */ /* 0x000f680008000a00 */
[----:B------:R-:W5:Y:S04]  /*3180*/  LDS R46, [UR4+0x28] ;  /* 0x00002804ff2e7984 */ /* 0x000f680008000800 */
[----:B------:R-:W5:Y:S04]  /*3190*/  LDS.64 R6, [UR4+0x40] ;  /* 0x00004004ff067984 */ /* 0x000f680008000a00 */
[----:B------:R-:W5:Y:S04]  /*31a0*/  LDS R43, [UR4+0x38] ;  /* 0x00003804ff2b7984 */ /* 0x000f680008000800 */
[----:B------:R-:W5:Y:S01]  /*31b0*/  LDS.64 R28, [UR4+0x50] ;  /* 0x00005004ff1c7984 */ /* 0x000f620008000a00 */
[----:B0-----:R-:W-:-:S03]  /*31c0*/  ISETP.NE.U32.AND P0, PT, R32, RZ, PT ;  /* 0x000000ff2000720c */ /* 0x001fc60003f05070 */
[----:B------:R-:W0:Y:S01]  /*31d0*/  LDS R42, [UR4+0x48] ;  /* 0x00004804ff2a7984 */ /* 0x000e220008000800 */
[----:B-1----:R-:W-:Y:S02]  /*31e0*/  IADD3 R47, P2, PT, R34, R32, RZ ;  /* 0x00000020222f7210 */ /* 0x002fe40007f5e0ff */
[----:B------:R-:W-:Y:S02]  /*31f0*/  ISETP.NE.AND.EX P0, PT, R33, RZ, PT, P0 ;  /* 0x000000ff2100720c */ /* 0x000fe40003f05300 */
[----:B------:R-:W-:Y:S01]  /*3200*/  SEL R48, R47, R34, !P3 ;  /* 0x000000222f307207 */ /* 0x000fe20005800000 */
[----:B------:R-:W-:Y:S01]  /*3210*/  IMAD.X R49, R35, 0x1, R33, P2 ;  /* 0x0000000123317824 */ /* 0x000fe200010e0621 */
[----:B--2---:R-:W-:Y:S02]  /*3220*/  SEL R32, R44, RZ, !P0 ;  /* 0x000000ff2c207207 */ /* 0x004fe40004000000 */
[C---:B---3--:R-:W-:Y:S02]  /*3230*/  ISETP.NE.U32.AND P0, PT, R36.reuse, RZ, PT ;  /* 0x000000ff2400720c */ /* 0x048fe40003f05070 */
[----:B------:R-:W-:-:S02]  /*3240*/  IADD3 R47, P2, PT, R36, R47, RZ ;  /* 0x0000002f242f7210 */ /* 0x000fc40007f5e0ff */
[----:B------:R-:W-:Y:S01]  /*3250*/  ISETP.NE.AND.EX P0, PT, R37, RZ, PT, P0 ;  /* 0x000000ff2500720c */ /* 0x000fe20003f05300 */
[----:B----4-:R-:W-:Y:S01]  /*3260*/  IMAD.IADD R45, R45, 0x1, R32 ;  /* 0x000000012d2d7824 */ /* 0x010fe200078e0220 */
[----:B------:R-:W-:Y:S01]  /*3270*/  SEL R34, R49, R35, !P3 ;  /* 0x0000002331227207 */ /* 0x000fe20005800000 */
[----:B------:R-:W-:Y:S01]  /*3280*/  IMAD.X R37, R37, 0x1, R49, P2 ;  /* 0x0000000125257824 */ /* 0x000fe200010e0631 */
[----:B------:R-:W-:Y:S01]  /*3290*/  ISETP.NE.AND P2, PT, R3, 0x3, PT ;  /* 0x000000030300780c */ /* 0x000fe20003f45270 */
[----:B------:R-:W1:Y:S01]  /*32a0*/  LDS.64 R32, [UR4+0x60] ;  /* 0x00006004ff207984 */ /* 0x000e620008000a00 */
[----:B------:R-:W-:Y:S02]  /*32b0*/  SEL R44, R45, R44, !P3 ;  /* 0x0000002c2d2c7207 */ /* 0x000fe40005800000 */
[----:B------:R-:W-:Y:S01]  /*32c0*/  SEL R48, R47, R48, !P2 ;  /* 0x000000302f307207 */ /* 0x000fe20005000000 */
[----:B------:R-:W2:Y:S01]  /*32d0*/  LDS R35, [UR4+0x58] ;  /* 0x00005804ff237984 */ /* 0x000ea20008000800 */
[----:B------:R-:W-:-:S02]  /*32e0*/  SEL R45, R45, RZ, !P0 ;  /* 0x000000ff2d2d7207 */ /* 0x000fc40004000000 */
[C---:B-----5:R-:W-:Y:S02]  /*32f0*/  IADD3 R47, P3, PT, R30.reuse, R47, RZ ;  /* 0x0000002f1e2f7210 */ /* 0x060fe40007f7e0ff */
[----:B------:R-:W-:Y:S01]  /*3300*/  ISETP.NE.U32.AND P0, PT, R30, RZ, PT ;  /* 0x000000ff1e00720c */ /* 0x000fe20003f05070 */
[----:B------:R-:W-:Y:S01]  /*3310*/  IMAD.IADD R45, R46, 0x1, R45 ;  /* 0x000000012e2d7824 */ /* 0x000fe200078e022d */
[----:B------:R-:W-:Y:S01]  /*3320*/  SEL R46, R37, R34, !P2 ;  /* 0x00000022252e7207 */ /* 0x000fe20005000000 */
[C---:B------:R-:W-:Y:S01]  /*3330*/  IMAD.X R49, R31.reuse, 0x1, R37, P3 ;  /* 0x000000011f317824 */ /* 0x040fe200018e0625 */
[----:B------:R-:W-:Y:S01]  /*3340*/  ISETP.NE.AND.EX P0, PT, R31, RZ, PT, P0 ;  /* 0x000000ff1f00720c */ /* 0x000fe20003f05300 */
[----:B------:R-:W-:Y:S01]  /*3350*/  LDS R34, [UR4+0x68] ;  /* 0x00006804ff227984 */ /* 0x000fe20008000800 */
[----:B------:R-:W-:Y:S02]  /*3360*/  ISETP.NE.U32.AND P6, PT, R6, RZ, PT ;  /* 0x000000ff0600720c */ /* 0x000fe40003fc5070 */
[C---:B------:R-:W-:Y:S01]  /*3370*/  SEL R36, R45.reuse, RZ, !P0 ;  /* 0x000000ff2d247207 */ /* 0x040fe20004000000 */
[----:B------:R-:W3:Y:S01]  /*3380*/  LDS.64 R30, [UR4+0x70] ;  /* 0x00007004ff1e7984 */ /* 0x000ee20008000a00 */
[----:B------:R-:W-:-:S02]  /*3390*/  SEL R44, R45, R44, !P2 ;  /* 0x0000002c2d2c7207 */ /* 0x000fc40005000000 */
[----:B------:R-:W-:Y:S01]  /*33a0*/  ISETP.NE.AND.EX P6, PT, R7, RZ, PT, P6 ;  /* 0x000000ff0700720c */ /* 0x000fe20003fc5360 */
[----:B------:R-:W-:Y:S01]  /*33b0*/  IMAD.IADD R43, R43, 0x1, R36 ;  /* 0x000000012b2b7824 */ /* 0x000fe200078e0224 */
[----:B------:R-:W4:Y:S01]  /*33c0*/  LDS R37, [UR4+0x78] ;  /* 0x00007804ff257984 */ /* 0x000f220008000800 */
[----:B------:R-:W-:Y:S02]  /*33d0*/  ISETP.NE.U32.AND P0, PT, R28, RZ, PT ;  /* 0x000000ff1c00720c */ /* 0x000fe40003f05070 */
[----:B------:R-:W-:Y:S02]  /*33e0*/  ISETP.NE.AND P3, PT, R3, 0x6, PT ;  /* 0x000000060300780c */ /* 0x000fe40003f65270 */
[C---:B------:R-:W-:Y:S02]  /*33f0*/  SEL R44, R43.reuse, R44, !P5 ;  /* 0x0000002c2b2c7207 */ /* 0x040fe40006800000 */
[----:B------:R-:W-:Y:S02]  /*3400*/  SEL R43, R43, RZ, !P6 ;  /* 0x000000ff2b2b7207 */ /* 0x000fe40007000000 */
[----:B------:R-:W-:-:S02]  /*3410*/  ISETP.NE.AND P2, PT, R3, 0x7, PT ;  /* 0x000000070300780c */ /* 0x000fc40003f45270 */
[----:B------:R-:W-:Y:S01]  /*3420*/  SEL R36, R47, R48, !P5 ;  /* 0x000000302f247207 */ /* 0x000fe20006800000 */
[----:B0-----:R-:W-:Y:S01]  /*3430*/  IMAD.IADD R43, R42, 0x1, R43 ;  /* 0x000000012a2b7824 */ /* 0x001fe200078e022b */
[----:B------:R-:W-:Y:S02]  /*3440*/  SEL R46, R49, R46, !P5 ;  /* 0x0000002e312e7207 */ /* 0x000fe40006800000 */
[----:B------:R-:W-:Y:S02]  /*3450*/  IADD3 R3, P5, PT, R6, R47, RZ ;  /* 0x0000002f06037210 */ /* 0x000fe40007fbe0ff */
[----:B------:R-:W-:Y:S02]  /*3460*/  ISETP.NE.AND.EX P0, PT, R29, RZ, PT, P0 ;  /* 0x000000ff1d00720c */ /* 0x000fe40003f05300 */
[----:B------:R-:W-:Y:S01]  /*3470*/  SEL R36, R3, R36, !P4 ;  /* 0x0000002403247207 */ /* 0x000fe20006000000 */
[----:B------:R-:W-:Y:S01]  /*3480*/  IMAD.X R45, R7, 0x1, R49, P5 ;  /* 0x00000001072d7824 */ /* 0x000fe200028e0631 */
[----:B------:R-:W-:-:S02]  /*3490*/  SEL R6, R43, RZ, !P0 ;  /* 0x000000ff2b067207 */ /* 0x000fc40004000000 */
[----:B------:R-:W-:Y:S02]  /*34a0*/  IADD3 R7, P5, PT, R28, R3, RZ ;  /* 0x000000031c077210 */ /* 0x000fe40007fbe0ff */
[C---:B-1----:R-:W-:Y:S01]  /*34b0*/  ISETP.NE.U32.AND P0, PT, R32.reuse, RZ, PT ;  /* 0x000000ff2000720c */ /* 0x042fe20003f05070 */
[----:B--2---:R-:W-:Y:S01]  /*34c0*/  IMAD.IADD R35, R35, 0x1, R6 ;  /* 0x0000000123237824 */ /* 0x004fe200078e0206 */
[----:B------:R-:W-:Y:S01]  /*34d0*/  SEL R44, R43, R44, !P4 ;  /* 0x0000002c2b2c7207 */ /* 0x000fe20006000000 */
[----:B------:R-:W0:Y:S01]  /*34e0*/  SHFL.UP PT, R28, R5, 0x1, RZ ;  /* 0x04200000051c7989 */ /* 0x000e2200000e00ff */
[----:B------:R-:W-:Y:S01]  /*34f0*/  SEL R42, R45, R46, !P4 ;  /* 0x0000002e2d2a7207 */ /* 0x000fe20006000000 */
[----:B------:R-:W-:Y:S01]  /*3500*/  IMAD.X R45, R29, 0x1, R45, P5 ;  /* 0x000000011d2d7824 */ /* 0x000fe200028e062d */
[----:B------:R-:W-:Y:S01]  /*3510*/  IADD3 R43, P4, PT, R32, R7, RZ ;  /* 0x00000007202b7210 */ /* 0x000fe20007f9e0ff */
[----:B------:R1:W2:Y:S01]  /*3520*/  SHFL.UP PT, R29, R4, 0x1, RZ ;  /* 0x04200000041d7989 */ /* 0x0002a200000e00ff */
[----:B------:R-:W-:-:S02]  /*3530*/  ISETP.NE.AND.EX P0, PT, R33, RZ, PT, P0 ;  /* 0x000000ff2100720c */ /* 0x000fc40003f05300 */
[----:B------:R-:W-:Y:S01]  /*3540*/  SEL R44, R35, R44, !P3 ;  /* 0x0000002c232c7207 */ /* 0x000fe20005800000 */
[----:B------:R-:W-:Y:S01]  /*3550*/  IMAD.X R33, R33, 0x1, R45, P4 ;  /* 0x0000000121217824 */ /* 0x000fe200020e062d */
[----:B------:R-:W-:Y:S01]  /*3560*/  SEL R35, R35, RZ, !P0 ;  /* 0x000000ff23237207 */ /* 0x000fe20004000000 */
[----:B------:R0:W0:Y:S01]  /*3570*/  SHFL.UP PT, R3, R41, 0x1, RZ ;  /* 0x0420000029037989 */ /* 0x00002200000e00ff */
[----:B------:R-:W-:Y:S02]  /*3580*/  ISETP.GE.U32.AND P4, PT, R40, 0x20, PT ;  /* 0x000000202800780c */ /* 0x000fe40003f86070 */
[----:B---3--:R-:W-:Y:S02]  /*3590*/  ISETP.NE.U32.AND P0, PT, R30, RZ, PT ;  /* 0x000000ff1e00720c */ /* 0x008fe40003f05070 */
[----:B------:R-:W-:Y:S01]  /*35a0*/  SEL R6, R7, R36, !P3 ;  /* 0x0000002407067207 */ /* 0x000fe20005800000 */
[----:B------:R-:W-:Y:S01]  /*35b0*/  IMAD.IADD R7, R34, 0x1, R35 ;  /* 0x0000000122077824 */ /* 0x000fe200078e0223 */
[----:B------:R-:W-:-:S02]  /*35c0*/  ISETP.NE.AND.EX P0, PT, R31, RZ, PT, P0 ;  /* 0x000000ff1f00720c */ /* 0x000fc40003f05300 */
[----:B------:R-:W-:Y:S02]  /*35d0*/  SEL R32, R45, R42, !P3 ;  /* 0x0000002a2d207207 */ /* 0x000fe40005800000 */
[----:B------:R-:W-:Y:S02]  /*35e0*/  IADD3 R35, P3, PT, R30, R43, RZ ;  /* 0x0000002b1e237210 */ /* 0x000fe40007f7e0ff */
[----:B-1----:R-:W-:Y:S02]  /*35f0*/  SEL R4, R7, RZ, !P0 ;  /* 0x000000ff07047207 */ /* 0x002fe40004000000 */
[----:B------:R-:W-:Y:S01]  /*3600*/  SEL R6, R43, R6, !P2 ;  /* 0x000000062b067207 */ /* 0x000fe20005000000 */
[----:B------:R-:W-:Y:S01]  /*3610*/  IMAD.X R36, R31, 0x1, R33, P3 ;  /* 0x000000011f247824 */ /* 0x000fe200018e0621 */
[----:B------:R-:W-:Y:S01]  /*3620*/  SEL R7, R7, R44, !P2 ;  /* 0x0000002c07077207 */ /* 0x000fe20005000000 */
[----:B----4-:R-:W-:Y:S01]  /*3630*/  IMAD.IADD R37, R37, 0x1, R4 ;  /* 0x0000000125257824 */ /* 0x010fe200078e0204 */
[----:B------:R-:W-:Y:S01]  /*3640*/  SEL R5, R33, R32, !P2 ;  /* 0x0000002021057207 */ /* 0x000fe20005000000 */
[----:B--2---:R-:W-:Y:S06]  /*3650*/  @!P4 BRA `(.L_x_981) ;  /* 0x00000000002cc947 */ /* 0x004fec0003800000 */
[----:B------:R-:W-:Y:S02]  /*3660*/  ISETP.NE.AND P1, PT, R38, RZ, PT ;  /* 0x000000ff2600720c */ /* 0x000fe40003f25270 */
[C---:B------:R-:W-:Y:S02]  /*3670*/  ISETP.NE.U32.AND P0, PT, R29.reuse, RZ, PT ;  /* 0x000000ff1d00720c */ /* 0x040fe40003f05070 */
[----:B------:R-:W-:Y:S02]  /*3680*/  SEL R29, R29, RZ, P1 ;  /* 0x000000ff1d1d7207 */ /* 0x000fe40000800000 */
[C---:B0-----:R-:W-:Y:S02]  /*3690*/  ISETP.NE.AND.EX P0, PT, R28.reuse, RZ, PT, P0 ;  /* 0x000000ff1c00720c */ /* 0x041fe40003f05300 */
[----:B------:R-:W-:Y:S02]  /*36a0*/  SEL R28, R28, RZ, P1 ;  /* 0x000000ff1c1c7207 */ /* 0x000fe40000800000 */
[----:B------:R-:W-:-:S02]  /*36b0*/  SEL R4, R7, RZ, !P0 ;  /* 0x000000ff07047207 */ /* 0x000fc40004000000 */
[----:B------:R-:W-:-:S03]  /*36c0*/  IADD3 R29, P0, PT, R29, R6, RZ ;  /* 0x000000061d1d7210 */ /* 0x000fc60007f1e0ff */
[----:B------:R-:W-:Y:S02]  /*36d0*/  @P1 IMAD.IADD R7, R3, 0x1, R4 ;  /* 0x0000000103071824 */ /* 0x000fe400078e0204 */
[----:B------:R-:W-:Y:S02]  /*36e0*/  IMAD.X R28, R28, 0x1, R5, P0 ;  /* 0x000000011c1c7824 */ /* 0x000fe400000e0605 */
[----:B------:R-:W-:Y:S01]  /*36f0*/  IMAD.MOV.U32 R3, RZ, RZ, R7 ;  /* 0x000000ffff037224 */ /* 0x000fe200078e0007 */
[----:B------:R-:W-:Y:S06]  /*3700*/  BRA `(.L_x_982) ;  /* 0x0000001000387947 */ /* 0x000fec0003800000 */
.L_x_981:
[----:B------:R-:W1:Y:S01]  /*3710*/  LDC.64 R30, c[0x0][0x3b0] ;  /* 0x0000ec00ff1e7b82 */ /* 0x000e620000000a00 */
[----:B------:R-:W2:Y:S01]  /*3720*/  LDCU UR5, c[0x0][0x370] ;  /* 0x00006e00ff0577ac */ /* 0x000ea20008000800 */
[----:B------:R-:W-:Y:S01]  /*3730*/  @!P1 IMAD.MOV.U32 R6, RZ, RZ, R35 ;  /* 0x000000ffff069224 */ /* 0x000fe200078e0023 */
[----:B------:R3:W-:Y:S01]  /*3740*/  @!P1 STS [UR4+0xd0], R37 ;  /* 0x0000d025ff009988 */ /* 0x0007e20008000804 */
[----:B------:R-:W-:Y:S01]  /*3750*/  @!P1 IMAD.MOV.U32 R7, RZ, RZ, R36 ;  /* 0x000000ffff079224 */ /* 0x000fe200078e0024 */
[----:B------:R-:W-:Y:S01]  /*3760*/  LOP3.LUT R32, RZ, R40, RZ, 0x33, !PT ;  /* 0x00000028ff207212 */ /* 0x000fe200078e33ff */
[----:B------:R-:W-:Y:S02]  /*3770*/  @!P1 IMAD.MOV.U32 R4, RZ, RZ, R37 ;  /* 0x000000ffff049224 */ /* 0x000fe400078e0025 */
[----:B------:R-:W-:Y:S01]  /*3780*/  @!P1 IMAD.MOV.U32 R5, RZ, RZ, 0x64 ;  /* 0x00000064ff059424 */ /* 0x000fe200078e00ff */
[----:B------:R3:W-:Y:S01]  /*3790*/  @!P1 STS.64 [UR4+0xc8], R6 ;  /* 0x0000c806ff009988 */ /* 0x0007e20008000a04 */
[----:B--2---:R-:W-:Y:S01]  /*37a0*/  UISETP.GT.U32.AND UP0, UPT, UR5, 0x1f3, UPT ;  /* 0x000001f30500788c */ /* 0x004fe2000bf04070 */
[----:B-1----:R-:W-:-:S05]  /*37b0*/  IMAD.WIDE.U32 R30, R39, 0x10, R30 ;  /* 0x00000010271e7825 */ /* 0x002fca00078e001e */
[----:B------:R3:W-:Y:S03]  /*37c0*/  @!P1 ST.E.128.STRONG.GPU desc[UR8][R30.64+0x200], R4 ;  /* 0x000200041e009985 */ /* 0x0007e6000c10fd08 */
[----:B------:R-:W-:Y:S05]  /*37d0*/  BRA.U UP0, `(.L_x_983) ;  /* 0x0000000100087547 */ /* 0x000fea000b800000 */
[----:B------:R1:W-:Y:S06]  /*37e0*/  MEMBAR.SC.CTA ;  /* 0x0000000000007992 */ /* 0x0003ec0000000000 */
[----:B-1----:R-:W-:Y:S05]  /*37f0*/  BRA `(.L_x_984) ;  /* 0x0000000000087947 */ /* 0x002fea0003800000 */
.L_x_983:
[----:B------:R-:W-:Y:S05]  /*3800*/  NANOSLEEP 0x1c2 ;  /* 0x000001c20000795d */ /* 0x000fea0003800000 */
[----:B------:R-:W-:Y:S01]  /*3810*/  NOP ;  /* 0x0000000000007918 */ /* 0x000fe20000000000 */
.L_x_984:
[----:B---3--:R-:W-:-:S07]  /*3820*/  IMAD.WIDE R30, R32, 0x10, R30 ;  /* 0x00000010201e7825 */ /* 0x008fce00078e021e */
.L_x_986:
[----:B------:R-:W2:Y:S01]  /*3830*/  LD.E.128.STRONG.GPU R4, desc[UR8][R30.64+0x200] ;  /* 0x000200081e047980 */ /* 0x000ea2000c10fd00 */
[----:B------:R-:W-:Y:S05]  /*3840*/  YIELD ;  /* 0x0000000000007946 */ /* 0x000fea0003800000 */
[----:B------:R-:W-:Y:S01]  /*3850*/  UMOV UR5, 0xffffffff ;  /* 0xffffffff00057882 */ /* 0x000fe20000000000 */
[----:B--2---:R-:W-:Y:S02]  /*3860*/  ISETP.NE.AND P0, PT, R5, 0x63, PT ;  /* 0x000000630500780c */ /* 0x004fe40003f05270 */
[----:B------:R-:W-:Y:S11]  /*3870*/  BRA.DIV UR5, `(.L_x_985) ;  /* 0x0000008e05447947 */ /* 0x000ff6000b800000 */
[----:B------:R-:W-:-:S13]  /*3880*/  VOTE.ANY P0, !P0 ;  /* 0x0000000000ff7806 */ /* 0x000fda0004000100 */
.L_x_1129:
[----:B------:R-:W-:Y:S05]  /*3890*/  @P0 BRA `(.L_x_986) ;  /* 0xfffffffc00e40947 */ /* 0x000fea000383ffff */
[----:B------:R-:W-:Y:S01]  /*38a0*/  UMOV UR5, 0xffffffff ;  /* 0xffffffff00057882 */ /* 0x000fe20000000000 */
[----:B------:R-:W-:Y:S01]  /*38b0*/  ISETP.NE.AND P0, PT, R5, 0x65, PT ;  /* 0x000000650500780c */ /* 0x000fe20003f05270 */
[----:B0-----:R-:W-:Y:S02]  /*38c0*/  IMAD.MOV.U32 R41, RZ, RZ, R6 ;  /* 0x000000ffff297224 */ /* 0x001fe400078e0006 */
[----:B------:R-:W-:Y:S02]  /*38d0*/  IMAD.MOV.U32 R42, RZ, RZ, R7 ;  /* 0x000000ffff2a7224 */ /* 0x000fe400078e0007 */
[----:B------:R-:W-:Y:S01]  /*38e0*/  IMAD.MOV.U32 R40, RZ, RZ, R4 ;  /* 0x000000ffff287224 */ /* 0x000fe200078e0004 */
[----:B------:R-:W-:Y:S07]  /*38f0*/  BRA.DIV UR5, `(.L_x_987) ;  /* 0x0000008e05487947 */ /* 0x000fee000b800000 */
[----:B------:R-:W0:Y:S01]  /*3900*/  S2R R47, SR_GEMASK ;  /* 0x00000000002f7919 */ /* 0x000e220000003c00 */
[----:B------:R-:W-:-:S04]  /*3910*/  VOTE.ANY R34, PT, !P0 ;  /* 0x0000000000227806 */ /* 0x000fc800040e0100 */
[----:B0-----:R-:W-:-:S05]  /*3920*/  LOP3.LUT R34, R34, 0x80000000, R47, 0xec, !PT ;  /* 0x8000000022227812 */ /* 0x001fca00078eec2f */
[----:B------:R-:W-:-:S05]  /*3930*/  VIADD R7, R34, 0xffffffff ;  /* 0xffffffff22077836 */ /* 0x000fca0000000000 */
[----:B------:R-:W-:-:S04]  /*3940*/  LOP3.LUT R7, R34, R7, RZ, 0xc, !PT ;  /* 0x0000000722077212 */ /* 0x000fc800078e0cff */
[----:B------:R-:W0:Y:S02]  /*3950*/  POPC R33, R7 ;  /* 0x0000000700217309 */ /* 0x000e240000000000 */
[----:B0-----:R0:W1:Y:S04]  /*3960*/  SHFL.DOWN PT, R30, R41, 0x1, R33 ;  /* 0x08200000291e7989 */ /* 0x00106800000e0021 */
[----:B------:R0:W2:Y:S04]  /*3970*/  SHFL.DOWN PT, R31, R42, 0x1, R33 ;  /* 0x082000002a1f7989 */ /* 0x0000a800000e0021 */
[----:B------:R0:W3:Y:S02]  /*3980*/  SHFL.DOWN PT, R6, R40, 0x1, R33 ;  /* 0x0820000028067989 */ /* 0x0000e400000e0021 */
.L_x_1135:
[----:B------:R-:W-:Y:S01]  /*3990*/  ISETP.GE.AND P2, PT, R38, R33, PT ;  /* 0x000000212600720c */ /* 0x000fe20003f46270 */
[----:B------:R-:W-:-:S12]  /*39a0*/  UMOV UR5, 0xffffffff ;  /* 0xffffffff00057882 */ /* 0x000fd80000000000 */
[----:B------:R-:W-:Y:S02]  /*39b0*/  @!P2 ISETP.NE.U32.AND P0, PT, R41, RZ, PT ;  /* 0x000000ff2900a20c */ /* 0x000fe40003f05070 */
[----:B-1----:R-:W-:Y:S02]  /*39c0*/  @!P2 IADD3 R30, P3, PT, R30, R41, RZ ;  /* 0x000000291e1ea210 */ /* 0x002fe40007f7e0ff */
[----:B------:R-:W-:-:S03]  /*39d0*/  @!P2 ISETP.NE.AND.EX P0, PT, R42, RZ, PT, P0 ;  /* 0x000000ff2a00a20c */ /* 0x000fc60003f05300 */
[----:B0-----:R-:W-:Y:S02]  /*39e0*/  @!P2 IMAD.MOV.U32 R41, RZ, RZ, R30 ;  /* 0x000000ffff29a224 */ /* 0x001fe400078e001e */
[----:B--2---:R-:W-:Y:S01]  /*39f0*/  @!P2 IMAD.X R30, R31, 0x1, R42, P3 ;  /* 0x000000011f1ea824 */ /* 0x004fe200018e062a */
[----:B---3--:R-:W-:Y:S01]  /*3a00*/  @!P2 SEL R31, R6, RZ, !P0 ;  /* 0x000000ff061fa207 */ /* 0x008fe20004000000 */
[----:B------:R-:W-:Y:S06]  /*3a10*/  BRA.DIV UR5, `(.L_x_988) ;  /* 0x0000008e05747947 */ /* 0x000fec000b800000 */
.L_x_1138:
[----:B------:R-:W-:Y:S01]  /*3a20*/  UMOV UR5, 0xffffffff ;  /* 0xffffffff00057882 */ /* 0x000fe20000000000 */
[----:B------:R-:W-:Y:S02]  /*3a30*/  @!P2 IMAD.MOV.U32 R42, RZ, RZ, R30 ;  /* 0x000000ffff2aa224 */ /* 0x000fe400078e001e */
[----:B------:R-:W-:Y:S01]  /*3a40*/  @!P2 IMAD.IADD R40, R40, 0x1, R31 ;  /* 0x000000012828a824 */ /* 0x000fe200078e021f */
[----:B------:R-:W-:Y:S06]  /*3a50*/  BRA.DIV UR5, `(.L_x_989) ;  /* 0x0000008e05847947 */ /* 0x000fec000b800000 */
[----:B------:R0:W1:Y:S04]  /*3a60*/  SHFL.DOWN PT, R30, R41, 0x2, R33 ;  /* 0x08400000291e7989 */ /* 0x00006800000e0021 */
[----:B------:R0:W2:Y:S04]  /*3a70*/  SHFL.DOWN PT, R31, R42, 0x2, R33 ;  /* 0x084000002a1f7989 */ /* 0x0000a800000e0021 */
[----:B------:R0:W3:Y:S02]  /*3a80*/  SHFL.DOWN PT, R6, R40, 0x2, R33 ;  /* 0x0840000028067989 */ /* 0x0000e400000e0021 */
.L_x_1143:
[----:B------:R-:W-:Y:S01]  /*3a90*/  VIADD R46, R38, 0x2 ;  /* 0x00000002262e7836 */ /* 0x000fe20000000000 */
[----:B------:R-:W-:-:S04]  /*3aa0*/  UMOV UR5, 0xffffffff ;  /* 0xffffffff00057882 */ /* 0x000fc80000000000 */
[----:B------:R-:W-:-:S13]  /*3ab0*/  ISETP.GT.AND P2, PT, R46, R33, PT ;  /* 0x000000212e00720c */ /* 0x000fda0003f44270 */
[----:B------:R-:W-:Y:S02]  /*3ac0*/  @!P2 ISETP.NE.U32.AND P0, PT, R41, RZ, PT ;  /* 0x000000ff2900a20c */ /* 0x000fe40003f05070 */
[----:B-1----:R-:W-:Y:S02]  /*3ad0*/  @!P2 IADD3 R30, P3, PT, R30, R41, RZ ;  /* 0x000000291e1ea210 */ /* 0x002fe40007f7e0ff */
[----:B------:R-:W-:-:S03]  /*3ae0*/  @!P2 ISETP.NE.AND.EX P0, PT, R42, RZ, PT, P0 ;  /* 0x000000ff2a00a20c */ /* 0x000fc60003f05300 */
[----:B--2---:R-:W-:Y:S01]  /*3af0*/  @!P2 IMAD.X R43, R31, 0x1, R42, P3 ;  /* 0x000000011f2ba824 */ /* 0x004fe200018e062a */
[----:B---3--:R-:W-:Y:S01]  /*3b00*/  @!P2 SEL R31, R6, RZ, !P0 ;  /* 0x000000ff061fa207 */ /* 0x008fe20004000000 */
[----:B------:R-:W-:Y:S08]  /*3b10*/  BRA.DIV UR5, `(.L_x_990) ;  /* 0x0000008e05a87947 */ /* 0x000ff0000b800000 */
.L_x_1146:
[----:B------:R-:W-:Y:S01]  /*3b20*/  UMOV UR5, 0xffffffff ;  /* 0xffffffff00057882 */ /* 0x000fe20000000000 */
[----:B0-----:R-:W-:Y:S02]  /*3b30*/  @!P2 IMAD.MOV.U32 R41, RZ, RZ, R30 ;  /* 0x000000ffff29a224 */ /* 0x001fe400078e001e */
[----:B------:R-:W-:Y:S02]  /*3b40*/  @!P2 IMAD.MOV.U32 R42, RZ, RZ, R43 ;  /* 0x000000ffff2aa224 */ /* 0x000fe400078e002b */
[----:B------:R-:W-:Y:S01]  /*3b50*/  @!P2 IMAD.IADD R40, R40, 0x1, R31 ;  /* 0x000000012828a824 */ /* 0x000fe200078e021f */
[----:B------:R-:W-:Y:S06]  /*3b60*/  BRA.DIV UR5, `(.L_x_991) ;  /* 0x0000008e05b47947 */ /* 0x000fec000b800000 */
[----:B------:R0:W1:Y:S04]  /*3b70*/  SHFL.DOWN PT, R30, R41, 0x4, R33 ;  /* 0x08800000291e7989 */ /* 0x00006800000e0021 */
[----:B------:R0:W2:Y:S04]  /*3b80*/  SHFL.DOWN PT, R31, R42, 0x4, R33 ;  /* 0x088000002a1f7989 */ /* 0x0000a800000e0021 */
[----:B------:R0:W3:Y:S02]  /*3b90*/  SHFL.DOWN PT, R6, R40, 0x4, R33 ;  /* 0x0880000028067989 */ /* 0x0000e400000e0021 */
.L_x_1151:
        /* <DEDUP_REMOVED lines=9> */
.L_x_1154:
        /* <DEDUP_REMOVED lines=8> */
.L_x_1159:
        /* <DEDUP_REMOVED lines=9> */
.L_x_1162:
        /* <DEDUP_REMOVED lines=8> */
.L_x_1167:
[----:B------:R-:W-:Y:S01]  /*3dc0*/  VIADD R43, R38, 0x10 ;  /* 0x00000010262b7836 */ /* 0x000fe20000000000 */
[----:B------:R-:W4:Y:S01]  /*3dd0*/  LDC.64 R30, c[0x0][0x3b0] ;  /* 0x0000ec00ff1e7b82 */ /* 0x000f220000000a00 */
[----:B------:R-:W-:Y:S01]  /*3de0*/  UMOV UR5, 0xffffffff ;  /* 0xffffffff00057882 */ /* 0x000fe20000000000 */
[----:B------:R-:W-:Y:S02]  /*3df0*/  ISETP.NE.AND P0, PT, R5, 0x65, PT ;  /* 0x000000650500780c */ /* 0x000fe40003f05270 */
[----:B------:R-:W-:-:S13]  /*3e00*/  ISETP.GT.AND P3, PT, R43, R33, PT ;  /* 0x000000212b00720c */ /* 0x000fda0003f64270 */
[----:B------:R-:W-:Y:S02]  /*3e10*/  @!P3 ISETP.NE.U32.AND P2, PT, R41, RZ, PT ;  /* 0x000000ff2900b20c */ /* 0x000fe40003f45070 */
[----:B-1----:R-:W-:Y:S02]  /*3e20*/  @!P3 IADD3 R48, P4, PT, R48, R41, RZ ;  /* 0x000000293030b210 */ /* 0x002fe40007f9e0ff */
[----:B------:R-:W-:Y:S02]  /*3e30*/  @!P3 ISETP.NE.AND.EX P2, PT, R42, RZ, PT, P2 ;  /* 0x000000ff2a00b20c */ /* 0x000fe40003f45320 */
[----:B----4-:R-:W-:Y:S01]  /*3e40*/  IADD3 R30, P5, PT, R30, 0x200, RZ ;  /* 0x000002001e1e7810 */ /* 0x010fe20007fbe0ff */
[----:B--2---:R-:W-:Y:S01]  /*3e50*/  @!P3 IMAD.X R49, R49, 0x1, R42, P4 ;  /* 0x000000013131b824 */ /* 0x004fe200020e062a */
[----:B---3--:R-:W-:Y:S01]  /*3e60*/  @!P3 SEL R5, R6, RZ, !P2 ;  /* 0x000000ff0605b207 */ /* 0x008fe20005000000 */
[----:B------:R-:W-:Y:S10]  /*3e70*/  BRA.DIV UR5, `(.L_x_996) ;  /* 0x00000092052c7947 */ /* 0x000ff4000b800000 */
.L_x_1170:
[----:B------:R-:W-:Y:S01]  /*3e80*/  UMOV UR5, 0xffffffff ;  /* 0xffffffff00057882 */ /* 0x000fe20000000000 */
[----:B0-----:R-:W-:Y:S02]  /*3e90*/  @!P3 IMAD.MOV.U32 R42, RZ, RZ, R49 ;  /* 0x000000ffff2ab224 */ /* 0x001fe400078e0031 */
[----:B------:R-:W-:Y:S02]  /*3ea0*/  @!P3 IMAD.MOV.U32 R41, RZ, RZ, R48 ;  /* 0x000000ffff29b224 */ /* 0x000fe400078e0030 */
[----:B------:R-:W-:Y:S02]  /*3eb0*/  @!P3 IMAD.IADD R40, R40, 0x1, R5 ;  /* 0x000000012828b824 */ /* 0x000fe400078e0205 */
[----:B------:R-:W-:Y:S02]  /*3ec0*/  IMAD.X R31, RZ, RZ, R31, P5 ;  /* 0x000000ffff1f7224 */ /* 0x000fe400028e061f */
[----:B------:R-:W-:Y:S01]  /*3ed0*/  IMAD.IADD R49, R32, 0x1, R39 ;  /* 0x0000000120317824 */ /* 0x000fe200078e0227 */
[----:B------:R-:W-:Y:S06]  /*3ee0*/  BRA.DIV UR5, `(.L_x_997) ;  /* 0x0000009205307947 */ /* 0x000fec000b800000 */
[----:B------:R-:W-:-:S13]  /*3ef0*/  VOTE.ALL P0, P0 ;  /* 0x0000000000ff7806 */ /* 0x000fda0000000000 */
.L_x_1173:
[----:B------:R-:W-:Y:S05]  /*3f00*/  @!P0 BRA `(.L_x_998) ;  /* 0x0000000400b48947 */ /* 0x000fea0003800000 */
.L_x_1012:
[----:B------:R-:W-:-:S07]  /*3f10*/  IMAD.WIDE R32, R49, 0x10, R30 ;  /* 0x0000001031207825 */ /* 0x000fce00078e021e */
.L_x_1000:
[----:B------:R-:W2:Y:S01]  /*3f20*/  LD.E.128.STRONG.GPU R4, desc[UR8][R32.64+-0x200] ;  /* 0xfffe000820047980 */ /* 0x000ea2000c10fd00 */
[----:B------:R-:W-:Y:S05]  /*3f30*/  YIELD ;  /* 0x0000000000007946 */ /* 0x000fea0003800000 */
[----:B------:R-:W-:Y:S01]  /*3f40*/  UMOV UR5, 0xffffffff ;  /* 0xffffffff00057882 */ /* 0x000fe20000000000 */
[----:B--2---:R-:W-:Y:S02]  /*3f50*/  ISETP.NE.AND P0, PT, R5, 0x63, PT ;  /* 0x000000630500780c */ /* 0x004fe40003f05270 */
[----:B------:R-:W-:Y:S11]  /*3f60*/  BRA.DIV UR5, `(.L_x_999) ;  /* 0x0000009205347947 */ /* 0x000ff6000b800000 */
[----:B------:R-:W-:-:S13]  /*3f70*/  VOTE.ANY P0, !P0 ;  /* 0x0000000000ff7806 */ /* 0x000fda0004000100 */
.L_x_1176:
[----:B------:R-:W-:Y:S05]  /*3f80*/  @P0 BRA `(.L_x_1000) ;  /* 0xfffffffc00e40947 */ /* 0x000fea000383ffff */
[----:B------:R-:W-:Y:S01]  /*3f90*/  UMOV UR5, 0xffffffff ;  /* 0xffffffff00057882 */ /* 0x000fe20000000000 */
[----:B------:R-:W-:Y:S01]  /*3fa0*/  ISETP.NE.AND P0, PT, R5, 0x65, PT ;  /* 0x000000650500780c */ /* 0x000fe20003f05270 */
[----:B------:R-:W-:Y:S02]  /*3fb0*/  IMAD.MOV.U32 R32, RZ, RZ, R6 ;  /* 0x000000ffff207224 */ /* 0x000fe400078e0006 */
[----:B------:R-:W-:Y:S02]  /*3fc0*/  IMAD.MOV.U32 R51, RZ, RZ, R7 ;  /* 0x000000ffff337224 */ /* 0x000fe400078e0007 */
[----:B------:R-:W-:Y:S01]  /*3fd0*/  IMAD.MOV.U32 R48, RZ, RZ, R4 ;  /* 0x000000ffff307224 */ /* 0x000fe200078e0004 */
[----:B------:R-:W-:Y:S07]  /*3fe0*/  BRA.DIV UR5, `(.L_x_1001) ;  /* 0x0000009205387947 */ /* 0x000fee000b800000 */
[----:B------:R-:W-:-:S04]  /*3ff0*/  VOTE.ANY R34, PT, !P0 ;  /* 0x0000000000227806 */ /* 0x000fc800040e0100 */
[----:B------:R-:W-:-:S05]  /*4000*/  LOP3.LUT R34, R34, 0x80000000, R47, 0xec, !PT ;  /* 0x8000000022227812 */ /* 0x000fca00078eec2f */
[----:B------:R-:W-:-:S05]  /*4010*/  VIADD R7, R34, 0xffffffff ;  /* 0xffffffff22077836 */ /* 0x000fca0000000000 */
[----:B------:R-:W-:-:S04]  /*4020*/  LOP3.LUT R7, R34, R7, RZ, 0xc, !PT ;  /* 0x0000000722077212 */ /* 0x000fc800078e0cff */
[----:B------:R-:W0:Y:S02]  /*4030*/  POPC R33, R7 ;  /* 0x0000000700217309 */ /* 0x000e240000000000 */
[----:B0-----:R0:W1:Y:S04]  /*4040*/  SHFL.DOWN PT, R53, R32, 0x1, R33 ;  /* 0x0820000020357989 */ /* 0x00106800000e0021 */
[----:B------:R0:W2:Y:S04]  /*4050*/  SHFL.DOWN PT, R50, R51, 0x1, R33 ;  /* 0x0820000033327989 */ /* 0x0000a800000e0021 */
[----:B------:R0:W3:Y:S02]  /*4060*/  SHFL.DOWN PT, R52, R48, 0x1, R33 ;  /* 0x0820000030347989 */ /* 0x0000e400000e0021 */
.L_x_1182:
[----:B------:R-:W-:Y:S01]  /*4070*/  ISETP.GE.AND P2, PT, R38, R33, PT ;  /* 0x000000212600720c */ /* 0x000fe20003f46270 */
[----:B------:R-:W-:-:S12]  /*4080*/  UMOV UR5, 0xffffffff ;  /* 0xffffffff00057882 */ /* 0x000fd80000000000 */
[----:B-1----:R-:W-:Y:S02]  /*4090*/  @!P2 IADD3 R53, P3, PT, R53, R32, RZ ;  /* 0x000000203535a210 */ /* 0x002fe40007f7e0ff */
[----:B------:R-:W-:-:S03]  /*40a0*/  @!P2 ISETP.NE.U32.AND P0, PT, R32, RZ, PT ;  /* 0x000000ff2000a20c */ /* 0x000fc60003f05070 */
[----:B0-----:R-:W-:Y:S01]  /*40b0*/  @!P2 IMAD.MOV.U32 R32, RZ, RZ, R53 ;  /* 0x000000ffff20a224 */ /* 0x001fe200078e0035 */
[----:B------:R-:W-:Y:S09]  /*40c0*/  BRA.DIV UR5, `(.L_x_1002) ;  /* 0x0000009205747947 */ /* 0x000ff2000b800000 */
.L_x_1185:
[----:B------:R-:W-:Y:S01]  /*40d0*/  @!P2 ISETP.NE.AND.EX P0, PT, R51, RZ, PT, P0 ;  /* 0x000000ff3300a20c */ /* 0x000fe20003f05300 */
[----:B------:R-:W-:Y:S01]  /*40e0*/  UMOV UR5, 0xffffffff ;  /* 0xffffffff00057882 */ /* 0x000fe20000000000 */
[----:B--2---:R-:W-:Y:S02]  /*40f0*/  @!P2 IMAD.X R50, R50, 0x1, R51, P3 ;  /* 0x000000013232a824 */ /* 0x004fe400018e0633 */
[----:B---3--:R-:W-:Y:S02]  /*4100*/  @!P2 SEL R7, R52, RZ, !P0 ;  /* 0x000000ff3407a207 */ /* 0x008fe40004000000 */
[----:B------:R-:W-:-:S03]  /*4110*/  @!P2 IMAD.MOV.U32 R51, RZ, RZ, R50 ;  /* 0x000000ffff33a224 */ /* 0x000fc600078e0032 */
[----:B------:R-:W-:Y:S01]  /*4120*/  @!P2 IMAD.IADD R48, R48, 0x1, R7 ;  /* 0x000000013030a824 */ /* 0x000fe200078e0207 */
[----:B------:R-:W-:Y:S06]  /*4130*/  BRA.DIV UR5, `(.L_x_1003) ;  /* 0x0000009205787947 */ /* 0x000fec000b800000 */
[----:B------:R0:W1:Y:S04]  /*4140*/  SHFL.DOWN PT, R53, R32, 0x2, R33 ;  /* 0x0840000020357989 */ /* 0x00006800000e0021 */
[----:B------:R0:W2:Y:S04]  /*4150*/  SHFL.DOWN PT, R50, R51, 0x2, R33 ;  /* 0x0840000033327989 */ /* 0x0000a800000e0021 */
[----:B------:R0:W3:Y:S02]  /*4160*/  SHFL.DOWN PT, R52, R48, 0x2, R33 ;  /* 0x0840000030347989 */ /* 0x0000e400000e0021 */
.L_x_1190:
[----:B------:R-:W-:Y:S01]  /*4170*/  ISETP.GT.AND P2, PT, R46, R33, PT ;  /* 0x000000212e00720c */ /* 0x000fe20003f44270 */
[----:B------:R-:W-:-:S12]  /*4180*/  UMOV UR5, 0xffffffff ;  /* 0xffffffff00057882 */ /* 0x000fd80000000000 */
[----:B-1----:R-:W-:Y:S02]  /*4190*/  @!P2 IADD3 R53, P3, PT, R53, R32, RZ ;  /* 0x000000203535a210 */ /* 0x002fe40007f7e0ff */
[----:B------:R-:W-:-:S03]  /*41a0*/  @!P2 ISETP.NE.U32.AND P0, PT, R32, RZ, PT ;  /* 0x000000ff2000a20c */ /* 0x000fc60003f05070 */
[----:B0-----:R-:W-:Y:S01]  /*41b0*/  @!P2 IMAD.MOV.U32 R32, RZ, RZ, R53 ;  /* 0x000000ffff20a224 */ /* 0x001fe200078e0035 */
[----:B------:R-:W-:Y:S09]  /*41c0*/  BRA.DIV UR5, `(.L_x_1004) ;  /* 0x0000009205ac7947 */ /* 0x000ff2000b800000 */
.L_x_1193:
        /* <DEDUP_REMOVED lines=10> */
.L_x_1198:
[----:B------:R-:W-:Y:S01]  /*4270*/  ISETP.GT.AND P2, PT, R45, R33, PT ;  /* 0x000000212d00720c */ /* 0x000fe20003f44270 */
[----:B------:R-:W-:-:S12]  /*4280*/  UMOV UR5, 0xffffffff ;  /* 0xffffffff00057882 */ /* 0x000fd80000000000 */
[----:B-1----:R-:W-:Y:S02]  /*4290*/  @!P2 IADD3 R53, P3, PT, R53, R32, RZ ;  /* 0x000000203535a210 */ /* 0x002fe40007f7e0ff */
[----:B------:R-:W-:-:S03]  /*42a0*/  @!P2 ISETP.NE.U32.AND P0, PT, R32, RZ, PT ;  /* 0x000000ff2000a20c */ /* 0x000fc60003f05070 */
[----:B0-----:R-:W-:Y:S01]  /*42b0*/  @!P2 IMAD.MOV.U32 R32, RZ, RZ, R53 ;  /* 0x000000ffff20a224 */ /* 0x001fe200078e0035 */
[----:B------:R-:W-:Y:S09]  /*42c0*/  BRA.DIV UR5, `(.L_x_1006) ;  /* 0x0000009205e47947 */ /* 0x000ff2000b800000 */
.L_x_1201:
        /* <DEDUP_REMOVED lines=10> */
.L_x_1206:
[----:B------:R-:W-:Y:S01]  /*4370*/  ISETP.GT.AND P2, PT, R44, R33, PT ;  /* 0x000000212c00720c */ /* 0x000fe20003f44270 */
[----:B------:R-:W-:-:S12]  /*4380*/  UMOV UR5, 0xffffffff ;  /* 0xffffffff00057882 */ /* 0x000fd80000000000 */
[----:B-1----:R-:W-:Y:S02]  /*4390*/  @!P2 IADD3 R53, P3, PT, R53, R32, RZ ;  /* 0x000000203535a210 */ /* 0x002fe40007f7e0ff */
[----:B------:R-:W-:-:S03]  /*43a0*/  @!P2 ISETP.NE.U32.AND P0, PT, R32, RZ, PT ;  /* 0x000000ff2000a20c */ /* 0x000fc60003f05070 */
[----:B0-----:R-:W-:Y:S01]  /*43b0*/  @!P2 IMAD.MOV.U32 R32, RZ, RZ, R53 ;  /* 0x000000ffff20a224 */ /* 0x001fe200078e0035 */
[----:B------:R-:W-:Y:S09]  /*43c0*/  BRA.DIV UR5, `(.L_x_1008) ;  /* 0x00000096051c7947 */ /* 0x000ff2000b800000 */
.L_x_1209:
        /* <DEDUP_REMOVED lines=10> */
.L_x_1214:
[----:B------:R-:W-:Y:S01]  /*4470*/  ISETP.GT.AND P4, PT, R43, R33, PT ;  /* 0x000000212b00720c */ /* 0x000fe20003f84270 */
[----:B------:R-:W-:Y:S01]  /*4480*/  UMOV UR5, 0xffffffff ;  /* 0xffffffff00057882 */ /* 0x000fe20000000000 */
[----:B------:R-:W-:-:S11]  /*4490*/  ISETP.NE.AND P0, PT, R5, 0x65, PT ;  /* 0x000000650500780c */ /* 0x000fd60003f05270 */
[----:B------:R-:W-:Y:S02]  /*44a0*/  @!P4 ISETP.NE.U32.AND P2, PT, R32, RZ, PT ;  /* 0x000000ff2000c20c */ /* 0x000fe40003f45070 */
[----:B-1----:R-:W-:Y:S02]  /*44b0*/  @!P4 IADD3 R53, P5, PT, R53, R32, RZ ;  /* 0x000000203535c210 */ /* 0x002fe40007fbe0ff */
[----:B------:R-:W-:-:S03]  /*44c0*/  @!P4 ISETP.NE.AND.EX P2, PT, R51, RZ, PT, P2 ;  /* 0x000000ff3300c20c */ /* 0x000fc60003f45320 */
[----:B0-----:R-:W-:Y:S01]  /*44d0*/  @!P4 IMAD.MOV.U32 R32, RZ, RZ, R53 ;  /* 0x000000ffff20c224 */ /* 0x001fe200078e0035 */
[----:B---3--:R-:W-:Y:S01]  /*44e0*/  @!P4 SEL R5, R6, RZ, !P2 ;  /* 0x000000ff0605c207 */ /* 0x008fe20005000000 */
[----:B--2---:R-:W-:Y:S01]  /*44f0*/  @!P4 IMAD.X R50, R50, 0x1, R51, P5 ;  /* 0x000000013232c824 */ /* 0x004fe200028e0633 */
[C---:B------:R-:W-:Y:S02]  /*4500*/  ISETP.NE.U32.AND P2, PT, R41.reuse, RZ, PT ;  /* 0x000000ff2900720c */ /* 0x040fe40003f45070 */
[----:B------:R-:W-:Y:S01]  /*4510*/  IADD3 R41, P3, PT, R41, R32, RZ ;  /* 0x0000002029297210 */ /* 0x000fe20007f7e0ff */
[----:B------:R-:W-:Y:S01]  /*4520*/  @!P4 IMAD.IADD R48, R48, 0x1, R5 ;  /* 0x000000013030c824 */ /* 0x000fe200078e0205 */
[----:B------:R-:W-:Y:S01]  /*4530*/  ISETP.NE.AND.EX P2, PT, R42, RZ, PT, P2 ;  /* 0x000000ff2a00720c */ /* 0x000fe20003f45320 */
[----:B------:R-:W-:-:S03]  /*4540*/  @!P4 IMAD.MOV.U32 R51, RZ, RZ, R50 ;  /* 0x000000ffff33c224 */ /* 0x000fc600078e0032 */
[----:B------:R-:W-:Y:S01]  /*4550*/  SEL R5, R48, RZ, !P2 ;  /* 0x000000ff30057207 */ /* 0x000fe20005000000 */
[----:B------:R-:W-:Y:S08]  /*4560*/  BRA.DIV UR5, `(.L_x_1010) ;  /* 0x0000009605287947 */ /* 0x000ff0000b800000 */
.L_x_1217:
[----:B------:R-:W-:Y:S01]  /*4570*/  UMOV UR5, 0xffffffff ;  /* 0xffffffff00057882 */ /* 0x000fe20000000000 */
[----:B------:R-:W-:Y:S02]  /*4580*/  IMAD.X R42, R42, 0x1, R51, P3 ;  /* 0x000000012a2a7824 */ /* 0x000fe400018e0633 */
[----:B------:R-:W-:Y:S02]  /*4590*/  IMAD.IADD R40, R5, 0x1, R40 ;  /* 0x0000000105287824 */ /* 0x000fe400078e0228 */
[----:B------:R-:W-:Y:S01]  /*45a0*/  VIADD R49, R49, 0xffffffe0 ;  /* 0xffffffe031317836 */ /* 0x000fe20000000000 */
[----:B------:R-:W-:Y:S06]  /*45b0*/  BRA.DIV UR5, `(.L_x_1011) ;  /* 0x0000009605347947 */ /* 0x000fec000b800000 */
[----:B------:R-:W-:-:S13]  /*45c0*/  VOTE.ALL P0, P0 ;  /* 0x0000000000ff7806 */ /* 0x000fda0000000000 */
.L_x_1220:
[----:B------:R-:W-:Y:S05]  /*45d0*/  @P0 BRA `(.L_x_1012) ;  /* 0xfffffff8004c0947 */ /* 0x000fea000383ffff */
.L_x_998:
[----:B------:R-:W-:Y:S01]  /*45e0*/  ISETP.NE.AND P2, PT, R38, RZ, PT ;  /* 0x000000ff2600720c */ /* 0x000fe20003f45270 */
[----:B------:R-:W-:Y:S01]  /*45f0*/  BSSY.RECONVERGENT B0, `(.L_x_1013) ;  /* 0x000001a000007945 */ /* 0x000fe20003800200 */
[----:B------:R-:W-:Y:S02]  /*4600*/  IMAD.MOV.U32 R30, RZ, RZ, R41 ;  /* 0x000000ffff1e7224 */ /* 0x000fe400078e0029 */
[----:B------:R-:W-:-:S09]  /*4610*/  IMAD.MOV.U32 R31, RZ, RZ, R42 ;  /* 0x000000ffff1f7224 */ /* 0x000fd200078e002a */
[----:B------:R-:W0:Y:S01]  /*4620*/  @!P2 S2R R5, SR_CgaCtaId ;  /* 0x000000000005a919 */ /* 0x000e220000008800 */
[----:B------:R-:W-:-:S04]  /*4630*/  @!P2 MOV R4, 0x400 ;  /* 0x000004000004a802 */ /* 0x000fc80000000f00 */
[----:B0-----:R-:W-:Y:S01]  /*4640*/  @!P2 LEA R43, R5, R4, 0x18 ;  /* 0x00000004052ba211 */ /* 0x001fe200078ec0ff */
[----:B------:R-:W-:Y:S06]  /*4650*/  @P1 BRA `(.L_x_1014) ;  /* 0x00000000004c1947 */ /* 0x000fec0003800000 */
[----:B------:R-:W0:Y:S01]  /*4660*/  S2UR UR6, SR_CgaCtaId ;  /* 0x00000000000679c3 */ /* 0x000e220000008800 */
[----:B------:R-:W-:Y:S01]  /*4670*/  ISETP.NE.U32.AND P0, PT, R35, RZ, PT ;  /* 0x000000ff2300720c */ /* 0x000fe20003f05070 */
[----:B------:R-:W-:Y:S01]  /*4680*/  UMOV UR5, 0x400 ;  /* 0x0000040000057882 */ /* 0x000fe20000000000 */
[----:B------:R-:W-:Y:S02]  /*4690*/  IADD3 R35, P1, PT, R30, R35, RZ ;  /* 0x000000231e237210 */ /* 0x000fe40007f3e0ff */
[----:B------:R-:W-:-:S03]  /*46a0*/  ISETP.NE.AND.EX P0, PT, R36, RZ, PT, P0 ;  /* 0x000000ff2400720c */ /* 0x000fc60003f05300 */
[----:B------:R-:W1:Y:S01]  /*46b0*/  LDC.64 R4, c[0x0][0x3b0] ;  /* 0x0000ec00ff047b82 */ /* 0x000e620000000a00 */
[----:B------:R-:W-:Y:S01]  /*46c0*/  SEL R6, R40, RZ, !P0 ;  /* 0x000000ff28067207 */ /* 0x000fe20004000000 */
[----:B------:R-:W-:-:S04]  /*46d0*/  IMAD.X R7, R31, 0x1, R36, P1 ;  /* 0x000000011f077824 */ /* 0x000fc800008e0624 */
[----:B------:R-:W-:Y:S02]  /*46e0*/  IMAD.IADD R37, R37, 0x1, R6 ;  /* 0x0000000125257824 */ /* 0x000fe400078e0206 */
[----:B------:R-:W-:Y:S01]  /*46f0*/  IMAD.MOV.U32 R6, RZ, RZ, R35 ;  /* 0x000000ffff067224 */ /* 0x000fe200078e0023 */
[----:B0-----:R-:W-:Y:S01]  /*4700*/  ULEA UR5, UR6, UR5, 0x18 ;  /* 0x0000000506057291 */ /* 0x001fe2000f8ec0ff */
[----:B-1----:R-:W-:-:S04]  /*4710*/  IMAD.WIDE.U32 R32, R39, 0x10, R4 ;  /* 0x0000001027207825 */ /* 0x002fc800078e0004 */
[----:B------:R-:W-:Y:S02]  /*4720*/  IMAD.MOV.U32 R4, RZ, RZ, R37 ;  /* 0x000000ffff047224 */ /* 0x000fe400078e0025 */
[----:B------:R-:W-:-:S05]  /*4730*/  IMAD.MOV.U32 R5, RZ, RZ, 0x65 ;  /* 0x00000065ff057424 */ /* 0x000fca00078e00ff */
[----:B------:R0:W-:Y:S04]  /*4740*/  ST.E.128.STRONG.GPU desc[UR8][R32.64+0x200], R4 ;  /* 0x0002000420007985 */ /* 0x0001e8000c10fd08 */
[----:B------:R0:W-:Y:S04]  /*4750*/  STS.64 [UR5+0xb8], R6 ;  /* 0x0000b806ff007988 */ /* 0x0001e80008000a05 */
[----:B------:R0:W-:Y:S04]  /*4760*/  STS [UR5+0xc0], R37 ;  /* 0x0000c025ff007988 */ /* 0x0001e80008000805 */
[----:B------:R0:W-:Y:S04]  /*4770*/  STS.64 [UR5+0xa8], R30 ;  /* 0x0000a81eff007988 */ /* 0x0001e80008000a05 */
[----:B------:R0:W-:Y:S02]  /*4780*/  STS [UR5+0xb0], R40 ;  /* 0x0000b028ff007988 */ /* 0x0001e40008000805 */
.L_x_1014:
[----:B------:R-:W-:Y:S05]  /*4790*/  BSYNC.RECONVERGENT B0 ;  /* 0x0000000000007941 */ /* 0x000fea0003800200 */
.L_x_1013:
[----:B------:R1:W-:Y:S01]  /*47a0*/  @!P2 STS.64 [R43+0x88], R30 ;  /* 0x0000881e2b00a388 */ /* 0x0003e20000000a00 */
[----:B------:R-:W-:Y:S02]  /*47b0*/  @!P2 IMAD.MOV.U32 R29, RZ, RZ, R30 ;  /* 0x000000ffff1da224 */ /* 0x000fe400078e001e */
[----:B------:R-:W-:Y:S01]  /*47c0*/  @!P2 IMAD.MOV.U32 R28, RZ, RZ, R31 ;  /* 0x000000ffff1ca224 */ /* 0x000fe200078e001f */
[----:B------:R1:W-:Y:S01]  /*47d0*/  @!P2 STS [R43+0x90], R40 ;  /* 0x000090282b00a388 */ /* 0x0003e20000000800 */
[----:B------:R-:W-:-:S07]  /*47e0*/  @!P2 IMAD.MOV.U32 R3, RZ, RZ, R40 ;  /* 0x000000ffff03a224 */ /* 0x000fce00078e0028 */
.L_x_982:
[----:B0-----:R-:W0:Y:S01]  /*47f0*/  S2R R33, SR_TID.X ;  /* 0x0000000000217919 */ /* 0x001e220000002100 */
[----:B------:R-:W-:Y:S05]  /*4800*/  WARPSYNC.ALL ;  /* 0x0000000000007948 */ /* 0x000fea0003800000 */
[----:B------:R-:W-:Y:S01]  /*4810*/  BAR.SYNC.DEFER_BLOCKING 0x0 ;  /* 0x0000000000007b1d */ /* 0x000fe20000010000 */
[----:B------:R-:W-:-:S05]  /*4820*/  ISETP.NE.AND P1, PT, R2, R8, PT ;  /* 0x000000080200720c */ /* 0x000fca0003f25270 */
[----:B------:R-:W-:Y:S01]  /*4830*/  BSSY.RECONVERGENT B0, `(.L_x_1015) ;  /* 0x000000e000007945 */ /* 0x000fe20003800200 */
[----:B0-----:R-:W-:-:S13]  /*4840*/  ISETP.NE.AND P0, PT, R33, RZ, PT ;  /* 0x000000ff2100720c */ /* 0x001fda0003f05270 */
[----:B------:R-:W-:Y:S05]  /*4850*/  @!P0 BRA `(.L_x_1016) ;  /* 0x00000000002c8947 */ /* 0x000fea0003800000 */
[----:B------:R-:W0:Y:S01]  /*4860*/  S2UR UR6, SR_CgaCtaId ;  /* 0x00000000000679c3 */ /* 0x000e220000008800 */
[----:B------:R-:W-:Y:S01]  /*4870*/  UMOV UR5, 0x400 ;  /* 0x0000040000057882 */ /* 0x000fe20000000000 */
[----:B------:R-:W-:-:S04]  /*4880*/  ISETP.NE.U32.AND P0, PT, R29, RZ, PT ;  /* 0x000000ff1d00720c */ /* 0x000fc80003f05070 */
[----:B------:R-:W-:Y:S01]  /*4890*/  ISETP.NE.AND.EX P0, PT, R28, RZ, PT, P0 ;  /* 0x000000ff1c00720c */ /* 0x000fe20003f05300 */
[----:B0-----:R-:W-:-:S09]  /*48a0*/  ULEA UR5, UR6, UR5, 0x18 ;  /* 0x0000000506057291 */ /* 0x001fd2000f8ec0ff */
[----:B------:R-:W0:Y:S04]  /*48b0*/  LDS.64 R4, [UR5+0x88] ;  /* 0x00008805ff047984 */ /* 0x000e280008000a00 */
[----:B------:R-:W2:Y:S01]  /*48c0*/  LDS R6, [UR5+0x90] ;  /* 0x00009005ff067984 */ /* 0x000ea20008000800 */
[----:B0-----:R-:W-:Y:S02]  /*48d0*/  IADD3 R29, P2, PT, R4, R29, RZ ;  /* 0x0000001d041d7210 */ /* 0x001fe40007f5e0ff */
[----:B--2---:R-:W-:-:S03]  /*48e0*/  SEL R6, R6, RZ, !P0 ;  /* 0x000000ff06067207 */ /* 0x004fc60004000000 */
[----:B------:R-:W-:Y:S02]  /*48f0*/  IMAD.X R28, R5, 0x1, R28, P2 ;  /* 0x00000001051c7824 */ /* 0x000fe400010e061c */
[----:B------:R-:W-:-:S07]  /*4900*/  IMAD.IADD R3, R3, 0x1, R6 ;  /* 0x0000000103037824 */ /* 0x000fce00078e0206 */
.L_x_1016:
[----:B------:R-:W-:Y:S05]  /*4910*/  BSYNC.RECONVERGENT B0 ;  /* 0x0000000000007941 */ /* 0x000fea0003800200 */
.L_x_1015:
[----:B------:R-:W-:Y:S01]  /*4920*/  SEL R4, R3, RZ, !P1 ;  /* 0x000000ff03047207 */ /* 0x000fe20004800000 */
[----:B------:R-:W0:Y:S01]  /*4930*/  S2UR UR5, SR_CgaCtaId ;  /* 0x00000000000579c3 */ /* 0x000e220000008800 */
[----:B------:R-:W-:Y:S01]  /*4940*/  ISETP.NE.AND P6, PT, R8, R10, PT ;  /* 0x0000000a0800720c */ /* 0x000fe20003fc5270 */
[----:B------:R-:W-:Y:S01]  /*4950*/  UMOV UR4, 0x400 ;  /* 0x0000040000047882 */ /* 0x000fe20000000000 */
[----:B------:R-:W-:Y:S01]  /*4960*/  ISETP.NE.AND P2, PT, R10, R12, PT ;  /* 0x0000000c0a00720c */ /* 0x000fe20003f45270 */
[----:B------:R-:W-:Y:S01]  /*4970*/  IMAD.IADD R9, R9, 0x1, R4 ;  /* 0x0000000109097824 */ /* 0x000fe200078e0204 */
[----:B------:R-:W-:Y:S02]  /*4980*/  ISETP.NE.AND P0, PT, R12, R14, PT ;  /* 0x0000000e0c00720c */ /* 0x000fe40003f05270 */
[----:B------:R-:W-:Y:S02]  /*4990*/  ISETP.NE.AND P3, PT, R8, R10, PT ;  /* 0x0000000a0800720c */ /* 0x000fe40003f65270 */
[----:B------:R-:W-:-:S02]  /*49a0*/  SEL R4, R9, RZ, !P6 ;  /* 0x000000ff09047207 */ /* 0x000fc40007000000 */
[----:B------:R-:W-:Y:S02]  /*49b0*/  ISETP.NE.AND P4, PT, R10, R12, PT ;  /* 0x0000000c0a00720c */ /* 0x000fe40003f85270 */
[----:B------:R-:W-:Y:S01]  /*49c0*/  SEL R7, RZ, 0x1, !P3 ;  /* 0x00000001ff077807 */ /* 0x000fe20005800000 */
[----:B------:R-:W-:Y:S01]  /*49d0*/  IMAD.IADD R11, R11, 0x1, R4 ;  /* 0x000000010b0b7824 */ /* 0x000fe200078e0204 */
[----:B-1----:R-:W-:Y:S02]  /*49e0*/  SEL R30, RZ, 0x1, !P4 ;  /* 0x00000001ff1e7807 */ /* 0x002fe40006000000 */
[----:B------:R-:W-:Y:S02]  /*49f0*/  ISETP.NE.AND P3, PT, R12, R14, PT ;  /* 0x0000000e0c00720c */ /* 0x000fe40003f65270 */
[----:B------:R-:W-:Y:S02]  /*4a00*/  SEL R4, R11, RZ, !P2 ;  /* 0x000000ff0b047207 */ /* 0x000fe40005000000 */
[----:B------:R-:W-:-:S02]  /*4a10*/  SEL R41, RZ, 0x1, !P6 ;  /* 0x00000001ff297807 */ /* 0x000fc40007000000 */
[----:B------:R-:W-:Y:S01]  /*4a20*/  ISETP.NE.AND P6, PT, R18, R20, PT ;  /* 0x000000141200720c */ /* 0x000fe20003fc5270 */
[----:B------:R-:W-:Y:S01]  /*4a30*/  IMAD.IADD R13, R13, 0x1, R4 ;  /* 0x000000010d0d7824 */ /* 0x000fe200078e0204 */
[----:B0-----:R-:W-:Y:S02]  /*4a40*/  ULEA UR4, UR5, UR4, 0x18 ;  /* 0x0000000405047291 */ /* 0x001fe4000f8ec0ff */
[----:B------:R-:W-:Y:S02]  /*4a50*/  SEL R34, RZ, 0x1, !P6 ;  /* 0x00000001ff227807 */ /* 0x000fe40007000000 */
[----:B------:R-:W-:Y:S02]  /*4a60*/  SEL R4, R13, RZ, !P0 ;  /* 0x000000ff0d047207 */ /* 0x000fe40004000000 */
[----:B------:R-:W-:-:S03]  /*4a70*/  ISETP.NE.AND P0, PT, R14, R16, PT ;  /* 0x000000100e00720c */ /* 0x000fc60003f05270 */
[----:B------:R-:W-:-:S05]  /*4a80*/  IMAD.IADD R15, R15, 0x1, R4 ;  /* 0x000000010f0f7824 */ /* 0x000fca00078e0204 */
[----:B------:R-:W-:Y:S02]  /*4a90*/  SEL R4, R15, RZ, !P0 ;  /* 0x000000ff0f047207 */ /* 0x000fe40004000000 */
[----:B------:R-:W-:-:S03]  /*4aa0*/  ISETP.NE.AND P0, PT, R16, R18, PT ;  /* 0x000000121000720c */ /* 0x000fc60003f05270 */
[----:B------:R-:W-:-:S05]  /*4ab0*/  IMAD.IADD R17, R17, 0x1, R4 ;  /* 0x0000000111117824 */ /* 0x000fca00078e0204 */
[----:B------:R-:W-:Y:S02]  /*4ac0*/  SEL R4, R17, RZ, !P0 ;  /* 0x000000ff11047207 */ /* 0x000fe40004000000 */
[----:B------:R-:W-:-:S03]  /*4ad0*/  ISETP.NE.AND P0, PT, R18, R20, PT ;  /* 0x000000141200720c */ /* 0x000fc60003f05270 */
[----:B------:R-:W-:Y:S02]  /*4ae0*/  IMAD.IADD R19, R19, 0x1, R4 ;  /* 0x0000000113137824 */ /* 0x000fe400078e0204 */
[----:B------:R-:W0:Y:S03]  /*4af0*/  LDS.64 R4, [UR4+0xc8] ;  /* 0x0000c804ff047984 */ /* 0x000e260008000a00 */
[----:B------:R-:W-:Y:S02]  /*4b00*/  SEL R6, R19, RZ, !P0 ;  /* 0x000000ff13067207 */ /* 0x000fe40004000000 */
[----:B------:R-:W-:-:S03]  /*4b10*/  ISETP.NE.AND P0, PT, R2, R8, PT ;  /* 0x000000080200720c */ /* 0x000fc60003f05270 */
[----:B------:R-:W-:Y:S01]  /*4b20*/  IMAD.IADD R21, R21, 0x1, R6 ;  /* 0x0000000115157824 */ /* 0x000fe200078e0206 */
[----:B------:R-:W-:Y:S02]  /*4b30*/  SEL R6, RZ, 0x1, !P0 ;  /* 0x00000001ff067807 */ /* 0x000fe40004000000 */
[----:B------:R-:W-:Y:S02]  /*4b40*/  ISETP.NE.AND P0, PT, R20, R22, PT ;  /* 0x000000161400720c */ /* 0x000fe40003f05270 */
[----:B------:R-:W-:Y:S02]  /*4b50*/  IADD3 R30, P4, P5, R30, R7, R6 ;  /* 0x000000071e1e7210 */ /* 0x000fe40007d9e006 */
[----:B------:R-:W-:Y:S02]  /*4b60*/  SEL R7, RZ, 0x1, !P3 ;  /* 0x00000001ff077807 */ /* 0x000fe40005800000 */
[----:B------:R-:W-:Y:S02]  /*4b70*/  SEL R6, R21, RZ, !P0 ;  /* 0x000000ff15067207 */ /* 0x000fe40004000000 */
[----:B------:R-:W-:-:S02]  /*4b80*/  IADD3 R32, P0, PT, R30, R7, RZ ;  /* 0x000000071e207210 */ /* 0x000fc40007f1e0ff */
[----:B------:R-:W-:Y:S01]  /*4b90*/  IADD3.X R35, PT, PT, RZ, RZ, RZ, P4, P5 ;  /* 0x000000ffff237210 */ /* 0x000fe200027ea4ff */
[----:B------:R-:W-:Y:S01]  /*4ba0*/  IMAD.IADD R23, R23, 0x1, R6 ;  /* 0x0000000117177824 */ /* 0x000fe200078e0206 */
[----:B------:R-:W-:Y:S02]  /*4bb0*/  ISETP.NE.AND P3, PT, R14, R16, PT ;  /* 0x000000100e00720c */ /* 0x000fe40003f65270 */
[----:B------:R-:W-:Y:S01]  /*4bc0*/  SEL R6, RZ, 0x1, !P1 ;  /* 0x00000001ff067807 */ /* 0x000fe20004800000 */
[----:B------:R-:W-:Y:S01]  /*4bd0*/  IMAD.X R37, RZ, RZ, R35, P0 ;  /* 0x000000ffff257224 */ /* 0x000fe200000e0623 */
[----:B------:R-:W-:Y:S02]  /*4be0*/  SEL R7, RZ, 0x1, !P3 ;  /* 0x00000001ff077807 */ /* 0x000fe40005800000 */
[----:B------:R-:W-:Y:S02]  /*4bf0*/  IADD3 R35, P0, PT, R29, R32, RZ ;  /* 0x000000201d237210 */ /* 0x000fe40007f1e0ff */
[----:B------:R-:W-:-:S02]  /*4c00*/  ISETP.NE.AND P1, PT, R16, R18, PT ;  /* 0x000000121000720c */ /* 0x000fc40003f25270 */
[----:B------:R-:W-:Y:S02]  /*4c10*/  SEL R30, RZ, 0x1, !P2 ;  /* 0x00000001ff1e7807 */ /* 0x000fe40005000000 */
[----:B------:R-:W-:Y:S01]  /*4c20*/  IADD3 R36, P2, PT, R32, R7, RZ ;  /* 0x0000000720247210 */ /* 0x000fe20007f5e0ff */
[--C-:B------:R-:W-:Y:S01]  /*4c30*/  IMAD.X R32, R28, 0x1, R37.reuse, P0 ;  /* 0x000000011c207824 */ /* 0x100fe200000e0625 */
[----:B------:R-:W-:Y:S02]  /*4c40*/  SEL R31, RZ, 0x1, !P1 ;  /* 0x00000001ff1f7807 */ /* 0x000fe40004800000 */
[----:B------:R-:W-:Y:S01]  /*4c50*/  IADD3 R41, P3, P1, R29, R41, R6 ;  /* 0x000000291d297210 */ /* 0x000fe2000797e006 */
[----:B------:R-:W-:Y:S01]  /*4c60*/  IMAD.X R45, RZ, RZ, R37, P2 ;  /* 0x000000ffff2d7224 */ /* 0x000fe200010e0625 */
[----:B0-----:R-:W-:Y:S01]  /*4c70*/  ISETP.GE.U32.AND P0, PT, R4, 0x101, PT ;  /* 0x000001010400780c */ /* 0x001fe20003f06070 */
[----:B------:R-:W-:Y:S01]  /*4c80*/  IMAD.IADD R31, R36, 0x1, R31 ;  /* 0x00000001241f7824 */ /* 0x000fe200078e021f */
[----:B------:R-:W-:-:S02]  /*4c90*/  IADD3 R39, P2, PT, R41, R30, RZ ;  /* 0x0000001e29277210 */ /* 0x000fc40007f5e0ff */
[----:B------:R-:W-:Y:S01]  /*4ca0*/  ISETP.GE.AND.EX P0, PT, R5, RZ, PT, P0 ;  /* 0x000000ff0500720c */ /* 0x000fe20003f06300 */
[----:B------:R-:W-:Y:S01]  /*4cb0*/  IMAD.IADD R30, R31, 0x1, R34 ;  /* 0x000000011f1e7824 */ /* 0x000fe200078e0222 */
[C---:B------:R-:W-:Y:S02]  /*4cc0*/  IADD3 R43, P4, PT, R29.reuse, R6, RZ ;  /* 0x000000061d2b7210 */ /* 0x040fe40007f9e0ff */
[C---:B------:R-:W-:Y:S02]  /*4cd0*/  IADD3 R6, P6, PT, R29.reuse, R36, RZ ;  /* 0x000000241d067210 */ /* 0x040fe40007fde0ff */
[C---:B------:R-:W-:Y:S01]  /*4ce0*/  IADD3.X R36, PT, PT, R28.reuse, RZ, RZ, P3, P1 ;  /* 0x000000ff1c247210 */ /* 0x040fe20001fe24ff */
[----:B------:R-:W-:Y:S01]  /*4cf0*/  IMAD.X R34, RZ, RZ, R28, P4 ;  /* 0x000000ffff227224 */ /* 0x000fe200020e061c */
[C---:B------:R-:W-:Y:S01]  /*4d00*/  IADD3 R24, P5, PT, R29.reuse, R24, RZ ;  /* 0x000000181d187210 */ /* 0x040fe20007fbe0ff */
[C---:B------:R-:W-:Y:S01]  /*4d10*/  IMAD.X R37, R28.reuse, 0x1, R45, P6 ;  /* 0x000000011c257824 */ /* 0x040fe200030e062d */
[C---:B------:R-:W-:Y:S01]  /*4d20*/  IADD3 R7, P3, PT, R29.reuse, R31, RZ ;  /* 0x0000001f1d077210 */ /* 0x040fe20007f7e0ff */
[----:B------:R-:W-:Y:S01]  /*4d30*/  IMAD.X R38, RZ, RZ, R36, P2 ;  /* 0x000000ffff267224 */ /* 0x000fe200010e0624 */
[----:B------:R-:W-:Y:S01]  /*4d40*/  IADD3 R30, P1, PT, R29, R30, RZ ;  /* 0x0000001e1d1e7210 */ /* 0x000fe20007f3e0ff */
[----:B------:R-:W-:-:S02]  /*4d50*/  IMAD.X R27, R28, 0x1, R27, P5 ;  /* 0x000000011c1b7824 */ /* 0x000fc400028e061b */
[C---:B------:R-:W-:Y:S02]  /*4d60*/  IMAD.X R0, R28.reuse, 0x1, R0, P3 ;  /* 0x000000011c007824 */ /* 0x040fe400018e0600 */
[----:B------:R-:W-:Y:S01]  /*4d70*/  IMAD.X R31, R28, 0x1, R26, P1 ;  /* 0x000000011c1f7824 */ /* 0x000fe200008e061a */
[----:B------:R-:W-:Y:S07]  /*4d80*/  @!P0 BRA `(.L_x_1017) ;  /* 0x0000000400f88947 */ /* 0x000fee0003800000 */
[----:B------:R-:W0:Y:S01]  /*4d90*/  LDS.64 R26, [UR4+0xa8] ;  /* 0x0000a804ff1a7984 */ /* 0x000e220008000a00 */
[----:B------:R-:W-:Y:S01]  /*4da0*/  BAR.SYNC.DEFER_BLOCKING 0x0 ;  /* 0x0000000000007b1d */ /* 0x000fe20000010000 */
[----:B------:R-:W-:Y:S02]  /*4db0*/  ISETP.NE.AND P1, PT, R2, R8, PT ;  /* 0x000000080200720c */ /* 0x000fe40003f25270 */
[----:B------:R-:W-:Y:S02]  /*4dc0*/  ISETP.NE.AND P2, PT, R8, R10, PT ;  /* 0x0000000a0800720c */ /* 0x000fe40003f45270 */
[----:B------:R-:W-:Y:S02]  /*4dd0*/  ISETP.NE.AND P0, PT, R10, R12, PT ;  /* 0x0000000c0a00720c */ /* 0x000fe40003f05270 */
[----:B------:R-:W-:Y:S02]  /*4de0*/  ISETP.NE.AND P6, PT, R12, R14, PT ;  /* 0x0000000e0c00720c */ /* 0x000fe40003fc5270 */
[----:B------:R-:W-:-:S02]  /*4df0*/  ISETP.NE.AND P3, PT, R18, R20, PT ;  /* 0x000000141200720c */ /* 0x000fc40003f65270 */
[----:B------:R-:W-:Y:S02]  /*4e00*/  ISETP.NE.AND P4, PT, R20, R22, PT ;  /* 0x000000161400720c */ /* 0x000fe40003f85270 */
[----:B------:R-:W-:Y:S01]  /*4e10*/  ISETP.NE.AND P5, PT, R22, R25, PT ;  /* 0x000000191600720c */ /* 0x000fe20003fa5270 */
[--C-:B0-----:R-:W-:Y:S02]  /*4e20*/  @P1 IMAD.IADD R29, R29, 0x1, -R26.reuse ;  /* 0x000000011d1d1824 */ /* 0x101fe400078e0a1a */
[--C-:B------:R-:W-:Y:S02]  /*4e30*/  @P2 IMAD.IADD R43, R43, 0x1, -R26.reuse ;  /* 0x000000012b2b2824 */ /* 0x100fe400078e0a1a */
[--C-:B------:R-:W-:Y:S01]  /*4e40*/  @P0 IMAD.IADD R41, R41, 0x1, -R26.reuse ;  /* 0x0000000129290824 */ /* 0x100fe200078e0a1a */
[----:B------:R-:W-:Y:S01]  /*4e50*/  @P1 LEA R29, R29, UR4, 0x3 ;  /* 0x000000041d1d1c11 */ /* 0x000fe2000f8e18ff */
[--C-:B------:R-:W-:Y:S01]  /*4e60*/  @P6 IMAD.IADD R39, R39, 0x1, -R26.reuse ;  /* 0x0000000127276824 */ /* 0x100fe200078e0a1a */
[----:B------:R-:W-:Y:S01]  /*4e70*/  @P2 LEA R43, R43, UR4, 0x3 ;  /* 0x000000042b2b2c11 */ /* 0x000fe2000f8e18ff */
[--C-:B------:R-:W-:Y:S01]  /*4e80*/  @P3 IMAD.IADD R7, R7, 0x1, -R26.reuse ;  /* 0x0000000107073824 */ /* 0x100fe200078e0a1a */
[----:B------:R-:W-:Y:S01]  /*4e90*/  @P0 LEA R41, R41, UR4, 0x3 ;  /* 0x0000000429290c11 */ /* 0x000fe2000f8e18ff */
[----:B------:R0:W-:Y:S01]  /*4ea0*/  @P1 STS.64 [R29], R2 ;  /* 0x000000021d001388 */ /* 0x0001e20000000a00 */
[----:B------:R-:W-:Y:S01]  /*4eb0*/  ISETP.NE.AND P1, PT, R14, R16, PT ;  /* 0x000000100e00720c */ /* 0x000fe20003f25270 */
[--C-:B------:R-:W-:Y:S01]  /*4ec0*/  @P4 IMAD.IADD R30, R30, 0x1, -R26.reuse ;  /* 0x000000011e1e4824 */ /* 0x100fe200078e0a1a */
[----:B------:R-:W-:Y:S01]  /*4ed0*/  @P6 LEA R39, R39, UR4, 0x3 ;  /* 0x0000000427276c11 */ /* 0x000fe2000f8e18ff */
[----:B------:R0:W-:Y:S01]  /*4ee0*/  @P2 STS.64 [R43], R8 ;  /* 0x000000082b002388 */ /* 0x0001e20000000a00 */
[----:B------:R-:W-:Y:S01]  /*4ef0*/  ISETP.NE.AND P2, PT, R16, R18, PT ;  /* 0x000000121000720c */ /* 0x000fe20003f45270 */
[----:B------:R-:W-:Y:S01]  /*4f00*/  @P5 IMAD.IADD R24, R24, 0x1, -R26 ;  /* 0x0000000118185824 */ /* 0x000fe200078e0a1a */
[----:B------:R-:W-:Y:S01]  /*4f10*/  @P3 LEA R7, R7, UR4, 0x3 ;  /* 0x0000000407073c11 */ /* 0x000fe2000f8e18ff */
[----:B------:R0:W-:Y:S01]  /*4f20*/  @P0 STS.64 [R41], R10 ;  /* 0x0000000a29000388 */ /* 0x0001e20000000a00 */
[----:B------:R-:W-:-:S02]  /*4f30*/  @P4 LEA R30, R30, UR4, 0x3 ;  /* 0x000000041e1e4c11 */ /* 0x000fc4000f8e18ff */
[----:B------:R-:W-:Y:S01]  /*4f40*/  @P5 LEA R24, R24, UR4, 0x3 ;  /* 0x0000000418185c11 */ /* 0x000fe2000f8e18ff */
[----:B------:R0:W-:Y:S01]  /*4f50*/  @P6 STS.64 [R39], R12 ;  /* 0x0000000c27006388 */ /* 0x0001e20000000a00 */
[----:B------:R-:W-:Y:S01]  /*4f60*/  ISETP.GT.U32.AND P0, PT, R4, R33, PT ;  /* 0x000000210400720c */ /* 0x000fe20003f04070 */
[----:B------:R-:W-:-:S03]  /*4f70*/  @P1 IMAD.IADD R35, R35, 0x1, -R26 ;  /* 0x0000000123231824 */ /* 0x000fc600078e0a1a */
[----:B------:R-:W-:Y:S01]  /*4f80*/  ISETP.GT.U32.AND.EX P0, PT, R5, RZ, PT, P0 ;  /* 0x000000ff0500720c */ /* 0x000fe20003f04100 */
[----:B------:R-:W-:Y:S01]  /*4f90*/  @P2 IMAD.IADD R6, R6, 0x1, -R26 ;  /* 0x0000000106062824 */ /* 0x000fe200078e0a1a */
[----:B------:R-:W-:-:S04]  /*4fa0*/  @P1 LEA R35, R35, UR4, 0x3 ;  /* 0x0000000423231c11 */ /* 0x000fc8000f8e18ff */
[----:B------:R-:W-:Y:S01]  /*4fb0*/  @P2 LEA R6, R6, UR4, 0x3 ;  /* 0x0000000406062c11 */ /* 0x000fe2000f8e18ff */
        /* <DEDUP_REMOVED lines=12> */
[----:B------:R-:W1:Y:S03]  /*5080*/  LDCU.64 UR14, c[0x0][0x3a0] ;  /* 0x00007400ff0e77ac */ /* 0x000e660008000a00 */
[----:B------:R-:W-:Y:S02]  /*5090*/  IADD3 R14, P0, PT, R4, R3, RZ ;  /* 0x00000003040e7210 */ /* 0x000fe40007f1e0ff */
[----:B------:R-:W-:-:S02]  /*50a0*/  LOP3.LUT R3, RZ, R23, RZ, 0x33, !PT ;  /* 0x00000017ff037212 */ /* 0x000fc400078e33ff */
[----:B------:R-:W-:-:S03]  /*50b0*/  LOP3.LUT R0, R14, 0x300, RZ, 0xc0, !PT ;  /* 0x000003000e007812 */ /* 0x000fc600078ec0ff */
[----:B------:R-:W-:Y:S01]  /*50c0*/  IMAD.X R3, R5, 0x1, R3, P0 ;  /* 0x0000000105037824 */ /* 0x000fe200000e0603 */
[----:B------:R-:W-:Y:S02]  /*50d0*/  ISETP.NE.U32.AND P1, PT, R0, 0x300, PT ;  /* 0x000003000000780c */ /* 0x000fe40003f25070 */
[----:B------:R-:W-:Y:S02]  /*50e0*/  ISETP.GE.U32.AND P0, PT, R14, 0x300, PT ;  /* 0x000003000e00780c */ /* 0x000fe40003f06070 */
[----:B------:R-:W-:Y:S02]  /*50f0*/  ISETP.NE.AND.EX P1, PT, RZ, RZ, PT, P1 ;  /* 0x000000ffff00720c */ /* 0x000fe40003f25310 */
[----:B------:R-:W-:-:S11]  /*5100*/  ISETP.GE.U32.AND.EX P0, PT, R3, RZ, PT, P0 ;  /* 0x000000ff0300720c */ /* 0x000fd60003f06100 */
[----:B01----:R-:W-:Y:S05]  /*5110*/  @!P1 BRA `(.L_x_1019) ;  /* 0x0000000000889947 */ /* 0x003fea0003800000 */
[----:B------:R-:W0:Y:S01]  /*5120*/  LDCU.64 UR6, c[0x0][0x3a0] ;  /* 0x00007400ff0677ac */ /* 0x000e220008000a00 */
[----:B------:R-:W-:Y:S01]  /*5130*/  SHF.R.U64 R14, R14, 0x8, R3 ;  /* 0x000000080e0e7819 */ /* 0x000fe20000001203 */
[----:B------:R-:W-:Y:S01]  /*5140*/  IMAD.MOV.U32 R15, RZ, RZ, RZ ;  /* 0x000000ffff0f7224 */ /* 0x000fe200078e00ff */
[----:B------:R-:W-:Y:S01]  /*5150*/  IADD3 R11, P1, PT, R26, R21, RZ ;  /* 0x000000151a0b7210 */ /* 0x000fe20007f3e0ff */
[----:B------:R-:W1:Y:S02]  /*5160*/  LDCU.64 UR10, c[0x0][0x398] ;  /* 0x00007300ff0a77ac */ /* 0x000e640008000a00 */
[----:B------:R-:W-:Y:S02]  /*5170*/  VIADD R14, R14, 0x1 ;  /* 0x000000010e0e7836 */ /* 0x000fe40000000000 */
[----:B------:R-:W-:Y:S02]  /*5180*/  IMAD.X R0, R27, 0x1, R23, P1 ;  /* 0x000000011b007824 */ /* 0x000fe400008e0617 */
[----:B------:R-:W-:Y:S01]  /*5190*/  IMAD.SHL.U32 R10, R11, 0x4, RZ ;  /* 0x000000040b0a7824 */ /* 0x000fe200078e00ff */
[----:B------:R-:W-:-:S02]  /*51a0*/  LOP3.LUT R14, R14, 0x3, RZ, 0xc0, !PT ;  /* 0x000000030e0e7812 */ /* 0x000fc400078ec0ff */
[----:B------:R-:W-:Y:S02]  /*51b0*/  SHF.L.U64.HI R11, R11, 0x2, R0 ;  /* 0x000000020b0b7819 */ /* 0x000fe40000010200 */
[----:B------:R-:W-:Y:S02]  /*51c0*/  LEA R21, P3, R14, R21, 0x8 ;  /* 0x000000150e157211 */ /* 0x000fe400078640ff */
[----:B------:R-:W-:Y:S02]  /*51d0*/  LEA R0, R33, UR4, 0x3 ;  /* 0x0000000421007c11 */ /* 0x000fe4000f8e18ff */
[----:B0-----:R-:W-:Y:S02]  /*51e0*/  IADD3 R12, P1, PT, R10, UR6, RZ ;  /* 0x000000060a0c7c10 */ /* 0x001fe4000ff3e0ff */
[----:B------:R-:W-:Y:S02]  /*51f0*/  LEA.HI.X R23, R14, R23, R15, 0x8, P3 ;  /* 0x000000170e177211 */ /* 0x000fe400018f440f */
[----:B-1----:R-:W-:-:S02]  /*5200*/  IADD3 R10, P2, PT, R10, UR10, RZ ;  /* 0x0000000a0a0a7c10 */ /* 0x002fc4000ff5e0ff */
[C---:B------:R-:W-:Y:S02]  /*5210*/  IADD3.X R13, PT, PT, R11.reuse, UR7, RZ, P1, !PT ;  /* 0x000000070b0d7c10 */ /* 0x040fe40008ffe4ff */
[----:B------:R-:W-:-:S09]  /*5220*/  IADD3.X R11, PT, PT, R11, UR11, RZ, P2, !PT ;  /* 0x0000000b0b0b7c10 */ /* 0x000fd200097fe4ff */
.L_x_1020:
        /* <DEDUP_REMOVED lines=17> */
.L_x_1019:
[----:B------:R-:W-:Y:S05]  /*5340*/  BSYNC.RECONVERGENT B0 ;  /* 0x0000000000007941 */ /* 0x000fea0003800200 */
.L_x_1018:
[----:B------:R-:W-:Y:S05]  /*5350*/  @!P0 EXIT ;  /* 0x000000000000894d */ /* 0x000fea0003800000 */
.L_x_1021:
[C---:B------:R-:W-:Y:S02]  /*5360*/  LEA R0, R21.reuse, UR4, 0x3 ;  /* 0x0000000415007c11 */ /* 0x040fe4000f8e18ff */
[----:B0---4-:R-:W-:Y:S01]  /*5370*/  IADD3 R3, P0, PT, R26, R21, RZ ;  /* 0x000000151a037210 */ /* 0x011fe20007f1e0ff */
[----:B------:R-:W-:Y:S02]  /*5380*/  VIADD R21, R21, 0x400 ;  /* 0x0000040015157836 */ /* 0x000fe40000000000 */
[----:B------:R-:W0:Y:S02]  /*5390*/  LDS.64 R12, [R0] ;  /* 0x00000000000c7984 */ /* 0x000e240000000a00 */
[----:B------:R-:W-:Y:S02]  /*53a0*/  IMAD.X R2, R27, 0x1, R23, P0 ;  /* 0x000000011b027824 */ /* 0x000fe400000e0617 */
[----:B------:R-:W1:Y:S01]  /*53b0*/  LDS.64 R14, [R0+0x800] ;  /* 0x00080000000e7984 */ /* 0x000e620000000a00 */
[----:B------:R-:W-:-:S02]  /*53c0*/  IMAD.SHL.U32 R10, R3, 0x4, RZ ;  /* 0x00000004030a7824 */ /* 0x000fc400078e00ff */
[----:B------:R-:W-:Y:S01]  /*53d0*/  IMAD.X R6, RZ, RZ, R27, P0 ;  /* 0x000000ffff067224 */ /* 0x000fe200000e061b */
[----:B------:R-:W2:Y:S01]  /*53e0*/  LDS.64 R16, [R0+0x1000] ;  /* 0x0010000000107984 */ /* 0x000ea20000000a00 */
[C---:B------:R-:W-:Y:S01]  /*53f0*/  SHF.L.U64.HI R2, R3.reuse, 0x2, R2 ;  /* 0x0000000203027819 */ /* 0x040fe20000010202 */
[----:B------:R-:W-:Y:S01]  /*5400*/  IMAD.MOV.U32 R23, RZ, RZ, RZ ;  /* 0x000000ffff177224 */ /* 0x000fe200078e00ff */
[C---:B------:R-:W-:Y:S01]  /*5410*/  IADD3 R8, P0, PT, R10.reuse, UR12, RZ ;  /* 0x0000000c0a087c10 */ /* 0x040fe2000ff1e0ff */
[----:B------:R-:W3:Y:S01]  /*5420*/  LDS.64 R18, [R0+0x1800] ;  /* 0x0018000000127984 */ /* 0x000ee20000000a00 */
[----:B------:R-:W-:Y:S02]  /*5430*/  IADD3 R10, P1, PT, R10, UR14, RZ ;  /* 0x0000000e0a0a7c10 */ /* 0x000fe4000ff3e0ff */
[----:B------:R-:W-:Y:S02]  /*5440*/  SHF.L.U64.HI R6, R3, 0x2, R6 ;  /* 0x0000000203067819 */ /* 0x000fe40000010206 */
[----:B------:R-:W-:-:S02]  /*5450*/  IADD3.X R9, PT, PT, R2, UR13, RZ, P0, !PT ;  /* 0x0000000d02097c10 */ /* 0x000fc400087fe4ff */
[----:B------:R-:W-:Y:S01]  /*5460*/  IADD3.X R11, PT, PT, R2, UR15, RZ, P1, !PT ;  /* 0x0000000f020b7c10 */ /* 0x000fe20008ffe4ff */
[----:B------:R-:W-:Y:S01]  /*5470*/  IMAD.MOV.U32 R2, RZ, RZ, R8 ;  /* 0x000000ffff027224 */ /* 0x000fe200078e0008 */
[C---:B------:R-:W-:Y:S02]  /*5480*/  IADD3.X R3, PT, PT, R6.reuse, UR13, RZ, P0, !PT ;  /* 0x0000000d06037c10 */ /* 0x040fe400087fe4ff */
[----:B------:R-:W-:Y:S01]  /*5490*/  IADD3.X R7, PT, PT, R6, UR15, RZ, P1, !PT ;  /* 0x0000000f06077c10 */ /* 0x000fe20008ffe4ff */
[----:B------:R-:W-:Y:S01]  /*54a0*/  IMAD.MOV.U32 R6, RZ, RZ, R10 ;  /* 0x000000ffff067224 */ /* 0x000fe200078e000a */
        /* <DEDUP_REMOVED lines=12> */
.L_x_1017:
[----:B------:R-:W-:Y:S01]  /*5570*/  ISETP.NE.AND P2, PT, R2, R8, PT ;  /* 0x000000080200720c */ /* 0x000fe20003f45270 */
[----:B------:R-:W-:Y:S01]  /*5580*/  BSSY.RECONVERGENT B0, `(.L_x_1022) ;  /* 0x000000f000007945 */ /* 0x000fe20003800200 */
[----:B------:R-:W-:Y:S02]  /*5590*/  ISETP.NE.AND P0, PT, R22, R25, PT ;  /* 0x000000191600720c */ /* 0x000fe40003f05270 */
[----:B------:R-:W-:Y:S02]  /*55a0*/  ISETP.NE.AND P4, PT, R8, R10, PT ;  /* 0x0000000a0800720c */ /* 0x000fe40003f85270 */
[----:B------:R-:W-:-:S07]  /*55b0*/  ISETP.NE.AND P1, PT, R10, R12, PT ;  /* 0x0000000c0a00720c */ /* 0x000fce0003f25270 */
[----:B------:R-:W-:Y:S06]  /*55c0*/  @!P2 BRA `(.L_x_1023) ;  /* 0x000000000028a947 */ /* 0x000fec0003800000 */
        /* <DEDUP_REMOVED lines=10> */
.L_x_1023:
[----:B------:R-:W-:Y:S05]  /*5670*/  BSYNC.RECONVERGENT B0 ;  /* 0x0000000000007941 */ /* 0x000fea0003800200 */
.L_x_1022:
        /* <DEDUP_REMOVED lines=12> */
.L_x_1025:
[----:B------:R-:W-:Y:S05]  /*5740*/  BSYNC.RECONVERGENT B0 ;  /* 0x0000000000007941 */ /* 0x000fea0003800200 */
.L_x_1024:
        /* <DEDUP_REMOVED lines=17> */
.L_x_1027:
[----:B------:R-:W-:Y:S05]  /*5860*/  BSYNC.RECONVERGENT B0 ;  /* 0x0000000000007941 */ /* 0x000fea0003800200 */
.L_x_1026:
[----:B------:R-:W-:Y:S04]  /*5870*/  BSSY.RECONVERGENT B0, `(.L_x_1028) ;  /* 0x000000c000007945 */ /* 0x000fe80003800200 */
[----:B------:R-:W-:Y:S05]  /*5880*/  @!P2 BRA `(.L_x_1029) ;  /* 0x000000000028a947 */ /* 0x000fea0003800000 */
[----:B------:R-:W3:Y:S01]  /*5890*/  LDCU.64 UR4, c[0x0][0x398] ;  /* 0x00007300ff0477ac */ /* 0x000ee20008000a00 */
[C---:B012---:R-:W-:Y:S01]  /*58a0*/  IMAD.SHL.U32 R4, R39.reuse, 0x4, RZ ;  /* 0x0000000427047824 */ /* 0x047fe200078e00ff */
[----:B------:R-:W-:Y:S01]  /*58b0*/  SHF.L.U64.HI R39, R39, 0x2, R38 ;  /* 0x0000000227277819 */ /* 0x000fe20000010226 */
[----:B------:R-:W0:Y:S03]  /*58c0*/  LDCU.64 UR6, c[0x0][0x3a0] ;  /* 0x00007400ff0677ac */ /* 0x000e260008000a00 */
[C---:B---3--:R-:W-:Y:S02]  /*58d0*/  IADD3 R2, P1, PT, R4.reuse, UR4, RZ ;  /* 0x0000000404027c10 */ /* 0x048fe4000ff3e0ff */
[----:B0-----:R-:W-:Y:S02]  /*58e0*/  IADD3 R4, P2, PT, R4, UR6, RZ ;  /* 0x0000000604047c10 */ /* 0x001fe4000ff5e0ff */
[----:B------:R-:W-:-:S02]  /*58f0*/  IADD3.X R3, PT, PT, R39, UR5, RZ, P1, !PT ;  /* 0x0000000527037c10 */ /* 0x000fc40008ffe4ff */
[----:B------:R-:W-:-:S03]  /*5900*/  IADD3.X R5, PT, PT, R39, UR7, RZ, P2, !PT ;  /* 0x0000000727057c10 */ /* 0x000fc600097fe4ff */
[----:B------:R3:W-:Y:S04]  /*5910*/  STG.E desc[UR8][R2.64], R12 ;  /* 0x0000000c02007986 */ /* 0x0007e8000c101908 */
[----:B------:R3:W-:Y:S02]  /*5920*/  STG.E desc[UR8][R4.64], R13 ;  /* 0x0000000d04007986 */ /* 0x0007e4000c101908 */
.L_x_1029:
[----:B------:R-:W-:Y:S05]  /*5930*/  BSYNC.RECONVERGENT B0 ;  /* 0x0000000000007941 */ /* 0x000fea0003800200 */
.L_x_1028:
[----:B------:R-:W-:Y:S04]  /*5940*/  BSSY.RECONVERGENT B0, `(.L_x_1030) ;  /* 0x000000c000007945 */ /* 0x000fe80003800200 */
[----:B------:R-:W-:Y:S05]  /*5950*/  @!P3 BRA `(.L_x_1031) ;  /* 0x000000000028b947 */ /* 0x000fea0003800000 */
[----:B------:R-:W4:Y:S01]  /*5960*/  LDCU.64 UR4, c[0x0][0x398] ;  /* 0x00007300ff0477ac */ /* 0x000f220008000a00 */
[C---:B0123--:R-:W-:Y:S01]  /*5970*/  IMAD.SHL.U32 R4, R35.reuse, 0x4, RZ ;  /* 0x0000000423047824 */ /* 0x04ffe200078e00ff */
[----:B------:R-:W-:Y:S01]  /*5980*/  SHF.L.U64.HI R32, R35, 0x2, R32 ;  /* 0x0000000223207819 */ /* 0x000fe20000010220 */
[----:B------:R-:W0:Y:S03]  /*5990*/  LDCU.64 UR6, c[0x0][0x3a0] ;  /* 0x00007400ff0677ac */ /* 0x000e260008000a00 */
[C---:B----4-:R-:W-:Y:S02]  /*59a0*/  IADD3 R2, P1, PT, R4.reuse, UR4, RZ ;  /* 0x0000000404027c10 */ /* 0x050fe4000ff3e0ff */
[----:B0-----:R-:W-:Y:S02]  /*59b0*/  IADD3 R4, P2, PT, R4, UR6, RZ ;  /* 0x0000000604047c10 */ /* 0x001fe4000ff5e0ff */
[----:B------:R-:W-:-:S02]  /*59c0*/  IADD3.X R3, PT, PT, R32, UR5, RZ, P1, !PT ;  /* 0x0000000520037c10 */ /* 0x000fc40008ffe4ff */
[----:B------:R-:W-:-:S03]  /*59d0*/  IADD3.X R5, PT, PT, R32, UR7, RZ, P2, !PT ;  /* 0x0000000720057c10 */ /* 0x000fc600097fe4ff */
[----:B------:R4:W-:Y:S04]  /*59e0*/  STG.E desc[UR8][R2.64], R14 ;  /* 0x0000000e02007986 */ /* 0x0009e8000c101908 */
[----:B------:R4:W-:Y:S02]  /*59f0*/  STG.E desc[UR8][R4.64], R15 ;  /* 0x0000000f04007986 */ /* 0x0009e4000c101908 */
.L_x_1031:
[----:B------:R-:W-:Y:S05]  /*5a00*/  BSYNC.RECONVERGENT B0 ;  /* 0x0000000000007941 */ /* 0x000fea0003800200 */
.L_x_1030:
[----:B------:R-:W-:Y:S04]  /*5a10*/  BSSY.RECONVERGENT B0, `(.L_x_1032) ;  /* 0x000000c000007945 */ /* 0x000fe80003800200 */
[----:B------:R-:W-:Y:S05]  /*5a20*/  @!P4 BRA `(.L_x_1033) ;  /* 0x000000000028c947 */ /* 0x000fea0003800000 */
[----:B------:R-:W5:Y:S01]  /*5a30*/  LDCU.64 UR4, c[0x0][0x398] ;  /* 0x00007300ff0477ac */ /* 0x000f620008000a00 */
[C---:B01234-:R-:W-:Y:S01]  /*5a40*/  IMAD.SHL.U32 R4, R6.reuse, 0x4, RZ ;  /* 0x0000000406047824 */ /* 0x05ffe200078e00ff */
[----:B------:R-:W-:Y:S01]  /*5a50*/  SHF.L.U64.HI R37, R6, 0x2, R37 ;  /* 0x0000000206257819 */ /* 0x000fe20000010225 */
[----:B------:R-:W0:Y:S03]  /*5a60*/  LDCU.64 UR6, c[0x0][0x3a0] ;  /* 0x00007400ff0677ac */ /* 0x000e260008000a00 */
[C---:B-----5:R-:W-:Y:S02]  /*5a70*/  IADD3 R2, P1, PT, R4.reuse, UR4, RZ ;  /* 0x0000000404027c10 */ /* 0x060fe4000ff3e0ff */
[----:B0-----:R-:W-:Y:S02]  /*5a80*/  IADD3 R4, P2, PT, R4, UR6, RZ ;  /* 0x0000000604047c10 */ /* 0x001fe4000ff5e0ff */
[----:B------:R-:W-:-:S02]  /*5a90*/  IADD3.X R3, PT, PT, R37, UR5, RZ, P1, !PT ;  /* 0x0000000525037c10 */ /* 0x000fc40008ffe4ff */
[----:B------:R-:W-:-:S03]  /*5aa0*/  IADD3.X R5, PT, PT, R37, UR7, RZ, P2, !PT ;  /* 0x0000000725057c10 */ /* 0x000fc600097fe4ff */
[----:B------:R0:W-:Y:S04]  /*5ab0*/  STG.E desc[UR8][R2.64], R16 ;  /* 0x0000001002007986 */ /* 0x0001e8000c101908 */
[----:B------:R0:W-:Y:S02]  /*5ac0*/  STG.E desc[UR8][R4.64], R17 ;  /* 0x0000001104007986 */ /* 0x0001e4000c101908 */
.L_x_1033:
[----:B------:R-:W-:Y:S05]  /*5ad0*/  BSYNC.RECONVERGENT B0 ;  /* 0x0000000000007941 */ /* 0x000fea0003800200 */
.L_x_1032:
        /* <DEDUP_REMOVED lines=12> */
.L_x_1035:
[----:B------:R-:W-:Y:S05]  /*5ba0*/  BSYNC.RECONVERGENT B0 ;  /* 0x0000000000007941 */ /* 0x000fea0003800200 */
.L_x_1034:
        /* <DEDUP_REMOVED lines=12> */
.L_x_1037:
[----:B------:R-:W-:Y:S05]  /*5c70*/  BSYNC.RECONVERGENT B0 ;  /* 0x0000000000007941 */ /* 0x000fea0003800200 */
.L_x_1036:
[----:B------:R-:W-:Y:S05]  /*5c80*/  @!P0 EXIT ;  /* 0x000000000000894d */ /* 0x000fea0003800000 */
        /* <DEDUP_REMOVED lines=8> */
[----:B------:R-:W-:Y:S04]  /*5d10*/  STG.E desc[UR8][R2.64], R22 ;  /* 0x0000001602007986 */ /* 0x000fe8000c101908 */
[----:B------:R-:W-:Y:S01]  /*5d20*/  STG.E desc[UR8][R4.64], R23 ;  /* 0x0000001704007986 */ /* 0x000fe2000c101908 */
[----:B------:R-:W-:Y:S05]  /*5d30*/  EXIT ;  /* 0x000000000000794d */ /* 0x000fea0003800000 */
.L_x_958:
[----:B------:R-:W-:-:S04]  /*5d40*/  ISETP.GE.U32.AND P0, PT, R26, 0x1, PT ;  /* 0x000000011a00780c */ /* 0x000fc80003f06070 */
[----:B------:R-:W-:-:S13]  /*5d50*/  ISETP.GE.AND.EX P0, PT, R30, RZ, PT, P0 ;  /* 0x000000ff1e00720c */ /* 0x000fda0003f06300 */
[----:B------:R-:W-:Y:S05]  /*5d60*/  @!P0 EXIT ;  /* 0x000000000000894d */ /* 0x000fea0003800000 */
[----:B------:R-:W-:-:S13]  /*5d70*/  ISETP.NE.AND P0, PT, R39, RZ, PT ;  /* 0x000000ff2700720c */ /* 0x000fda0003f05270 */
[----:B------:R-:W-:Y:S05]  /*5d80*/  @P0 BRA `(.L_x_1038) ;  /* 0x00000028008c0947 */ /* 0x000fea0003800000 */
[----:B------:R-:W0:Y:S01]  /*5d90*/  LDC.64 R2, c[0x0][0x380] ;  /* 0x0000e000ff027b82 */ /* 0x000e220000000a00 */
[----:B------:R-:W1:Y:S01]  /*5da0*/  S2R R21, SR_TID.X ;  /* 0x0000000000157919 */ /* 0x000e620000002100 */
[----:B------:R-:W2:Y:S06]  /*5db0*/  S2R R10, SR_LANEID ;  /* 0x00000000000a7919 */ /* 0x000eac0000000000 */
[----:B------:R-:W3:Y:S08]  /*5dc0*/  S2UR UR5, SR_CgaCtaId ;  /* 0x00000000000579c3 */ /* 0x000ef00000008800 */
[----:B------:R-:W4:Y:S01]  /*5dd0*/  LDC R22, c[0x0][0x390] ;  /* 0x0000e400ff167b82 */ /* 0x000f220000000800 */
[----:B0-----:R-:W-:-:S05]  /*5de0*/  IMAD.WIDE.U32 R2, RZ, 0x2400, R2 ;  /* 0x00002400ff027825 */ /* 0x001fca00078e0002 */
[----:B------:R0:W5:Y:S01]  /*5df0*/  LDG.E.CONSTANT R4, desc[UR8][R2.64] ;  /* 0x0000000802047981 */ /* 0x000162000c1e9900 */
[C---:B-1----:R-:W-:Y:S02]  /*5e00*/  LOP3.LUT R0, R21.reuse, 0x1f, RZ, 0xc0, !PT ;  /* 0x0000001f15007812 */ /* 0x042fe400078ec0ff */
[----:B------:R-:W-:-:S05]  /*5e10*/  LOP3.LUT R5, R21, 0x3e0, RZ, 0xc0, !PT ;  /* 0x000003e015057812 */ /* 0x000fca00078ec0ff */
[----:B------:R-:W-:-:S04]  /*5e20*/  IMAD R7, R5, 0x9, R0 ;  /* 0x0000000905077824 */ /* 0x000fc800078e0200 */
[C---:B------:R-:W-:Y:S01]  /*5e30*/  VIADD R0, R7.reuse, 0x20 ;  /* 0x0000002007007836 */ /* 0x040fe20000000000 */
[C---:B------:R-:W-:Y:S01]  /*5e40*/  ISETP.GE.AND P6, PT, R7.reuse, UR4, PT ;  /* 0x0000000407007c0c */ /* 0x040fe2000bfc6270 */
[C---:B------:R-:W-:Y:S01]  /*5e50*/  VIADD R5, R7.reuse, 0x40 ;  /* 0x0000004007057836 */ /* 0x040fe20000000000 */
[C---:B0-----:R-:W-:Y:S01]  /*5e60*/  LEA R2, P5, R7.reuse, R2, 0x2 ;  /* 0x0000000207027211 */ /* 0x041fe200078a10ff */
[C---:B------:R-:W-:Y:S01]  /*5e70*/  VIADD R6, R7.reuse, 0x60 ;  /* 0x0000006007067836 */ /* 0x040fe20000000000 */
[----:B------:R-:W-:Y:S01]  /*5e80*/  ISETP.GE.AND P1, PT, R0, UR4, PT ;  /* 0x0000000400007c0c */ /* 0x000fe2000bf26270 */
[----:B------:R-:W-:Y:S01]  /*5e90*/  VIADD R0, R7, 0x80 ;  /* 0x0000008007007836 */ /* 0x000fe20000000000 */
[----:B------:R-:W-:Y:S01]  /*5ea0*/  ISETP.GE.AND P0, PT, R5, UR4, PT ;  /* 0x0000000405007c0c */ /* 0x000fe2000bf06270 */
[C---:B------:R-:W-:Y:S01]  /*5eb0*/  VIADD R5, R7.reuse, 0xa0 ;  /* 0x000000a007057836 */ /* 0x040fe20000000000 */
[----:B------:R-:W-:Y:S01]  /*5ec0*/  ISETP.GE.AND P2, PT, R6, UR4, PT ;  /* 0x0000000406007c0c */ /* 0x000fe2000bf46270 */
[----:B------:R-:W-:Y:S01]  /*5ed0*/  VIADD R6, R7, 0xc0 ;  /* 0x000000c007067836 */ /* 0x000fe20000000000 */
[----:B------:R-:W-:Y:S01]  /*5ee0*/  ISETP.GE.AND P3, PT, R0, UR4, PT ;  /* 0x0000000400007c0c */ /* 0x000fe2000bf66270 */
[----:B------:R-:W-:Y:S01]  /*5ef0*/  IMAD.X R3, RZ, RZ, R3, P5 ;  /* 0x000000ffff037224 */ /* 0x000fe200028e0603 */
[----:B------:R-:W-:Y:S01]  /*5f00*/  ISETP.GE.AND P4, PT, R5, UR4, PT ;  /* 0x0000000405007c0c */ /* 0x000fe2000bf86270 */
[C---:B------:R-:W-:Y:S01]  /*5f10*/  VIADD R8, R7.reuse, 0xe0 ;  /* 0x000000e007087836 */ /* 0x040fe20000000000 */
[----:B------:R-:W-:Y:S01]  /*5f20*/  ISETP.GE.AND P5, PT, R6, UR4, PT ;  /* 0x0000000406007c0c */ /* 0x000fe2000bfa6270 */
[----:B------:R-:W-:-:S02]  /*5f30*/  VIADD R6, R7, 0x100 ;  /* 0x0000010007067836 */ /* 0x000fc40000000000 */
[----:B-----5:R-:W-:Y:S02]  /*5f40*/  IMAD.MOV.U32 R0, RZ, RZ, R4 ;  /* 0x000000ffff007224 */ /* 0x020fe400078e0004 */
[----:B------:R-:W5:Y:S02]  /*5f50*/  @!P6 LDG.E.CONSTANT R4, desc[UR8][R2.64] ;  /* 0x000000080204e981 */ /* 0x000f64000c1e9900 */
[----:B------:R-:W-:Y:S01]  /*5f60*/  IMAD.MOV.U32 R5, RZ, RZ, R0 ;  /* 0x000000ffff057224 */ /* 0x000fe200078e0000 */
[----:B------:R-:W-:-:S05]  /*5f70*/  ISETP.GE.AND P6, PT, R8, UR4, PT ;  /* 0x0000000408007c0c */ /* 0x000fca000bfc6270 */
[----:B------:R-:W4:Y:S01]  /*5f80*/  @!P1 LDG.E.CONSTANT R5, desc[UR8][R2.64+0x80] ;  /* 0x0000800802059981 */ /* 0x000f22000c1e9900 */
[----:B------:R-:W-:Y:S01]  /*5f90*/  ISETP.GE.AND P1, PT, R6, UR4, PT ;  /* 0x0000000406007c0c */ /* 0x000fe2000bf26270 */
[--C-:B------:R-:W-:Y:S02]  /*5fa0*/  IMAD.MOV.U32 R6, RZ, RZ, R0.reuse ;  /* 0x000000ffff067224 */ /* 0x100fe400078e0000 */
[--C-:B------:R-:W-:Y:S02]  /*5fb0*/  IMAD.MOV.U32 R7, RZ, RZ, R0.reuse ;  /* 0x000000ffff077224 */ /* 0x100fe400078e0000 */
[--C-:B------:R-:W-:Y:S02]  /*5fc0*/  IMAD.MOV.U32 R8, RZ, RZ, R0.reuse ;  /* 0x000000ffff087224 */ /* 0x100fe400078e0000 */
[--C-:B------:R-:W-:Y:S01]  /*5fd0*/  IMAD.MOV.U32 R9, RZ, RZ, R0.reuse ;  /* 0x000000ffff097224 */ /* 0x100fe200078e0000 */
[----:B------:R-:W4:Y:S01]  /*5fe0*/  @!P0 LDG.E.CONSTANT R6, desc[UR8][R2.64+0x100] ;  /* 0x0001000802068981 */ /* 0x000f22000c1e9900 */
[----:B------:R-:W-:-:S02]  /*5ff0*/  IMAD.MOV.U32 R11, RZ, RZ, R0 ;  /* 0x000000ffff0b7224 */ /* 0x000fc400078e0000 */
[----:B------:R-:W-:Y:S01]  /*6000*/  IMAD.MOV.U32 R13, RZ, RZ, R0 ;  /* 0x000000ffff0d7224 */ /* 0x000fe200078e0000 */
[----:B------:R-:W4:Y:S04]  /*6010*/  @!P2 LDG.E.CONSTANT R7, desc[UR8][R2.64+0x180] ;  /* 0x000180080207a981 */ /* 0x000f28000c1e9900 */
[----:B------:R-:W4:Y:S04]  /*6020*/  @!P3 LDG.E.CONSTANT R8, desc[UR8][R2.64+0x200] ;  /* 0x000200080208b981 */ /* 0x000f28000c1e9900 */
[----:B------:R-:W4:Y:S04]  /*6030*/  @!P4 LDG.E.CONSTANT R9, desc[UR8][R2.64+0x280] ;  /* 0x000280080209c981 */ /* 0x000f28000c1e9900 */
[----:B------:R-:W4:Y:S04]  /*6040*/  @!P5 LDG.E.CONSTANT R11, desc[UR8][R2.64+0x300] ;  /* 0x00030008020bd981 */ /* 0x000f28000c1e9900 */
[----:B------:R-:W4:Y:S04]  /*6050*/  @!P6 LDG.E.CONSTANT R13, desc[UR8][R2.64+0x380] ;  /* 0x00038008020de981 */ /* 0x000f28000c1e9900 */
[----:B------:R-:W4:Y:S01]  /*6060*/  @!P1 LDG.E.CONSTANT R0, desc[UR8][R2.64+0x400] ;  /* 0x0004000802009981 */ /* 0x000f22000c1e9900 */
[----:B------:R-:W-:Y:S01]  /*6070*/  SHF.R.U32.HI R15, RZ, 0x5, R21 ;  /* 0x00000005ff0f7819 */ /* 0x000fe20000011615 */
[----:B------:R-:W-:-:S02]  /*6080*/  UMOV UR4, 0x400 ;  /* 0x0000040000047882 */ /* 0x000fc40000000000 */
[----:B---3--:R-:W-:Y:S02]  /*6090*/  ULEA UR4, UR5, UR4, 0x18 ;  /* 0x0000000405047291 */ /* 0x008fe4000f8ec0ff */
[----:B--2---:R-:W-:-:S05]  /*60a0*/  IMAD R15, R15, 0x120, R10 ;  /* 0x000001200f0f7824 */ /* 0x004fca00078e020a */
[----:B------:R-:W-:-:S05]  /*60b0*/  LEA R17, R15, UR4, 0x2 ;  /* 0x000000040f117c11 */ /* 0x000fca000f8e10ff */
[----:B------:R-:W-:Y:S01]  /*60c0*/  IMAD R20, R10, 0x20, R17 ;  /* 0x000000200a147824 */ /* 0x000fe200078e0211 */
[----:B------:R-:W-:Y:S01]  /*60d0*/  ISETP.NE.AND P5, PT, R21, RZ, PT ;  /* 0x000000ff1500720c */ /* 0x000fe20003fa5270 */
[----:B------:R-:W-:Y:S01]  /*60e0*/  IMAD.MOV.U32 R47, RZ, RZ, RZ ;  /* 0x000000ffff2f7224 */ /* 0x000fe200078e00ff */
[----:B-----5:R-:W-:Y:S04]  /*60f0*/  STS [R17], R4 ;  /* 0x0000000411007388 */ /* 0x020fe80000000800 */
[----:B----4-:R-:W-:Y:S04]  /*6100*/  STS [R17+0x80], R5 ;  /* 0x0000800511007388 */ /* 0x010fe80000000800 */
        /* <DEDUP_REMOVED lines=8> */
[----:B------:R-:W1:Y:S04]  /*6190*/  LDS R27, [R20+0x20] ;  /* 0x00002000141b7984 */ /* 0x000e680000000800 */
[----:B------:R-:W-:Y:S04]  /*61a0*/  LDS R2, [R20] ;  /* 0x0000000014027984 */ /* 0x000fe80000000800 */
[----:B------:R-:W2:Y:S04]  /*61b0*/  LDS R4, [R20+0x4] ;  /* 0x0000040014047984 */ /* 0x000ea80000000800 */
[----:B------:R-:W-:Y:S04]  /*61c0*/  LDS R6, [R20+0x8] ;  /* 0x0000080014067984 */ /* 0x000fe80000000800 */
[----:B------:R-:W-:Y:S04]  /*61d0*/  LDS R8, [R20+0xc] ;  /* 0x00000c0014087984 */ /* 0x000fe80000000800 */
[----:B------:R-:W-:Y:S04]  /*61e0*/  LDS R10, [R20+0x10] ;  /* 0x00001000140a7984 */ /* 0x000fe80000000800 */
[----:B------:R-:W-:Y:S04]  /*61f0*/  LDS R12, [R20+0x14] ;  /* 0x00001400140c7984 */ /* 0x000fe80000000800 */
[----:B------:R-:W-:Y:S04]  /*6200*/  LDS R14, [R20+0x18] ;  /* 0x00001800140e7984 */ /* 0x000fe80000000800 */
[----:B------:R-:W-:Y:S01]  /*6210*/  LDS R16, [R20+0x1c] ;  /* 0x00001c0014107984 */ /* 0x000fe20000000800 */
[----:B------:R-:W-:Y:S01]  /*6220*/  BAR.SYNC.DEFER_BLOCKING 0x0 ;  /* 0x0000000000007b1d */ /* 0x000fe20000010000 */
[----:B0-----:R-:W-:-:S05]  /*6230*/  LEA R0, R21, UR4, 0x2 ;  /* 0x0000000415007c11 */ /* 0x001fca000f8e10ff */
[----:B------:R-:W-:Y:S04]  /*6240*/  STS [R17], R22 ;  /* 0x0000001611007388 */ /* 0x000fe80000000800 */
        /* <DEDUP_REMOVED lines=8> */
[----:B------:R-:W-:-:S03]  /*62d0*/  NOP ;  /* 0x0000000000007918 */ /* 0x000fc60000000000 */
[----:B------:R-:W0:Y:S04]  /*62e0*/  LDS R3, [R20] ;  /* 0x0000000014037984 */ /* 0x000e280000000800 */
[----:B------:R-:W3:Y:S04]  /*62f0*/  LDS R5, [R20+0x4] ;  /* 0x0000040014057984 */ /* 0x000ee80000000800 */
[----:B------:R-:W4:Y:S04]  /*6300*/  LDS R7, [R20+0x8] ;  /* 0x0000080014077984 */ /* 0x000f280000000800 */
[----:B------:R-:W-:Y:S04]  /*6310*/  LDS R9, [R20+0xc] ;  /* 0x00000c0014097984 */ /* 0x000fe80000000800 */
[----:B------:R-:W-:Y:S04]  /*6320*/  LDS R11, [R20+0x10] ;  /* 0x00001000140b7984 */ /* 0x000fe80000000800 */
[----:B------:R-:W-:Y:S04]  /*6330*/  LDS R13, [R20+0x14] ;  /* 0x00001400140d7984 */ /* 0x000fe80000000800 */
[----:B------:R-:W-:Y:S04]  /*6340*/  LDS R15, [R20+0x18] ;  /* 0x00001800140f7984 */ /* 0x000fe80000000800 */
[----:B------:R-:W-:Y:S04]  /*6350*/  LDS R17, [R20+0x1c] ;  /* 0x00001c0014117984 */ /* 0x000fe80000000800 */
[----:B------:R0:W-:Y:S01]  /*6360*/  LDS R19, [R20+0x20] ;  /* 0x0000200014137984 */ /* 0x0001e20000000800 */
[----:B------:R-:W-:Y:S06]  /*6370*/  BAR.SYNC.DEFER_BLOCKING 0x0 ;  /* 0x0000000000007b1d */ /* 0x000fec0000010000 */
[----:B-1----:R-:W-:Y:S02]  /*6380*/  STS [R0+0x4d8], R27 ;  /* 0x0004d81b00007388 */ /* 0x002fe40000000800 */
[----:B------:R-:W-:Y:S01]  /*6390*/  BAR.SYNC.DEFER_BLOCKING 0x0 ;  /* 0x0000000000007b1d */ /* 0x000fe20000010000 */
[----:B------:R-:W-:-:S04]  /*63a0*/  IMAD R21, R21, 0x9, RZ ;  /* 0x0000000915157824 */ /* 0x000fc800078e02ff */
[C---:B------:R-:W-:Y:S01]  /*63b0*/  VIADD R23, R21.reuse, 0x1 ;  /* 0x0000000115177836 */ /* 0x040fe20000000000 */
[----:B------:R1:W5:Y:S04]  /*63c0*/  @P5 LDS R18, [R0+0x4d4] ;  /* 0x0004d40000125984 */ /* 0x0003680000000800 */
[----:B------:R-:W-:Y:S02]  /*63d0*/  ISETP.EQ.U32.AND P0, PT, R26, R23, PT ;  /* 0x000000171a00720c */ /* 0x000fe40003f02070 */
[----:B--2---:R-:W-:Y:S01]  /*63e0*/  ISETP.NE.AND P6, PT, R2, R4, PT ;  /* 0x000000040200720c */ /* 0x004fe20003fc5270 */
[----:B------:R-:W-:-:S03]  /*63f0*/  VIADD R25, R21, 0x2 ;  /* 0x0000000215197836 */ /* 0x000fc60000000000 */
[----:B------:R-:W-:Y:S02]  /*6400*/  ISETP.EQ.OR.EX P0, PT, R30, RZ, P6, P0 ;  /* 0x000000ff1e00720c */ /* 0x000fe40003702700 */
[----:B------:R-:W-:Y:S02]  /*6410*/  ISETP.EQ.U32.AND P1, PT, R26, R25, PT ;  /* 0x000000191a00720c */ /* 0x000fe40003f22070 */
[----:B0-----:R-:W-:Y:S02]  /*6420*/  SEL R20, R3, RZ, !P0 ;  /* 0x000000ff03147207 */ /* 0x001fe40004000000 */
[----:B------:R-:W-:Y:S01]  /*6430*/  ISETP.NE.AND P6, PT, R4, R6, PT ;  /* 0x000000060400720c */ /* 0x000fe20003fc5270 */
[----:B------:R-:W-:Y:S02]  /*6440*/  VIADD R29, R21, 0x3 ;  /* 0x00000003151d7836 */ /* 0x000fe40000000000 */
[----:B---3--:R-:W-:Y:S01]  /*6450*/  IMAD.IADD R20, R5, 0x1, R20 ;  /* 0x0000000105147824 */ /* 0x008fe200078e0214 */
[----:B------:R-:W-:-:S02]  /*6460*/  ISETP.EQ.OR.EX P1, PT, R30, RZ, P6, P1 ;  /* 0x000000ff1e00720c */ /* 0x000fc40003722710 */
[----:B------:R-:W-:Y:S01]  /*6470*/  ISETP.NE.U32.AND P4, PT, R26, R21, PT ;  /* 0x000000151a00720c */ /* 0x000fe20003f85070 */
[----:B------:R-:W-:Y:S01]  /*6480*/  VIADD R23, R21, 0x4 ;  /* 0x0000000415177836 */ /* 0x000fe20000000000 */
[----:B------:R-:W-:Y:S01]  /*6490*/  SEL R20, R20, RZ, !P1 ;  /* 0x000000ff14147207 */ /* 0x000fe20004800000 */
[----:B------:R-:W-:Y:S01]  /*64a0*/  IMAD.MOV.U32 R25, RZ, RZ, 0x1 ;  /* 0x00000001ff197424 */ /* 0x000fe200078e00ff */
[----:B------:R-:W-:Y:S02]  /*64b0*/  ISETP.NE.AND.EX P4, PT, R30, RZ, PT, P4 ;  /* 0x000000ff1e00720c */ /* 0x000fe40003f85340 */
[----:B------:R-:W-:Y:S02]  /*64c0*/  ISETP.EQ.U32.AND P2, PT, R26, R29, PT ;  /* 0x0000001d1a00720c */ /* 0x000fe40003f42070 */
[----:B------:R-:W-:Y:S01]  /*64d0*/  ISETP.NE.AND P6, PT, R6, R8, PT ;  /* 0x000000080600720c */ /* 0x000fe20003fc5270 */
[----:B----4-:R-:W-:Y:S01]  /*64e0*/  IMAD.IADD R20, R7, 0x1, R20 ;  /* 0x0000000107147824 */ /* 0x010fe200078e0214 */
[----:B-1----:R-:W-:-:S02]  /*64f0*/  SEL R0, RZ, 0x1, P4 ;  /* 0x00000001ff007807 */ /* 0x002fc40002000000 */
[----:B------:R-:W-:Y:S02]  /*6500*/  SEL R47, R47, RZ, P4 ;  /* 0x000000ff2f2f7207 */ /* 0x000fe40002000000 */
[----:B------:R-:W-:Y:S02]  /*6510*/  ISETP.EQ.OR.EX P2, PT, R30, RZ, P6, P2 ;  /* 0x000000ff1e00720c */ /* 0x000fe40003742720 */
[----:B-----5:R-:W-:-:S04]  /*6520*/  @P5 ISETP.NE.AND P3, PT, R18, R2, PT ;  /* 0x000000021200520c */ /* 0x020fc80003f65270 */
[----:B------:R-:W-:Y:S02]  /*6530*/  @P5 SEL R25, RZ, 0x1, !P3 ;  /* 0x00000001ff195807 */ /* 0x000fe40005800000 */
[----:B------:R-:W-:Y:S01]  /*6540*/  ISETP.EQ.U32.AND P3, PT, R26, R23, PT ;  /* 0x000000171a00720c */ /* 0x000fe20003f62070 */
[----:B------:R-:W-:Y:S01]  /*6550*/  VIADD R23, R21, 0x7 ;  /* 0x0000000715177836 */ /* 0x000fe20000000000 */
[----:B------:R-:W-:Y:S02]  /*6560*/  @P5 SEL R0, R0, R25, !P4 ;  /* 0x0000001900005207 */ /* 0x000fe40006000000 */
[----:B------:R-:W-:Y:S02]  /*6570*/  SEL R47, R47, RZ, P5 ;  /* 0x000000ff2f2f7207 */ /* 0x000fe40002800000 */
[----:B------:R-:W-:Y:S01]  /*6580*/  ISETP.EQ.U32.AND P4, PT, R26, R23, PT ;  /* 0x000000171a00720c */ /* 0x000fe20003f82070 */
[----:B------:R-:W-:Y:S01]  /*6590*/  VIADD R23, R21, 0x8 ;  /* 0x0000000815177836 */ /* 0x000fe20000000000 */
[----:B------:R-:W-:-:S02]  /*65a0*/  SEL R20, R20, RZ, !P2 ;  /* 0x000000ff14147207 */ /* 0x000fc40005000000 */
[----:B------:R-:W-:Y:S02]  /*65b0*/  ISETP.NE.AND P5, PT, R8, R10, PT ;  /* 0x0000000a0800720c */ /* 0x000fe40003fa5270 */
[----:B------:R-:W-:Y:S01]  /*65c0*/  ISETP.NE.AND P6, PT, R14, R16, PT ;  /* 0x000000100e00720c */ /* 0x000fe20003fc5270 */
[----:B------:R-:W-:Y:S01]  /*65d0*/  IMAD.IADD R20, R9, 0x1, R20 ;  /* 0x0000000109147824 */ /* 0x000fe200078e0214 */
[----:B------:R-:W-:Y:S02]  /*65e0*/  ISETP.EQ.OR.EX P3, PT, R30, RZ, P5, P3 ;  /* 0x000000ff1e00720c */ /* 0x000fe40002f62730 */
[----:B------:R-:W-:Y:S01]  /*65f0*/  ISETP.EQ.U32.AND P5, PT, R26, R23, PT ;  /* 0x000000171a00720c */ /* 0x000fe20003fa2070 */
[----:B------:R-:W-:Y:S01]  /*6600*/  VIADD R23, R21, 0x5 ;  /* 0x0000000515177836 */ /* 0x000fe20000000000 */
[----:B------:R-:W-:Y:S02]  /*6610*/  ISETP.EQ.OR.EX P4, PT, R30, RZ, P6, P4 ;  /* 0x000000ff1e00720c */ /* 0x000fe40003782740 */
[----:B------:R-:W-:-:S02]  /*6620*/  ISETP.NE.AND P6, PT, R16, R27, PT ;  /* 0x0000001b1000720c */ /* 0x000fc40003fc5270 */
[----:B------:R-:W-:Y:S02]  /*6630*/  SEL R20, R20, RZ, !P3 ;  /* 0x000000ff14147207 */ /* 0x000fe40005800000 */
[----:B------:R-:W-:Y:S02]  /*6640*/  P2R R22, PR, RZ, 0x4 ;  /* 0x00000004ff167803 */ /* 0x000fe40000000000 */
[----:B------:R-:W-:Y:S02]  /*6650*/  ISETP.EQ.OR.EX P5, PT, R30, RZ, P6, P5 ;  /* 0x000000ff1e00720c */ /* 0x000fe400037a2750 */
[----:B------:R-:W-:Y:S02]  /*6660*/  ISETP.EQ.U32.AND P6, PT, R26, R23, PT ;  /* 0x000000171a00720c */ /* 0x000fe40003fc2070 */
[----:B------:R-:W-:Y:S01]  /*6670*/  ISETP.NE.AND P2, PT, R10, R12, PT ;  /* 0x0000000c0a00720c */ /* 0x000fe20003f45270 */
[----:B------:R-:W-:Y:S01]  /*6680*/  IMAD.IADD R20, R11, 0x1, R20 ;  /* 0x000000010b147824 */ /* 0x000fe200078e0214 */
[----:B------:R-:W-:-:S02]  /*6690*/  SEL R25, RZ, 0x1, !P0 ;  /* 0x00000001ff197807 */ /* 0x000fc40004000000 */
[----:B------:R-:W-:-:S04]  /*66a0*/  ISETP.EQ.OR.EX P6, PT, R30, RZ, P2, P6 ;  /* 0x000000ff1e00720c */ /* 0x000fc800017c2760 */
[----:B------:R-:W-:Y:S02]  /*66b0*/  SEL R23, RZ, 0x1, !P6 ;  /* 0x00000001ff177807 */ /* 0x000fe40007000000 */
[----:B------:R-:W-:Y:S02]  /*66c0*/  SEL R20, R20, RZ, !P6 ;  /* 0x000000ff14147207 */ /* 0x000fe40007000000 */
[----:B------:R-:W-:Y:S02]  /*66d0*/  IADD3 R25, P6, PT, R25, R0, RZ ;  /* 0x0000000019197210 */ /* 0x000fe40007fde0ff */
[----:B------:R-:W-:Y:S01]  /*66e0*/  SEL R32, RZ, 0x1, !P1 ;  /* 0x00000001ff207807 */ /* 0x000fe20004800000 */
[----:B------:R-:W-:Y:S02]  /*66f0*/  VIADD R21, R21, 0x6 ;  /* 0x0000000615157836 */ /* 0x000fe40000000000 */
[----:B------:R-:W-:Y:S01]  /*6700*/  IMAD.X R31, RZ, RZ, R47, P6 ;  /* 0x000000ffff1f7224 */ /* 0x000fe200030e062f */
[----:B------:R-:W-:-:S02]  /*6710*/  IADD3 R32, P6, PT, R25, R32, RZ ;  /* 0x0000002019207210 */ /* 0x000fc40007fde0ff */
[----:B------:R-:W-:-:S03]  /*6720*/  ISETP.NE.AND P2, PT, R12, R14, PT ;  /* 0x0000000e0c00720c */ /* 0x000fc60003f45270 */
[----:B------:R-:W-:Y:S01]  /*6730*/  IMAD.X R33, RZ, RZ, R31, P6 ;  /* 0x000000ffff217224 */ /* 0x000fe200030e061f */
[----:B------:R-:W-:Y:S01]  /*6740*/  ISETP.EQ.U32.AND P6, PT, R26, R21, PT ;  /* 0x000000151a00720c */ /* 0x000fe20003fc2070 */
[----:B------:R-:W-:-:S03]  /*6750*/  IMAD.IADD R20, R13, 0x1, R20 ;  /* 0x000000010d147824 */ /* 0x000fc600078e0214 */
[----:B------:R-:W-:-:S04]  /*6760*/  ISETP.EQ.OR.EX P6, PT, R30, RZ, P2, P6 ;  /* 0x000000ff1e00720c */ /* 0x000fc800017c2760 */
[----:B------:R-:W-:Y:S02]  /*6770*/  SEL R20, R20, RZ, !P6 ;  /* 0x000000ff14147207 */ /* 0x000fe40007000000 */
[----:B------:R-:W-:-:S03]  /*6780*/  ISETP.NE.AND P2, PT, R22, RZ, PT ;  /* 0x000000ff1600720c */ /* 0x000fc60003f45270 */
[----:B------:R-:W-:Y:S01]  /*6790*/  IMAD.IADD R20, R15, 0x1, R20 ;  /* 0x000000010f147824 */ /* 0x000fe200078e0214 */
[----:B------:R-:W-:Y:S02]  /*67a0*/  SEL R25, RZ, 0x1, !P2 ;  /* 0x00000001ff197807 */ /* 0x000fe40005000000 */
[----:B------:R-:W-:Y:S02]  /*67b0*/  SEL R21, RZ, 0x1, !P6 ;  /* 0x00000001ff157807 */ /* 0x000fe40007000000 */
[----:B------:R-:W-:Y:S02]  /*67c0*/  SEL R20, R20, RZ, !P4 ;  /* 0x000000ff14147207 */ /* 0x000fe40006000000 */
[----:B------:R-:W-:Y:S02]  /*67d0*/  IADD3 R34, P6, PT, R32, R25, RZ ;  /* 0x0000001920227210 */ /* 0x000fe40007fde0ff */
[----:B------:R-:W-:Y:S01]  /*67e0*/  SEL R25, RZ, 0x1, !P3 ;  /* 0x00000001ff197807 */ /* 0x000fe20005800000 */
[----:B------:R-:W-:-:S02]  /*67f0*/  IMAD.IADD R20, R17, 0x1, R20 ;  /* 0x0000000111147824 */ /* 0x000fc400078e0214 */
[----:B------:R-:W-:Y:S01]  /*6800*/  IMAD.X R35, RZ, RZ, R33, P6 ;  /* 0x000000ffff237224 */ /* 0x000fe200030e0621 */
[----:B------:R-:W-:Y:S02]  /*6810*/  IADD3 R36, P6, PT, R34, R25, RZ ;  /* 0x0000001922247210 */ /* 0x000fe40007fde0ff */
[----:B------:R-:W-:-:S03]  /*6820*/  SEL R20, R20, RZ, !P5 ;  /* 0x000000ff14147207 */ /* 0x000fc60006800000 */
[----:B------:R-:W-:Y:S01]  /*6830*/  IMAD.X R37, RZ, RZ, R35, P6 ;  /* 0x000000ffff257224 */ /* 0x000fe200030e0623 */
[----:B------:R-:W-:Y:S01]  /*6840*/  IADD3 R38, P6, PT, R36, R23, RZ ;  /* 0x0000001724267210 */ /* 0x000fe20007fde0ff */
[----:B------:R-:W-:Y:S01]  /*6850*/  IMAD.IADD R20, R19, 0x1, R20 ;  /* 0x0000000113147824 */ /* 0x000fe200078e0214 */
[----:B------:R-:W-:-:S03]  /*6860*/  SEL R23, RZ, 0x1, !P4 ;  /* 0x00000001ff177807 */ /* 0x000fc60006000000 */
[----:B------:R-:W-:Y:S01]  /*6870*/  IMAD.X R39, RZ, RZ, R37, P6 ;  /* 0x000000ffff277224 */ /* 0x000fe200030e0625 */
[----:B------:R-:W-:Y:S01]  /*6880*/  IADD3 R40, P6, PT, R38, R21, RZ ;  /* 0x0000001526287210 */ /* 0x000fe20007fde0ff */
[----:B------:R-:W0:Y:S01]  /*6890*/  SHFL.UP PT, R19, R20, 0x1, RZ ;  /* 0x0420000014137989 */ /* 0x000e2200000e00ff */
[----:B------:R-:W-:Y:S02]  /*68a0*/  SEL R21, RZ, 0x1, !P5 ;  /* 0x00000001ff157807 */ /* 0x000fe40006800000 */
[----:B------:R-:W-:Y:S01]  /*68b0*/  IADD3 R42, P5, PT, R40, R23, RZ ;  /* 0x00000017282a7210 */ /* 0x000fe20007fbe0ff */
[----:B------:R-:W-:-:S04]  /*68c0*/  IMAD.X R41, RZ, RZ, R39, P6 ;  /* 0x000000ffff297224 */ /* 0x000fc800030e0627 */
[----:B------:R-:W-:Y:S01]  /*68d0*/  IMAD.X R43, RZ, RZ, R41, P5 ;  /* 0x000000ffff2b7224 */ /* 0x000fe200028e0629 */
[----:B------:R-:W-:-:S05]  /*68e0*/  IADD3 R24, P5, PT, R42, R21, RZ ;  /* 0x000000152a187210 */ /* 0x000fca0007fbe0ff */
[----:B------:R-:W-:Y:S01]  /*68f0*/  IMAD.X R25, RZ, RZ, R43, P5 ;  /* 0x000000ffff197224 */ /* 0x000fe200028e062b */
[----:B------:R-:W-:-:S04]  /*6900*/  ISETP.NE.U32.AND P5, PT, R24, RZ, PT ;  /* 0x000000ff1800720c */ /* 0x000fc80003fa5070 */
[----:B------:R-:W-:-:S04]  /*6910*/  ISETP.NE.AND.EX P5, PT, R25, RZ, PT, P5 ;  /* 0x000000ff1900720c */ /* 0x000fc80003fa5350 */
[----:B0-----:R-:W-:Y:S02]  /*6920*/  SEL R23, R19, RZ, !P5 ;  /* 0x000000ff13177207 */ /* 0x001fe40006800000 */
[----:B------:R-:W0:Y:S01]  /*6930*/  S2R R19, SR_LANEID ;  /* 0x0000000000137919 */ /* 0x000e220000000000 */
[----:B------:R-:W1:Y:S04]  /*6940*/  SHFL.UP PT, R21, R24, 0x1, RZ ;  /* 0x0420000018157989 */ /* 0x000e6800000e00ff */
[----:B------:R-:W2:Y:S01]  /*6950*/  SHFL.UP PT, R22, R25, 0x1, RZ ;  /* 0x0420000019167989 */ /* 0x000ea200000e00ff */
[----:B0-----:R-:W-:-:S04]  /*6960*/  ISETP.GE.AND P5, PT, R19, 0x1, PT ;  /* 0x000000011300780c */ /* 0x001fc80003fa6270 */
[----:B------:R-:W-:-:S05]  /*6970*/  SEL R23, R23, RZ, P5 ;  /* 0x000000ff17177207 */ /* 0x000fca0002800000 */
[----:B------:R-:W-:-:S05]  /*6980*/  IMAD.IADD R23, R20, 0x1, R23 ;  /* 0x0000000114177824 */ /* 0x000fca00078e0217 */
[----:B------:R-:W0:Y:S01]  /*6990*/  SHFL.UP PT, R20, R23, 0x2, RZ ;  /* 0x0440000017147989 */ /* 0x000e2200000e00ff */
[----:B-1----:R-:W-:Y:S02]  /*69a0*/  SEL R21, R21, RZ, P5 ;  /* 0x000000ff15157207 */ /* 0x002fe40002800000 */
[----:B--2---:R-:W-:Y:S02]  /*69b0*/  SEL R22, R22, RZ, P5 ;  /* 0x000000ff16167207 */ /* 0x004fe40002800000 */
[----:B------:R-:W-:-:S05]  /*69c0*/  IADD3 R29, P5, PT, R21, R24, RZ ;  /* 0x00000018151d7210 */ /* 0x000fca0007fbe0ff */
[----:B------:R-:W-:Y:S01]  /*69d0*/  IMAD.X R28, R22, 0x1, R25, P5 ;  /* 0x00000001161c7824 */ /* 0x000fe200028e0619 */
[----:B------:R-:W-:-:S04]  /*69e0*/  ISETP.NE.U32.AND P5, PT, R29, RZ, PT ;  /* 0x000000ff1d00720c */ /* 0x000fc80003fa5070 */
[----:B------:R-:W-:Y:S01]  /*69f0*/  ISETP.NE.AND.EX P5, PT, R28, RZ, PT, P5 ;  /* 0x000000ff1c00720c */ /* 0x000fe20003fa5350 */
[----:B------:R-:W1:Y:S03]  /*6a00*/  SHFL.UP PT, R21, R28, 0x2, RZ ;  /* 0x044000001c157989 */ /* 0x000e6600000e00ff */
[----:B0-----:R-:W-:Y:S02]  /*6a10*/  SEL R22, R20, RZ, !P5 ;  /* 0x000000ff14167207 */ /* 0x001fe40006800000 */
[----:B------:R-:W0:Y:S01]  /*6a20*/  SHFL.UP PT, R20, R29, 0x2, RZ ;  /* 0x044000001d147989 */ /* 0x000e2200000e00ff */
[----:B------:R-:W-:-:S04]  /*6a30*/  ISETP.GE.AND P5, PT, R19, 0x2, PT ;  /* 0x000000021300780c */ /* 0x000fc80003fa6270 */
[----:B------:R-:W-:-:S05]  /*6a40*/  SEL R22, R22, RZ, P5 ;  /* 0x000000ff16167207 */ /* 0x000fca0002800000 */
[----:B------:R-:W-:Y:S01]  /*6a50*/  IMAD.IADD R22, R23, 0x1, R22 ;  /* 0x0000000117167824 */ /* 0x000fe200078e0216 */
[----:B-1----:R-:W-:Y:S02]  /*6a60*/  SEL R21, R21, RZ, P5 ;  /* 0x000000ff15157207 */ /* 0x002fe40002800000 */
        /* <DEDUP_REMOVED lines=32> */
[----:B------:R-:W1:Y:S01]  /*6c70*/  SHFL.UP PT, R21, R24, 0x10, RZ ;  /* 0x0600000018157989 */ /* 0x000e6200000e00ff */
[----:B------:R-:W2:Y:S02]  /*6c80*/  S2R R44, SR_TID.X ;  /* 0x00000000002c7919 */ /* 0x000ea40000002100 */
[----:B0-----:R-:W-:Y:S02]  /*6c90*/  SEL R23, R20, RZ, !P5 ;  /* 0x000000ff14177207 */ /* 0x001fe40006800000 */
[----:B------:R-:W0:Y:S01]  /*6ca0*/  SHFL.UP PT, R20, R25, 0x10, RZ ;  /* 0x0600000019147989 */ /* 0x000e2200000e00ff */
[----:B------:R-:W-:-:S04]  /*6cb0*/  ISETP.GE.AND P5, PT, R19, 0x10, PT ;  /* 0x000000101300780c */ /* 0x000fc80003fa6270 */
[----:B------:R-:W-:Y:S02]  /*6cc0*/  SEL R23, R23, RZ, P5 ;  /* 0x000000ff17177207 */ /* 0x000fe40002800000 */
[----:B-1----:R-:W-:-:S03]  /*6cd0*/  SEL R21, R21, RZ, P5 ;  /* 0x000000ff15157207 */ /* 0x002fc60002800000 */
[----:B------:R-:W-:Y:S01]  /*6ce0*/  IMAD.IADD R45, R22, 0x1, R23 ;  /* 0x00000001162d7824 */ /* 0x000fe200078e0217 */
[----:B0-----:R-:W-:Y:S02]  /*6cf0*/  SEL R20, R20, RZ, P5 ;  /* 0x000000ff14147207 */ /* 0x001fe40002800000 */
[----:B------:R-:W-:Y:S02]  /*6d00*/  ISETP.NE.AND P5, PT, R19, 0x1f, PT ;  /* 0x0000001f1300780c */ /* 0x000fe40003fa5270 */
[----:B------:R-:W-:Y:S02]  /*6d10*/  IADD3 R20, P6, PT, R20, R25, RZ ;  /* 0x0000001914147210 */ /* 0x000fe40007fde0ff */
[----:B--2---:R-:W-:-:S03]  /*6d20*/  SHF.R.U32.HI R46, RZ, 0x5, R44 ;  /* 0x00000005ff2e7819 */ /* 0x004fc6000001162c */
[----:B------:R-:W-:-:S06]  /*6d30*/  IMAD.X R21, R21, 0x1, R24, P6 ;  /* 0x0000000115157824 */ /* 0x000fcc00030e0618 */
[----:B------:R-:W-:-:S05]  /*6d40*/  @!P5 LEA R48, R46, UR4, 0x4 ;  /* 0x000000042e30dc11 */ /* 0x000fca000f8e20ff */
[----:B------:R-:W-:Y:S04]  /*6d50*/  @!P5 STS.64 [R48], R20 ;  /* 0x000000143000d388 */ /* 0x000fe80000000a00 */
[----:B------:R-:W-:Y:S01]  /*6d60*/  @!P5 STS [R48+0x8], R45 ;  /* 0x0000082d3000d388 */ /* 0x000fe20000000800 */
[----:B------:R-:W-:Y:S06]  /*6d70*/  BAR.SYNC.DEFER_BLOCKING 0x0 ;  /* 0x0000000000007b1d */ /* 0x000fec0000010000 */
[----:B------:R-:W-:Y:S04]  /*6d80*/  LDS.64 R22, [UR4+0x10] ;  /* 0x00001004ff167984 */ /* 0x000fe80008000a00 */
[----:B------:R-:W0:Y:S04]  /*6d90*/  LDS.64 R24, [UR4] ;  /* 0x00000004ff187984 */ /* 0x000e280008000a00 */
[----:B------:R-:W1:Y:S01]  /*6da0*/  LDS.64 R28, [UR4+0x20] ;  /* 0x00002004ff1c7984 */ /* 0x000e620008000a00 */
[----:B0-----:R-:W-:-:S05]  /*6db0*/  IADD3 R53, P5, PT, R24, R22, RZ ;  /* 0x0000001618357210 */ /* 0x001fca0007fbe0ff */
[----:B------:R-:W-:Y:S01]  /*6dc0*/  IMAD.X R55, R25, 0x1, R23, P5 ;  /* 0x0000000119377824 */ /* 0x000fe200028e0617 */
[----:B------:R-:W-:Y:S02]  /*6dd0*/  ISETP.NE.U32.AND P5, PT, R22, RZ, PT ;  /* 0x000000ff1600720c */ /* 0x000fe40003fa5070 */
[----:B------:R-:W0:Y:S02]  /*6de0*/  LDS R22, [UR4+0x8] ;  /* 0x00000804ff167984 */ /* 0x000e240008000800 */
[----:B------:R-:W-:Y:S02]  /*6df0*/  ISETP.NE.AND.EX P5, PT, R23, RZ, PT, P5 ;  /* 0x000000ff1700720c */ /* 0x000fe40003fa5350 */
[----:B------:R-:W2:Y:S01]  /*6e00*/  LDS R23, [UR4+0x18] ;  /* 0x00001804ff177984 */ /* 0x000ea20008000800 */
[----:B-1----:R-:W-:-:S05]  /*6e10*/  IADD3 R51, P6, PT, R28, R53, RZ ;  /* 0x000000351c337210 */ /* 0x002fca0007fde0ff */
[----:B------:R-:W-:Y:S01]  /*6e20*/  IMAD.X R49, R29, 0x1, R55, P6 ;  /* 0x000000011d317824 */ /* 0x000fe200030e0637 */
[----:B------:R-:W-:-:S04]  /*6e30*/  ISETP.NE.AND P6, PT, R46, 0x2, PT ;  /* 0x000000022e00780c */ /* 0x000fc80003fc5270 */
[----:B------:R-:W-:Y:S02]  /*6e40*/  SEL R48, R53, R24, !P6 ;  /* 0x0000001835307207 */ /* 0x000fe40007000000 */
[----:B------:R-:W-:Y:S02]  /*6e50*/  SEL R50, R55, R25, !P6 ;  /* 0x0000001937327207 */ /* 0x000fe40007000000 */
[----:B------:R-:W1:Y:S01]  /*6e60*/  LDS R25, [UR4+0x28] ;  /* 0x00002804ff197984 */ /* 0x000e620008000800 */
[----:B0-----:R-:W-:Y:S02]  /*6e70*/  SEL R24, R22, RZ, !P5 ;  /* 0x000000ff16187207 */ /* 0x001fe40006800000 */
[----:B------:R-:W-:-:S03]  /*6e80*/  ISETP.NE.U32.AND P5, PT, R28, RZ, PT ;  /* 0x000000ff1c00720c */ /* 0x000fc60003fa5070 */
[----:B--2---:R-:W-:Y:S01]  /*6e90*/  IMAD.IADD R23, R23, 0x1, R24 ;  /* 0x0000000117177824 */ /* 0x004fe200078e0218 */
[----:B------:R-:W-:-:S04]  /*6ea0*/  ISETP.NE.AND.EX P5, PT, R29, RZ, PT, P5 ;  /* 0x000000ff1d00720c */ /* 0x000fc80003fa5350 */
[C---:B------:R-:W-:Y:S02]  /*6eb0*/  SEL R24, R23.reuse, R22, !P6 ;  /* 0x0000001617187207 */ /* 0x040fe40007000000 */
[----:B------:R-:W-:Y:S02]  /*6ec0*/  SEL R28, R23, RZ, !P5 ;  /* 0x000000ff171c7207 */ /* 0x000fe40006800000 */
[----:B------:R-:W0:Y:S01]  /*6ed0*/  LDS.64 R22, [UR4+0x30] ;  /* 0x00003004ff167984 */ /* 0x000e220008000a00 */
[----:B------:R-:W-:Y:S02]  /*6ee0*/  ISETP.NE.AND P5, PT, R46, 0x3, PT ;  /* 0x000000032e00780c */ /* 0x000fe40003fa5270 */
[----:B-1----:R-:W-:Y:S02]  /*6ef0*/  IMAD.IADD R25, R25, 0x1, R28 ;  /* 0x0000000119197824 */ /* 0x002fe400078e021c */
[----:B------:R-:W-:Y:S02]  /*6f00*/  SEL R48, R51, R48, !P5 ;  /* 0x0000003033307207 */ /* 0x000fe40006800000 */
[----:B------:R-:W-:-:S02]  /*6f10*/  SEL R50, R49, R50, !P5 ;  /* 0x0000003231327207 */ /* 0x000fc40006800000 */
[----:B------:R-:W-:Y:S02]  /*6f20*/  SEL R24, R25, R24, !P5 ;  /* 0x0000001819187207 */ /* 0x000fe40006800000 */
[----:B0-----:R-:W-:-:S04]  /*6f30*/  ISETP.NE.U32.AND P5, PT, R22, RZ, PT ;  /* 0x000000ff1600720c */ /* 0x001fc80003fa5070 */
[----:B------:R-:W-:Y:S02]  /*6f40*/  ISETP.NE.AND.EX P5, PT, R23, RZ, PT, P5 ;  /* 0x000000ff1700720c */ /* 0x000fe40003fa5350 */
[----:B------:R-:W-:Y:S02]  /*6f50*/  IADD3 R51, P6, PT, R22, R51, RZ ;  /* 0x0000003316337210 */ /* 0x000fe40007fde0ff */
[----:B------:R-:W-:Y:S02]  /*6f60*/  SEL R28, R25, RZ, !P5 ;  /* 0x000000ff191c7207 */ /* 0x000fe40006800000 */
[----:B------:R-:W0:Y:S01]  /*6f70*/  LDS R25, [UR4+0x38] ;  /* 0x00003804ff197984 */ /* 0x000e220008000800 */
[----:B------:R-:W-:-:S03]  /*6f80*/  IMAD.X R53, R23, 0x1, R49, P6 ;  /* 0x0000000117357824 */ /* 0x000fc600030e0631 */
[----:B------:R-:W1:Y:S01]  /*6f90*/  LDS.64 R22, [UR4+0x40] ;  /* 0x00004004ff167984 */ /* 0x000e620008000a00 */
[----:B------:R-:W-:-:S04]  /*6fa0*/  ISETP.NE.AND P5, PT, R46, 0x4, PT ;  /* 0x000000042e00780c */ /* 0x000fc80003fa5270 */
[----:B------:R-:W-:Y:S02]  /*6fb0*/  SEL R48, R51, R48, !P5 ;  /* 0x0000003033307207 */ /* 0x000fe40006800000 */
[----:B------:R-:W-:Y:S01]  /*6fc0*/  SEL R50, R53, R50, !P5 ;  /* 0x0000003235327207 */ /* 0x000fe20006800000 */
[----:B0-----:R-:W-:-:S05]  /*6fd0*/  IMAD.IADD R25, R25, 0x1, R28 ;  /* 0x0000000119197824 */ /* 0x001fca00078e021c */
[----:B------:R-:W-:Y:S02]  /*6fe0*/  SEL R24, R25, R24, !P5 ;  /* 0x0000001819187207 */ /* 0x000fe40006800000 */
[----:B-1----:R-:W-:-:S04]  /*6ff0*/  ISETP.NE.U32.AND P5, PT, R22, RZ, PT ;  /* 0x000000ff1600720c */ /* 0x002fc80003fa5070 */
        /* <DEDUP_REMOVED lines=12> */
[----:B------:R-:W-:-:S04]  /*70c0*/  ISETP.NE.AND.EX P5, PT, R23, RZ, PT, P5 ;  /* 0x000000ff1700720c */ /* 0x000fc80003fa5350 */
[----:B------:R-:W-:Y:S02]  /*70d0*/  SEL R28, R25, RZ, !P5 ;  /* 0x000000ff191c7207 */ /* 0x000fe40006800000 */
[----:B------:R-:W0:Y:S01]  /*70e0*/  LDS R25, [UR4+0x58] ;  /* 0x00005804ff197984 */ /* 0x000e220008000800 */
[----:B------:R-:W-:-:S05]  /*70f0*/  IADD3 R49, P6, PT, R22, R49, RZ ;  /* 0x0000003116317210 */ /* 0x000fca0007fde0ff */
[----:B------:R-:W-:Y:S02]  /*7100*/  IMAD.X R51, R23, 0x1, R29, P6 ;  /* 0x0000000117337824 */ /* 0x000fe400030e061d */
[----:B------:R-:W1:Y:S01]  /*7110*/  LDS.64 R22, [UR4+0x60] ;  /* 0x00006004ff167984 */ /* 0x000e620008000a00 */
[----:B------:R-:W-:-:S03]  /*7120*/  ISETP.NE.AND P5, PT, R46, 0x6, PT ;  /* 0x000000062e00780c */ /* 0x000fc60003fa5270 */
[----:B------:R-:W-:Y:S01]  /*7130*/  SHFL.UP PT, R20, R20, 0x1, RZ ;  /* 0x0420000014147989 */ /* 0x000fe200000e00ff */
[----:B------:R-:W-:Y:S01]  /*7140*/  SEL R50, R51, R50, !P5 ;  /* 0x0000003233327207 */ /* 0x000fe20006800000 */
[----:B0-----:R-:W-:Y:S01]  /*7150*/  IMAD.IADD R25, R25, 0x1, R28 ;  /* 0x0000000119197824 */ /* 0x001fe200078e021c */
[----:B------:R-:W-:Y:S02]  /*7160*/  SEL R28, R49, R48, !P5 ;  /* 0x00000030311c7207 */ /* 0x000fe40006800000 */
[----:B------:R-:W0:Y:S01]  /*7170*/  LDS R48, [UR4+0x68] ;  /* 0x00006804ff307984 */ /* 0x000e220008000800 */
[----:B-1----:R-:W-:-:S05]  /*7180*/  IADD3 R49, P6, PT, R22, R49, RZ ;  /* 0x0000003116317210 */ /* 0x002fca0007fde0ff */
[----:B------:R-:W-:Y:S01]  /*7190*/  IMAD.X R29, R23, 0x1, R51, P6 ;  /* 0x00000001171d7824 */ /* 0x000fe200030e0633 */
[----:B------:R-:W-:Y:S02]  /*71a0*/  SEL R51, R25, R24, !P5 ;  /* 0x0000001819337207 */ /* 0x000fe40006800000 */
[----:B------:R-:W-:Y:S01]  /*71b0*/  ISETP.NE.U32.AND P5, PT, R22, RZ, PT ;  /* 0x000000ff1600720c */ /* 0x000fe20003fa5070 */
[----:B------:R-:W1:Y:S03]  /*71c0*/  SHFL.UP PT, R21, R21, 0x1, RZ ;  /* 0x0420000015157989 */ /* 0x000e6600000e00ff */
[----:B------:R-:W-:-:S04]  /*71d0*/  ISETP.NE.AND.EX P5, PT, R23, RZ, PT, P5 ;  /* 0x000000ff1700720c */ /* 0x000fc80003fa5350 */
[----:B------:R-:W-:Y:S02]  /*71e0*/  SEL R25, R25, RZ, !P5 ;  /* 0x000000ff19197207 */ /* 0x000fe40006800000 */
[----:B------:R-:W-:Y:S02]  /*71f0*/  ISETP.NE.AND P5, PT, R46, 0x7, PT ;  /* 0x000000072e00780c */ /* 0x000fe40003fa5270 */
[----:B------:R-:W-:Y:S02]  /*7200*/  ISETP.GE.U32.AND P6, PT, R44, 0x20, PT ;  /* 0x000000202c00780c */ /* 0x000fe40003fc6070 */
[----:B------:R-:W-:Y:S02]  /*7210*/  SEL R22, R49, R28, !P5 ;  /* 0x0000001c31167207 */ /* 0x000fe40006800000 */
[----:B------:R-:W-:Y:S01]  /*7220*/  SEL R23, R29, R50, !P5 ;  /* 0x000000321d177207 */ /* 0x000fe20006800000 */
[----:B0-----:R-:W-:-:S05]  /*7230*/  IMAD.IADD R48, R48, 0x1, R25 ;  /* 0x0000000130307824 */ /* 0x001fca00078e0219 */
[----:B------:R-:W-:Y:S02]  /*7240*/  SEL R51, R48, R51, !P5 ;  /* 0x0000003330337207 */ /* 0x000fe40006800000 */
[----:B------:R-:W-:Y:S02]  /*7250*/  ISETP.NE.AND P5, PT, R19, RZ, PT ;  /* 0x000000ff1300720c */ /* 0x000fe40003fa5270 */
[----:B------:R-:W-:Y:S02]  /*7260*/  SEL R22, R22, RZ, P6 ;  /* 0x000000ff16167207 */ /* 0x000fe40003000000 */
[----:B------:R-:W-:Y:S02]  /*7270*/  SEL R25, R20, RZ, P5 ;  /* 0x000000ff14197207 */ /* 0x000fe40002800000 */
[----:B------:R-:W-:Y:S02]  /*7280*/  SEL R19, R23, RZ, P6 ;  /* 0x000000ff17137207 */ /* 0x000fe40003000000 */
[----:B-1----:R-:W-:-:S02]  /*7290*/  SEL R28, R21, RZ, P5 ;  /* 0x000000ff151c7207 */ /* 0x002fc40002800000 */
[----:B------:R-:W-:Y:S01]  /*72a0*/  IADD3 R25, P6, PT, R25, R22, RZ ;  /* 0x0000001619197210 */ /* 0x000fe20007fde0ff */
[----:B------:R-:W0:Y:S04]  /*72b0*/  SHFL.UP PT, R45, R45, 0x1, RZ ;  /* 0x042000002d2d7989 */ /* 0x000e2800000e00ff */
[----:B------:R-:W-:Y:S01]  /*72c0*/  IMAD.X R28, R28, 0x1, R19, P6 ;  /* 0x000000011c1c7824 */ /* 0x000fe200030e0613 */
[----:B------:R-:W-:-:S04]  /*72d0*/  ISETP.GE.U32.AND P6, PT, R44, 0x20, PT ;  /* 0x000000202c00780c */ /* 0x000fc80003fc6070 */
[----:B------:R-:W-:Y:S02]  /*72e0*/  SEL R19, R51, RZ, P6 ;  /* 0x000000ff33137207 */ /* 0x000fe40003000000 */
[----:B------:R-:W-:-:S05]  /*72f0*/  IADD3 R23, P6, PT, R25, R0, RZ ;  /* 0x0000000019177210 */ /* 0x000fca0007fde0ff */
[----:B------:R-:W-:Y:S01]  /*7300*/  IMAD.X R22, R28, 0x1, R47, P6 ;  /* 0x000000011c167824 */ /* 0x000fe200030e062f */
[----:B------:R-:W-:-:S04]  /*7310*/  ISETP.NE.U32.AND P6, PT, R20, RZ, PT ;  /* 0x000000ff1400720c */ /* 0x000fc80003fc5070 */
[----:B------:R-:W-:-:S04]  /*7320*/  ISETP.NE.AND.EX P6, PT, R21, RZ, PT, P6 ;  /* 0x000000ff1500720c */ /* 0x000fc80003fc5360 */
[----:B------:R-:W-:-:S05]  /*7330*/  SEL R20, R19, RZ, !P6 ;  /* 0x000000ff13147207 */ /* 0x000fca0007000000 */
[----:B0-----:R-:W-:Y:S01]  /*7340*/  @P5 IMAD.IADD R19, R45, 0x1, R20 ;  /* 0x000000012d135824 */ /* 0x001fe200078e0214 */
[----:B------:R-:W-:-:S04]  /*7350*/  ISETP.NE.U32.AND P5, PT, R0, RZ, PT ;  /* 0x000000ff0000720c */ /* 0x000fc80003fa5070 */
[----:B------:R-:W-:-:S04]  /*7360*/  ISETP.NE.AND.EX P5, PT, R47, RZ, PT, P5 ;  /* 0x000000ff2f00720c */ /* 0x000fc80003fa5350 */
[----:B------:R-:W-:-:S05]  /*7370*/  SEL R20, R19, RZ, !P5 ;  /* 0x000000ff13147207 */ /* 0x000fca0006800000 */
[----:B------:R-:W-:-:S05]  /*7380*/  IMAD.IADD R3, R3, 0x1, R20 ;  /* 0x0000000103037824 */ /* 0x000fca00078e0214 */
[----:B------:R-:W-:-:S05]  /*7390*/  SEL R20, R3, RZ, !P0 ;  /* 0x000000ff03147207 */ /* 0x000fca0004000000 */
[----:B------:R-:W-:-:S05]  /*73a0*/  IMAD.IADD R5, R5, 0x1, R20 ;  /* 0x0000000105057824 */ /* 0x000fca00078e0214 */
[----:B------:R-:W-:-:S05]  /*73b0*/  SEL R20, R5, RZ, !P1 ;  /* 0x000000ff05147207 */ /* 0x000fca0004800000 */
[----:B------:R-:W-:-:S05]  /*73c0*/  IMAD.IADD R7, R7, 0x1, R20 ;  /* 0x0000000107077824 */ /* 0x000fca00078e0214 */
[----:B------:R-:W-:-:S05]  /*73d0*/  SEL R20, R7, RZ, !P2 ;  /* 0x000000ff07147207 */ /* 0x000fca0005000000 */
[----:B------:R-:W-:Y:S02]  /*73e0*/  IMAD.IADD R9, R9, 0x1, R20 ;  /* 0x0000000109097824 */ /* 0x000fe400078e0214 */
[----:B------:R-:W-:-:S03]  /*73f0*/  IMAD R44, R44, 0x9, RZ ;  /* 0x000000092c2c7824 */ /* 0x000fc600078e02ff */
[----:B------:R-:W-:Y:S01]  /*7400*/  SEL R20, R9, RZ, !P3 ;  /* 0x000000ff09147207 */ /* 0x000fe20005800000 */
[----:B------:R-:W-:Y:S01]  /*7410*/  VIADD R21, R44, 0x5 ;  /* 0x000000052c157836 */ /* 0x000fe20000000000 */
[----:B------:R-:W-:-:S03]  /*7420*/  ISETP.NE.AND P6, PT, R10, R12, PT ;  /* 0x0000000c0a00720c */ /* 0x000fc60003fc5270 */
[----:B------:R-:W-:-:S05]  /*7430*/  IMAD.IADD R11, R11, 0x1, R20 ;  /* 0x000000010b0b7824 */ /* 0x000fca00078e0214 */
[----:B------:R-:W-:Y:S02]  /*7440*/  SEL R20, R11, RZ, !P6 ;  /* 0x000000ff0b147207 */ /* 0x000fe40007000000 */
[----:B------:R-:W-:-:S04]  /*7450*/  ISETP.NE.U32.AND P6, PT, R26, R21, PT ;  /* 0x000000151a00720c */ /* 0x000fc80003fc5070 */
[----:B------:R-:W-:-:S04]  /*7460*/  ISETP.NE.AND.EX P6, PT, R30, RZ, PT, P6 ;  /* 0x000000ff1e00720c */ /* 0x000fc80003fc5360 */
[----:B------:R-:W-:Y:S02]  /*7470*/  SEL R44, R20, RZ, P6 ;  /* 0x000000ff142c7207 */ /* 0x000fe40003000000 */
[----:B------:R-:W0:Y:S01]  /*7480*/  LDS.64 R20, [UR4+0x70] ;  /* 0x00007004ff147984 */ /* 0x000e220008000a00 */
[----:B------:R-:W1:Y:S02]  /*7490*/  S2R R24, SR_TID.X ;  /* 0x0000000000187919 */ /* 0x000e640000002100 */
[----:B------:R-:W-:Y:S01]  /*74a0*/  IMAD.IADD R13, R13, 0x1, R44 ;  /* 0x000000010d0d7824 */ /* 0x000fe200078e022c */
[----:B------:R-:W-:-:S04]  /*74b0*/  ISETP.NE.AND P6, PT, R12, R14, PT ;  /* 0x0000000e0c00720c */ /* 0x000fc80003fc5270 */
[----:B------:R-:W-:Y:S02]  /*74c0*/  SEL R45, R13, RZ, !P6 ;  /* 0x000000ff0d2d7207 */ /* 0x000fe40007000000 */
[----:B0-----:R-:W-:-:S05]  /*74d0*/  IADD3 R44, P6, PT, R20, R49, RZ ;  /* 0x00000031142c7210 */ /* 0x001fca0007fde0ff */
[----:B------:R-:W-:Y:S01]  /*74e0*/  IMAD.X R29, R21, 0x1, R29, P6 ;  /* 0x00000001151d7824 */ /* 0x000fe200030e061d */
[----:B------:R-:W-:Y:S01]  /*74f0*/  ISETP.NE.U32.AND P6, PT, R20, RZ, PT ;  /* 0x000000ff1400720c */ /* 0x000fe20003fc5070 */
[----:B-1----:R-:W-:-:S03]  /*7500*/  IMAD R20, R24, 0x9, RZ ;  /* 0x0000000918147824 */ /* 0x002fc600078e02ff */
[----:B------:R-:W-:Y:S01]  /*7510*/  ISETP.NE.AND.EX P6, PT, R21, RZ, PT, P6 ;  /* 0x000000ff1500720c */ /* 0x000fe20003fc5360 */
[----:B------:R-:W-:-:S03]  /*7520*/  VIADD R21, R20, 0x6 ;  /* 0x0000000614157836 */ /* 0x000fc60000000000 */
[----:B------:R-:W-:Y:S02]  /*7530*/  SEL R20, R48, RZ, !P6 ;  /* 0x000000ff30147207 */ /* 0x000fe40007000000 */
[----:B------:R-:W-:Y:S02]  /*7540*/  ISETP.NE.U32.AND P6, PT, R26, R21, PT ;  /* 0x000000151a00720c */ /* 0x000fe40003fc5070 */
[----:B------:R-:W-:Y:S02]  /*7550*/  SEL R21, RZ, 0x1, !P0 ;  /* 0x00000001ff157807 */ /* 0x000fe40004000000 */
[----:B------:R-:W-:-:S03]  /*7560*/  ISETP.NE.AND.EX P6, PT, R30, RZ, PT, P6 ;  /* 0x000000ff1e00720c */ /* 0x000fc60003fc5360 */
[----:B------:R-:W-:Y:S01]  /*7570*/  IMAD.IADD R0, R21, 0x1, R0 ;  /* 0x0000000115007824 */ /* 0x000fe200078e0200 */
[----:B------:R-:W-:Y:S01]  /*7580*/  SEL R50, R45, RZ, P6 ;  /* 0x000000ff2d327207 */ /* 0x000fe20003000000 */
[----:B------:R-:W0:Y:S03]  /*7590*/  LDS R21, [UR4+0x78] ;  /* 0x00007804ff157984 */ /* 0x000e260008000800 */
[----:B------:R-:W-:-:S05]  /*75a0*/  IADD3 R0, P6, PT, R25, R0, RZ ;  /* 0x0000000019007210 */ /* 0x000fca0007fde0ff */
[----:B------:R-:W-:Y:S01]  /*75b0*/  IMAD.X R31, R28, 0x1, R31, P6 ;  /* 0x000000011c1f7824 */ /* 0x000fe200030e061f */
        /* <DEDUP_REMOVED lines=12> */
[----:B------:R-:W-:-:S04]  /*7680*/  ISETP.GE.U32.AND P6, PT, R44, 0x101, PT ;  /* 0x000001012c00780c */ /* 0x000fc80003fc6070 */
[----:B------:R-:W-:Y:S01]  /*7690*/  ISETP.GE.AND.EX P6, PT, R29, RZ, PT, P6 ;  /* 0x000000ff1d00720c */ /* 0x000fe20003fc6360 */
[----:B------:R-:W-:Y:S01]  /*76a0*/  IMAD.IADD R15, R15, 0x1, R50 ;  /* 0x000000010f0f7824 */ /* 0x000fe200078e0232 */
[----:B------:R-:W-:Y:S04]  /*76b0*/  BSSY.RECONVERGENT B0, `(.L_x_1039) ;  /* 0x00000fb000007945 */ /* 0x000fe80003800200 */
[----:B------:R-:W-:Y:S01]  /*76c0*/  SEL R32, R15, RZ, !P4 ;  /* 0x000000ff0f207207 */ /* 0x000fe20006000000 */
[----:B0-----:R-:W-:-:S04]  /*76d0*/  IMAD.IADD R36, R21, 0x1, R20 ;  /* 0x0000000115247824 */ /* 0x001fc800078e0214 */
[----:B------:R-:W-:Y:S02]  /*76e0*/  IMAD.IADD R17, R17, 0x1, R32 ;  /* 0x0000000111117824 */ /* 0x000fe400078e0220 */
[----:B------:R-:W-:Y:S05]  /*76f0*/  @!P6 BRA `(.L_x_1040) ;  /* 0x0000000400d8e947 */ /* 0x000fea0003800000 */
[----:B------:R-:W-:Y:S01]  /*7700*/  BAR.SYNC.DEFER_BLOCKING 0x0 ;  /* 0x0000000000007b1d */ /* 0x000fe20000010000 */
[----:B------:R-:W-:Y:S01]  /*7710*/  IMAD.MOV.U32 R33, RZ, RZ, 0x9 ;  /* 0x00000009ff217424 */ /* 0x000fe200078e00ff */
[----:B------:R-:W-:Y:S02]  /*7720*/  @P5 LEA R25, R25, UR4, 0x3 ;  /* 0x0000000419195c11 */ /* 0x000fe4000f8e18ff */
[----:B------:R-:W-:Y:S01]  /*7730*/  @P0 LEA R23, R23, UR4, 0x3 ;  /* 0x0000000417170c11 */ /* 0x000fe2000f8e18ff */
[-C--:B------:R-:W-:Y:S01]  /*7740*/  IMAD R21, R24, R33.reuse, 0x5 ;  /* 0x0000000518157424 */ /* 0x080fe200078e0221 */
[----:B------:R-:W-:Y:S01]  /*7750*/  @P1 LEA R0, R0, UR4, 0x3 ;  /* 0x0000000400001c11 */ /* 0x000fe2000f8e18ff */
[----:B------:R-:W-:Y:S01]  /*7760*/  IMAD R31, R24, R33, 0x6 ;  /* 0x00000006181f7424 */ /* 0x000fe200078e0221 */
[----:B------:R-:W-:Y:S01]  /*7770*/  @P2 LEA R45, R45, UR4, 0x3 ;  /* 0x000000042d2d2c11 */ /* 0x000fe2000f8e18ff */
[----:B------:R-:W0:Y:S01]  /*7780*/  LDCU.64 UR12, c[0x0][0x398] ;  /* 0x00007300ff0c77ac */ /* 0x000e220008000a00 */
[----:B------:R-:W-:Y:S01]  /*7790*/  ISETP.NE.U32.AND P6, PT, R26, R21, PT ;  /* 0x000000151a00720c */ /* 0x000fe20003fc5070 */
[----:B------:R-:W-:Y:S01]  /*77a0*/  IMAD R21, R24, R33, 0x8 ;  /* 0x0000000818157424 */ /* 0x000fe200078e0221 */
[----:B------:R-:W-:Y:S01]  /*77b0*/  @P3 LEA R34, R34, UR4, 0x3 ;  /* 0x0000000422223c11 */ /* 0x000fe2000f8e18ff */
[----:B------:R-:W1:Y:S01]  /*77c0*/  LDCU.64 UR14, c[0x0][0x3a0] ;  /* 0x00007400ff0e77ac */ /* 0x000e620008000a00 */
[----:B------:R-:W-:Y:S01]  /*77d0*/  @P4 LEA R40, R40, UR4, 0x3 ;  /* 0x0000000428284c11 */ /* 0x000fe2000f8e18ff */
[----:B------:R-:W-:Y:S01]  /*77e0*/  BSSY.RECONVERGENT B1, `(.L_x_1041) ;  /* 0x0000066000017945 */ /* 0x000fe20003800200 */
[----:B------:R2:W-:Y:S01]  /*77f0*/  @P5 STS.64 [R25], R18 ;  /* 0x0000001219005388 */ /* 0x0005e20000000a00 */
[----:B------:R-:W-:-:S03]  /*7800*/  ISETP.NE.AND P5, PT, R10, R12, PT ;  /* 0x0000000c0a00720c */ /* 0x000fc60003fa5270 */
[----:B------:R2:W-:Y:S01]  /*7810*/  @P0 STS.64 [R23], R2 ;  /* 0x0000000217000388 */ /* 0x0005e20000000a00 */
[----:B------:R-:W-:Y:S02]  /*7820*/  ISETP.NE.U32.AND P0, PT, R26, R31, PT ;  /* 0x0000001f1a00720c */ /* 0x000fe40003f05070 */
[----:B------:R-:W-:Y:S01]  /*7830*/  ISETP.NE.AND.EX P5, PT, R30, RZ, !P5, P6 ;  /* 0x000000ff1e00720c */ /* 0x000fe20006fa5360 */
[----:B------:R2:W-:Y:S01]  /*7840*/  @P1 STS.64 [R0], R4 ;  /* 0x0000000400001388 */ /* 0x0005e20000000a00 */
[----:B------:R-:W-:Y:S02]  /*7850*/  ISETP.NE.AND P1, PT, R12, R14, PT ;  /* 0x0000000e0c00720c */ /* 0x000fe40003f25270 */
[----:B------:R-:W-:Y:S01]  /*7860*/  ISETP.NE.U32.AND P6, PT, R26, R21, PT ;  /* 0x000000151a00720c */ /* 0x000fe20003fc5070 */
[----:B------:R2:W-:Y:S01]  /*7870*/  @P2 STS.64 [R45], R6 ;  /* 0x000000062d002388 */ /* 0x0005e20000000a00 */
[----:B------:R-:W-:Y:S02]  /*7880*/  ISETP.NE.AND.EX P0, PT, R30, RZ, !P1, P0 ;  /* 0x000000ff1e00720c */ /* 0x000fe40004f05300 */
[----:B------:R-:W-:Y:S01]  /*7890*/  ISETP.NE.AND P1, PT, R16, R27, PT ;  /* 0x0000001b1000720c */ /* 0x000fe20003f25270 */
[----:B------:R2:W-:Y:S03]  /*78a0*/  @P3 STS.64 [R34], R8 ;  /* 0x0000000822003388 */ /* 0x0005e60000000a00 */
[----:B------:R-:W-:-:S02]  /*78b0*/  ISETP.NE.AND.EX P6, PT, R30, RZ, !P1, P6 ;  /* 0x000000ff1e00720c */ /* 0x000fc40004fc5360 */
[----:B------:R-:W-:-:S05]  /*78c0*/  @!P5 LEA R47, R47, UR4, 0x3 ;  /* 0x000000042f2fdc11 */ /* 0x000fca000f8e18ff */
[----:B------:R-:W-:Y:S01]  /*78d0*/  @!P0 LEA R38, R38, UR4, 0x3 ;  /* 0x0000000426268c11 */ /* 0x000fe2000f8e18ff */
[----:B------:R2:W-:Y:S04]  /*78e0*/  @!P5 STS.64 [R47], R10 ;  /* 0x0000000a2f00d388 */ /* 0x0005e80000000a00 */
[----:B------:R2:W-:Y:S01]  /*78f0*/  @!P0 STS.64 [R38], R12 ;  /* 0x0000000c26008388 */ /* 0x0005e20000000a00 */
[----:B------:R-:W-:Y:S02]  /*7900*/  ISETP.GT.U32.AND P0, PT, R44, R24, PT ;  /* 0x000000182c00720c */ /* 0x000fe40003f04070 */
[----:B------:R-:W-:Y:S01]  /*7910*/  @!P6 LEA R42, R42, UR4, 0x3 ;  /* 0x000000042a2aec11 */ /* 0x000fe2000f8e18ff */
[----:B------:R2:W-:Y:S01]  /*7920*/  @P4 STS.64 [R40], R14 ;  /* 0x0000000e28004388 */ /* 0x0005e20000000a00 */
[----:B------:R-:W-:-:S03]  /*7930*/  ISETP.GT.U32.AND.EX P0, PT, R29, RZ, PT, P0 ;  /* 0x000000ff1d00720c */ /* 0x000fc60003f04100 */
[----:B------:R2:W-:Y:S01]  /*7940*/  @!P6 STS.64 [R42], R16 ;  /* 0x000000102a00e388 */ /* 0x0005e20000000a00 */
[----:B------:R-:W-:Y:S09]  /*7950*/  BAR.SYNC.DEFER_BLOCKING 0x0 ;  /* 0x0000000000007b1d */ /* 0x000ff20000010000 */
[----:B01----:R-:W-:Y:S05]  /*7960*/  @!P0 BRA `(.L_x_1042) ;  /* 0x0000000400348947 */ /* 0x003fea0003800000 */
[----:B--2---:R-:W-:Y:S01]  /*7970*/  IMAD.MOV.U32 R19, RZ, RZ, R24 ;  /* 0x000000ffff137224 */ /* 0x004fe200078e0018 */
[----:B------:R-:W-:Y:S01]  /*7980*/  BSSY.RECONVERGENT B2, `(.L_x_1043) ;  /* 0x000002c000027945 */ /* 0x000fe20003800200 */
[----:B------:R-:W-:-:S03]  /*7990*/  IMAD.MOV.U32 R18, RZ, RZ, RZ ;  /* 0x000000ffff127224 */ /* 0x000fc600078e00ff */
[----:B------:R-:W-:Y:S02]  /*79a0*/  LOP3.LUT R3, RZ, R19, RZ, 0x33, !PT ;  /* 0x00000013ff037212 */ /* 0x000fe400078e33ff */
        /* <DEDUP_REMOVED lines=8> */
[----:B------:R-:W-:Y:S05]  /*7a30*/  @!P1 BRA `(.L_x_1044) ;  /* 0x0000000000809947 */ /* 0x000fea0003800000 */
        /* <DEDUP_REMOVED lines=15> */
.L_x_1045:
        /* <DEDUP_REMOVED lines=17> */
.L_x_1044:
[----:B------:R-:W-:Y:S05]  /*7c40*/  BSYNC.RECONVERGENT B2 ;  /* 0x0000000000027941 */ /* 0x000fea0003800200 */
.L_x_1043:
[----:B------:R-:W-:Y:S05]  /*7c50*/  @!P0 BRA `(.L_x_1042) ;  /* 0x0000000000788947 */ /* 0x000fea0003800000 */
.L_x_1046:
        /* <DEDUP_REMOVED lines=30> */
.L_x_1042:
[----:B------:R-:W-:Y:S05]  /*7e40*/  BSYNC.RECONVERGENT B1 ;  /* 0x0000000000017941 */ /* 0x000fea0003800200 */
.L_x_1041:
[----:B------:R-:W-:Y:S05]  /*7e50*/  BRA `(.L_x_1047) ;  /* 0x0000000800007947 */ /* 0x000fea0003800000 */
.L_x_1040:
[----:B------:R-:W-:Y:S01]  /*7e60*/  IMAD.MOV.U32 R37, RZ, RZ, 0x9 ;  /* 0x00000009ff257424 */ /* 0x000fe200078e00ff */
[----:B------:R-:W-:Y:S03]  /*7e70*/  BSSY.RECONVERGENT B1, `(.L_x_1048) ;  /* 0x000000e000017945 */ /* 0x000fe60003800200 */
[CC--:B------:R-:W-:Y:S02]  /*7e80*/  IMAD R49, R24.reuse, R37.reuse, 0x5 ;  /* 0x0000000518317424 */ /* 0x0c0fe400078e0225 */
[----:B------:R-:W-:Y:S01]  /*7e90*/  IMAD R51, R24, R37, 0x6 ;  /* 0x0000000618337424 */ /* 0x000fe200078e0225 */
        /* <DEDUP_REMOVED lines=11> */
.L_x_1049:
[----:B------:R-:W-:Y:S05]  /*7f50*/  BSYNC.RECONVERGENT B1 ;  /* 0x0000000000017941 */ /* 0x000fea0003800200 */
.L_x_1048:
[----:B------:R-:W-:Y:S01]  /*7f60*/  BSSY.RECONVERGENT B1, `(.L_x_1050) ;  /* 0x000000f000017945 */ /* 0x000fe20003800200 */
[----:B------:R-:W-:Y:S01]  /*7f70*/  ISETP.NE.U32.AND P6, PT, R26, R49, PT ;  /* 0x000000311a00720c */ /* 0x000fe20003fc5070 */
[----:B------:R-:W-:Y:S01]  /*7f80*/  IMAD R37, R24, R37, 0x8 ;  /* 0x0000000818257424 */ /* 0x000fe200078e0225 */
[----:B------:R-:W-:Y:S01]  /*7f90*/  ISETP.NE.U32.AND P5, PT, R26, R51, PT ;  /* 0x000000331a00720c */ /* 0x000fe20003fa5070 */
[----:B------:R-:W-:-:S12]  /*7fa0*/  @!P0 BRA `(.L_x_1051) ;  /* 0x0000000000288947 */ /* 0x000fd80003800000 */
[----:B------:R-:W1:Y:S01]  /*7fb0*/  LDCU.64 UR6, c[0x0][0x398] ;  /* 0x00007300ff0677ac */ /* 0x000e620008000a00 */
[C---:B0-----:R-:W-:Y:S01]  /*7fc0*/  IMAD.SHL.U32 R20, R23.reuse, 0x4, RZ ;  /* 0x0000000417147824 */ /* 0x041fe200078e00ff */
[----:B------:R-:W-:Y:S01]  /*7fd0*/  SHF.L.U64.HI R22, R23, 0x2, R22 ;  /* 0x0000000217167819 */ /* 0x000fe20000010216 */
[----:B------:R-:W0:Y:S03]  /*7fe0*/  LDCU.64 UR10, c[0x0][0x3a0] ;  /* 0x00007400ff0a77ac */ /* 0x000e260008000a00 */
[----:B-1----:R-:W-:-:S04]  /*7ff0*/  IADD3 R18, P0, PT, R20, UR6, RZ ;  /* 0x0000000614127c10 */ /* 0x002fc8000ff1e0ff */
[----:B------:R-:W-:Y:S02]  /*8000*/  IADD3.X R19, PT, PT, R22, UR7, RZ, P0, !PT ;  /* 0x0000000716137c10 */ /* 0x000fe400087fe4ff */
[----:B0-----:R-:W-:-:S03]  /*8010*/  IADD3 R20, P0, PT, R20, UR10, RZ ;  /* 0x0000000a14147c10 */ /* 0x001fc6000ff1e0ff */
[----:B------:R1:W-:Y:S01]  /*8020*/  STG.E desc[UR8][R18.64], R2 ;  /* 0x0000000212007986 */ /* 0x0003e2000c101908 */
[----:B------:R-:W-:-:S05]  /*8030*/  IADD3.X R21, PT, PT, R22, UR11, RZ, P0, !PT ;  /* 0x0000000b16157c10 */ /* 0x000fca00087fe4ff */
[----:B------:R1:W-:Y:S04]  /*8040*/  STG.E desc[UR8][R20.64], R3 ;  /* 0x0000000314007986 */ /* 0x0003e8000c101908 */
.L_x_1051:
[----:B------:R-:W-:Y:S05]  /*8050*/  BSYNC.RECONVERGENT B1 ;  /* 0x0000000000017941 */ /* 0x000fea0003800200 */
.L_x_1050:
[----:B------:R-:W-:Y:S01]  /*8060*/  BSSY.RECONVERGENT B1, `(.L_x_1052) ;  /* 0x000000d000017945 */ /* 0x000fe20003800200 */
[----:B------:R-:W-:-:S03]  /*8070*/  ISETP.NE.U32.AND P0, PT, R26, R37, PT ;  /* 0x000000251a00720c */ /* 0x000fc60003f05070 */
[----:B------:R-:W-:Y:S10]  /*8080*/  @!P1 BRA `(.L_x_1053) ;  /* 0x0000000000289947 */ /* 0x000ff40003800000 */
        /* <DEDUP_REMOVED lines=10> */
.L_x_1053:
[----:B------:R-:W-:Y:S05]  /*8130*/  BSYNC.RECONVERGENT B1 ;  /* 0x0000000000017941 */ /* 0x000fea0003800200 */
.L_x_1052:
[----:B------:R-:W-:Y:S04]  /*8140*/  BSSY.RECONVERGENT B1, `(.L_x_1054) ;  /* 0x000000c000017945 */ /* 0x000fe80003800200 */
[----:B------:R-:W-:Y:S05]  /*8150*/  @!P2 BRA `(.L_x_1055) ;  /* 0x000000000028a947 */ /* 0x000fea0003800000 */
[----:B------:R-:W1:Y:S01]  /*8160*/  LDCU.64 UR6, c[0x0][0x398] ;  /* 0x00007300ff0677ac */ /* 0x000e620008000a00 */
[C---:B--2---:R-:W-:Y:S01]  /*8170*/  IMAD.SHL.U32 R4, R45.reuse, 0x4, RZ ;  /* 0x000000042d047824 */ /* 0x044fe200078e00ff */
[----:B------:R-:W-:Y:S01]  /*8180*/  SHF.L.U64.HI R46, R45, 0x2, R46 ;  /* 0x000000022d2e7819 */ /* 0x000fe2000001022e */
[----:B------:R-:W2:Y:S03]  /*8190*/  LDCU.64 UR10, c[0x0][0x3a0] ;  /* 0x00007400ff0a77ac */ /* 0x000ea60008000a00 */
[C---:B-1----:R-:W-:Y:S02]  /*81a0*/  IADD3 R2, P1, PT, R4.reuse, UR6, RZ ;  /* 0x0000000604027c10 */ /* 0x042fe4000ff3e0ff */
[----:B--2---:R-:W-:Y:S02]  /*81b0*/  IADD3 R4, P2, PT, R4, UR10, RZ ;  /* 0x0000000a04047c10 */ /* 0x004fe4000ff5e0ff */
[----:B------:R-:W-:-:S02]  /*81c0*/  IADD3.X R3, PT, PT, R46, UR7, RZ, P1, !PT ;  /* 0x000000072e037c10 */ /* 0x000fc40008ffe4ff */
[----:B------:R-:W-:-:S03]  /*81d0*/  IADD3.X R5, PT, PT, R46, UR11, RZ, P2, !PT ;  /* 0x0000000b2e057c10 */ /* 0x000fc600097fe4ff */
[----:B------:R3:W-:Y:S04]  /*81e0*/  STG.E desc[UR8][R2.64], R6 ;  /* 0x0000000602007986 */ /* 0x0007e8000c101908 */
[----:B------:R3:W-:Y:S02]  /*81f0*/  STG.E desc[UR8][R4.64], R7 ;  /* 0x0000000704007986 */ /* 0x0007e4000c101908 */
.L_x_1055:
[----:B------:R-:W-:Y:S05]  /*8200*/  BSYNC.RECONVERGENT B1 ;  /* 0x0000000000017941 */ /* 0x000fea0003800200 */
.L_x_1054:
[----:B------:R-:W-:Y:S04]  /*8210*/  BSSY.RECONVERGENT B1, `(.L_x_1056) ;  /* 0x000000c000017945 */ /* 0x000fe80003800200 */
[----:B------:R-:W-:Y:S05]  /*8220*/  @!P3 BRA `(.L_x_1057) ;  /* 0x000000000028b947 */ /* 0x000fea0003800000 */
[----:B------:R-:W1:Y:S01]  /*8230*/  LDCU.64 UR6, c[0x0][0x398] ;  /* 0x00007300ff0677ac */ /* 0x000e620008000a00 */
[C---:B--23--:R-:W-:Y:S01]  /*8240*/  IMAD.SHL.U32 R4, R34.reuse, 0x4, RZ ;  /* 0x0000000422047824 */ /* 0x04cfe200078e00ff */
        /* <DEDUP_REMOVED lines=8> */
.L_x_1057:
[----:B------:R-:W-:Y:S05]  /*82d0*/  BSYNC.RECONVERGENT B1 ;  /* 0x0000000000017941 */ /* 0x000fea0003800200 */
.L_x_1056:
[----:B------:R-:W-:Y:S01]  /*82e0*/  ISETP.NE.AND P3, PT, R10, R12, PT ;  /* 0x0000000c0a00720c */ /* 0x000fe20003f65270 */
[----:B------:R-:W-:Y:S01]  /*82f0*/  BSSY.RECONVERGENT B1, `(.L_x_1058) ;  /* 0x0000011000017945 */ /* 0x000fe20003800200 */
[----:B------:R-:W-:Y:S02]  /*8300*/  ISETP.NE.AND.EX P6, PT, R30, RZ, PT, P6 ;  /* 0x000000ff1e00720c */ /* 0x000fe40003fc5360 */
[----:B------:R-:W-:Y:S02]  /*8310*/  ISETP.NE.AND P1, PT, R12, R14, PT ;  /* 0x0000000e0c00720c */ /* 0x000fe40003f25270 */
[----:B------:R-:W-:Y:S02]  /*8320*/  ISETP.NE.AND P2, PT, R16, R27, PT ;  /* 0x0000001b1000720c */ /* 0x000fe40003f45270 */
[C---:B------:R-:W-:Y:S02]  /*8330*/  ISETP.NE.AND.EX P5, PT, R30.reuse, RZ, PT, P5 ;  /* 0x000000ff1e00720c */ /* 0x040fe40003fa5350 */
[----:B------:R-:W-:-:S05]  /*8340*/  ISETP.NE.AND.EX P0, PT, R30, RZ, PT, P0 ;  /* 0x000000ff1e00720c */ /* 0x000fca0003f05300 */
[----:B------:R-:W-:Y:S08]  /*8350*/  @!P3 BRA P6, `(.L_x_1059) ;  /* 0x000000000028b947 */ /* 0x000ff00003000000 */
[----:B------:R-:W1:Y:S01]  /*8360*/  LDCU.64 UR6, c[0x0][0x398] ;  /* 0x00007300ff0677ac */ /* 0x000e620008000a00 */
[C---:B--234-:R-:W-:Y:S01]  /*8370*/  IMAD.SHL.U32 R4, R47.reuse, 0x4, RZ ;  /* 0x000000042f047824 */ /* 0x05cfe200078e00ff */
        /* <DEDUP_REMOVED lines=8> */
.L_x_1059:
[----:B------:R-:W-:Y:S05]  /*8400*/  BSYNC.RECONVERGENT B1 ;  /* 0x0000000000017941 */ /* 0x000fea0003800200 */
.L_x_1058:
[----:B------:R-:W-:Y:S04]  /*8410*/  BSSY.RECONVERGENT B1, `(.L_x_1060) ;  /* 0x000000c000017945 */ /* 0x000fe80003800200 */
[----:B------:R-:W-:Y:S05]  /*8420*/  @!P1 BRA P5, `(.L_x_1061) ;  /* 0x0000000000289947 */ /* 0x000fea0002800000 */
[----:B------:R-:W5:Y:S01]  /*8430*/  LDCU.64 UR6, c[0x0][0x398] ;  /* 0x00007300ff0677ac */ /* 0x000f620008000a00 */
[C---:B-1234-:R-:W-:Y:S01]  /*8440*/  IMAD.SHL.U32 R4, R38.reuse, 0x4, RZ ;  /* 0x0000000426047824 */ /* 0x05efe200078e00ff */
[----:B------:R-:W-:Y:S01]  /*8450*/  SHF.L.U64.HI R39, R38, 0x2, R39 ;  /* 0x0000000226277819 */ /* 0x000fe20000010227 */
[----:B------:R-:W1:Y:S03]  /*8460*/  LDCU.64 UR10, c[0x0][0x3a0] ;  /* 0x00007400ff0a77ac */ /* 0x000e660008000a00 */
[C---:B-----5:R-:W-:Y:S02]  /*8470*/  IADD3 R2, P1, PT, R4.reuse, UR6, RZ ;  /* 0x0000000604027c10 */ /* 0x060fe4000ff3e0ff */
[----:B-1----:R-:W-:Y:S02]  /*8480*/  IADD3 R4, P3, PT, R4, UR10, RZ ;  /* 0x0000000a04047c10 */ /* 0x002fe4000ff7e0ff */
[----:B------:R-:W-:-:S02]  /*8490*/  IADD3.X R3, PT, PT, R39, UR7, RZ, P1, !PT ;  /* 0x0000000727037c10 */ /* 0x000fc40008ffe4ff */
[----:B------:R-:W-:-:S03]  /*84a0*/  IADD3.X R5, PT, PT, R39, UR11, RZ, P3, !PT ;  /* 0x0000000b27057c10 */ /* 0x000fc60009ffe4ff */
[----:B------:R1:W-:Y:S04]  /*84b0*/  STG.E desc[UR8][R2.64], R12 ;  /* 0x0000000c02007986 */ /* 0x0003e8000c101908 */
[----:B------:R1:W-:Y:S02]  /*84c0*/  STG.E desc[UR8][R4.64], R13 ;  /* 0x0000000d04007986 */ /* 0x0003e4000c101908 */
.L_x_1061:
[----:B------:R-:W-:Y:S05]  /*84d0*/  BSYNC.RECONVERGENT B1 ;  /* 0x0000000000017941 */ /* 0x000fea0003800200 */
.L_x_1060:
[----:B------:R-:W-:Y:S04]  /*84e0*/  BSSY.RECONVERGENT B1, `(.L_x_1062) ;  /* 0x000000c000017945 */ /* 0x000fe80003800200 */
[----:B------:R-:W-:Y:S05]  /*84f0*/  @!P4 BRA `(.L_x_1063) ;  /* 0x000000000028c947 */ /* 0x000fea0003800000 */
        /* <DEDUP_REMOVED lines=10> */
.L_x_1063:
[----:B------:R-:W-:Y:S05]  /*85a0*/  BSYNC.RECONVERGENT B1 ;  /* 0x0000000000017941 */ /* 0x000fea0003800200 */
.L_x_1062:
        /* <DEDUP_REMOVED lines=11> */
.L_x_1047:
[----:B------:R-:W-:Y:S05]  /*8660*/  BSYNC.RECONVERGENT B0 ;  /* 0x0000000000007941 */ /* 0x000fea0003800200 */
.L_x_1039:
[----:B------:R-:W-:-:S13]  /*8670*/  ISETP.NE.AND P0, PT, R24, 0xff, PT ;  /* 0x000000ff1800780c */ /* 0x000fda0003f05270 */
[----:B------:R-:W-:Y:S05]  /*8680*/  @P0 EXIT ;  /* 0x000000000000094d */ /* 0x000fea0003800000 */
[----:B01234-:R-:W0:Y:S01]  /*8690*/  LDC.64 R2, c[0x0][0x3a8] ;  /* 0x0000ea00ff027b82 */ /* 0x01fe220000000a00 */
[----:B------:R-:W-:-:S04]  /*86a0*/  ISETP.NE.U32.AND P0, PT, R26, 0x900, PT ;  /* 0x000009001a00780c */ /* 0x000fc80003f05070 */
[----:B------:R-:W-:-:S13]  /*86b0*/  ISETP.NE.AND.EX P0, PT, R30, RZ, PT, P0 ;  /* 0x000000ff1e00720c */ /* 0x000fda0003f05300 */
[----:B------:R-:W-:Y:S05]  /*86c0*/  @P0 BRA `(.L_x_1064) ;  /* 0x0000000000300947 */ /* 0x000fea0003800000 */
[----:B------:R-:W1:Y:S01]  /*86d0*/  LDCU.64 UR4, c[0x0][0x398] ;  /* 0x00007300ff0477ac */ /* 0x000e620008000a00 */
[C---:B------:R-:W-:Y:S01]  /*86e0*/  IMAD.SHL.U32 R6, R44.reuse, 0x4, RZ ;  /* 0x000000042c067824 */ /* 0x040fe200078e00ff */
[----:B------:R-:W-:Y:S01]  /*86f0*/  SHF.L.U64.HI R0, R44, 0x2, R29 ;  /* 0x000000022c007819 */ /* 0x000fe2000001021d */
[----:B------:R-:W2:Y:S03]  /*8700*/  LDCU.64 UR6, c[0x0][0x3a0] ;  /* 0x00007400ff0677ac */ /* 0x000ea60008000a00 */
[C---:B-1----:R-:W-:Y:S02]  /*8710*/  IADD3 R4, P0, PT, R6.reuse, UR4, RZ ;  /* 0x0000000406047c10 */ /* 0x042fe4000ff1e0ff */
[----:B--2---:R-:W-:Y:S02]  /*8720*/  IADD3 R6, P1, PT, R6, UR6, RZ ;  /* 0x0000000606067c10 */ /* 0x004fe4000ff3e0ff */
[----:B------:R-:W-:-:S02]  /*8730*/  IADD3.X R5, PT, PT, R0, UR5, RZ, P0, !PT ;  /* 0x0000000500057c10 */ /* 0x000fc400087fe4ff */
[----:B------:R-:W-:Y:S02]  /*8740*/  IADD3.X R7, PT, PT, R0, UR7, RZ, P1, !PT ;  /* 0x0000000700077c10 */ /* 0x000fe40008ffe4ff */
[----:B------:R-:W-:Y:S01]  /*8750*/  IADD3 R44, P0, PT, R44, 0x1, RZ ;  /* 0x000000012c2c7810 */ /* 0x000fe20007f1e0ff */
[----:B------:R1:W-:Y:S04]  /*8760*/  STG.E desc[UR8][R4.64], R27 ;  /* 0x0000001b04007986 */ /* 0x0003e8000c101908 */
[----:B------:R1:W-:Y:S01]  /*8770*/  STG.E desc[UR8][R6.64], R36 ;  /* 0x0000002406007986 */ /* 0x0003e2000c101908 */
[----:B------:R-:W-:-:S07]  /*8780*/  IMAD.X R29, RZ, RZ, R29, P0 ;  /* 0x000000ffff1d7224 */ /* 0x000fce00000e061d */
.L_x_1064:
[----:B------:R-:W-:-:S05]  /*8790*/  IMAD.MOV.U32 R45, RZ, RZ, R29 ;  /* 0x000000ffff2d7224 */ /* 0x000fca00078e001d */
[----:B0-----:R-:W-:Y:S01]  /*87a0*/  STG.E.64 desc[UR8][R2.64], R44 ;  /* 0x0000002c02007986 */ /* 0x001fe2000c101b08 */
[----:B------:R-:W-:Y:S05]  /*87b0*/  EXIT ;  /* 0x000000000000794d */ /* 0x000fea0003800000 */
.L_x_1038:
[----:B------:R-:W0:Y:S02]  /*87c0*/  LDC.64 R2, c[0x0][0x380] ;  /* 0x0000e000ff027b82 */ /* 0x000e240000000a00 */
[----:B0-----:R-:W-:-:S05]  /*87d0*/  IMAD.WIDE.U32 R4, R39, 0x2400, R2 ;  /* 0x0000240027047825 */ /* 0x001fca00078e0002 */
[----:B------:R-:W2:Y:S01]  /*87e0*/  LDG.E.CONSTANT R6, desc[UR8][R4.64] ;  /* 0x0000000804067981 */ /* 0x000ea2000c1e9900 */
[----:B------:R-:W0:Y:S02]  /*87f0*/  S2R R32, SR_TID.X ;  /* 0x0000000000207919 */ /* 0x000e240000002100 */
[C---:B0-----:R-:W-:Y:S02]  /*8800*/  LOP3.LUT R0, R32.reuse, 0x1f, RZ, 0xc0, !PT ;  /* 0x0000001f20007812 */ /* 0x041fe400078ec0ff */
[----:B------:R-:W-:-:S05]  /*8810*/  LOP3.LUT R3, R32, 0x3e0, RZ, 0xc0, !PT ;  /* 0x000003e020037812 */ /* 0x000fca00078ec0ff */
[----:B------:R-:W-:-:S04]  /*8820*/  IMAD R9, R3, 0x9, R0 ;  /* 0x0000000903097824 */ /* 0x000fc800078e0200 */
[C---:B------:R-:W-:Y:S01]  /*8830*/  VIADD R3, R9.reuse, 0x20 ;  /* 0x0000002009037836 */ /* 0x040fe20000000000 */
[C---:B------:R-:W-:Y:S01]  /*8840*/  ISETP.GE.U32.AND P6, PT, R9.reuse, R26, PT ;  /* 0x0000001a0900720c */ /* 0x040fe20003fc6070 */
[C---:B------:R-:W-:Y:S01]  /*8850*/  VIADD R7, R9.reuse, 0x40 ;  /* 0x0000004009077836 */ /* 0x040fe20000000000 */
[C---:B------:R-:W-:Y:S01]  /*8860*/  LEA R2, P5, R9.reuse, R4, 0x2 ;  /* 0x0000000409027211 */ /* 0x040fe200078a10ff */
[----:B------:R-:W-:Y:S01]  /*8870*/  VIADD R11, R9, 0x60 ;  /* 0x00000060090b7836 */ /* 0x000fe20000000000 */
[-C--:B------:R-:W-:Y:S01]  /*8880*/  ISETP.GE.U32.AND P1, PT, R3, R26.reuse, PT ;  /* 0x0000001a0300720c */ /* 0x080fe20003f26070 */
[----:B------:R-:W-:Y:S01]  /*8890*/  VIADD R3, R9, 0x80 ;  /* 0x0000008009037836 */ /* 0x000fe20000000000 */
[-C--:B------:R-:W-:Y:S01]  /*88a0*/  ISETP.GE.U32.AND P0, PT, R7, R26.reuse, PT ;  /* 0x0000001a0700720c */ /* 0x080fe20003f06070 */
[----:B------:R-:W-:Y:S01]  /*88b0*/  VIADD R7, R9, 0xa0 ;  /* 0x000000a009077836 */ /* 0x000fe20000000000 */
[-C--:B------:R-:W-:Y:S01]  /*88c0*/  ISETP.GE.U32.AND P2, PT, R11, R26.reuse, PT ;  /* 0x0000001a0b00720c */ /* 0x080fe20003f46070 */
[----:B------:R-:W-:Y:S01]  /*88d0*/  VIADD R11, R9, 0xc0 ;  /* 0x000000c0090b7836 */ /* 0x000fe20000000000 */
[-C--:B------:R-:W-:Y:S01]  /*88e0*/  ISETP.GE.U32.AND P3, PT, R3, R26.reuse, PT ;  /* 0x0000001a0300720c */ /* 0x080fe20003f66070 */
[----:B------:R-:W-:Y:S01]  /*88f0*/  IMAD.X R3, RZ, RZ, R5, P5 ;  /* 0x000000ffff037224 */ /* 0x000fe200028e0605 */
[----:B------:R-:W-:-:S02]  /*8900*/  ISETP.GE.U32.AND P4, PT, R7, R26, PT ;  /* 0x0000001a0700720c */ /* 0x000fc40003f86070 */
[-C--:B------:R-:W-:Y:S01]  /*8910*/  ISETP.GE.U32.AND P5, PT, R11, R26.reuse, PT ;  /* 0x0000001a0b00720c */ /* 0x080fe20003fa6070 */
[C---:B------:R-:W-:Y:S02]  /*8920*/  VIADD R11, R9.reuse, 0xe0 ;  /* 0x000000e0090b7836 */ /* 0x040fe40000000000 */
[----:B------:R-:W-:Y:S02]  /*8930*/  VIADD R9, R9, 0x100 ;  /* 0x0000010009097836 */ /* 0x000fe40000000000 */
[----:B------:R-:W-:Y:S02]  /*8940*/  IMAD.MOV.U32 R8, RZ, RZ, RZ ;  /* 0x000000ffff087224 */ /* 0x000fe400078e00ff */
[----:B--2---:R-:W-:Y:S02]  /*8950*/  IMAD.MOV.U32 R0, RZ, RZ, R6 ;  /* 0x000000ffff007224 */ /* 0x004fe400078e0006 */
[----:B------:R-:W2:Y:S02]  /*8960*/  @!P6 LDG.E.CONSTANT R6, desc[UR8][R2.64] ;  /* 0x000000080206e981 */ /* 0x000ea4000c1e9900 */
[----:B------:R-:W-:Y:S01]  /*8970*/  IMAD.MOV.U32 R7, RZ, RZ, R0 ;  /* 0x000000ffff077224 */ /* 0x000fe200078e0000 */
[----:B------:R-:W-:-:S05]  /*8980*/  ISETP.GE.U32.AND P6, PT, R11, R26, PT ;  /* 0x0000001a0b00720c */ /* 0x000fca0003fc6070 */
[----:B------:R-:W3:Y:S01]  /*8990*/  @!P1 LDG.E.CONSTANT R7, desc[UR8][R2.64+0x80] ;  /* 0x0000800802079981 */ /* 0x000ee2000c1e9900 */
[----:B------:R-:W-:Y:S01]  /*89a0*/  ISETP.GE.U32.AND P1, PT, R9, R26, PT ;  /* 0x0000001a0900720c */ /* 0x000fe20003f26070 */
[--C-:B------:R-:W-:Y:S02]  /*89b0*/  IMAD.MOV.U32 R10, RZ, RZ, R0.reuse ;  /* 0x000000ffff0a7224 */ /* 0x100fe400078e0000 */
[--C-:B------:R-:W-:Y:S02]  /*89c0*/  IMAD.MOV.U32 R11, RZ, RZ, R0.reuse ;  /* 0x000000ffff0b7224 */ /* 0x100fe400078e0000 */
[--C-:B------:R-:W-:Y:S02]  /*89d0*/  IMAD.MOV.U32 R13, RZ, RZ, R0.reuse ;  /* 0x000000ffff0d7224 */ /* 0x100fe400078e0000 */
[--C-:B------:R-:W-:Y:S01]  /*89e0*/  IMAD.MOV.U32 R15, RZ, RZ, R0.reuse ;  /* 0x000000ffff0f7224 */ /* 0x100fe200078e0000 */
[----:B------:R-:W4:Y:S01]  /*89f0*/  @!P0 LDG.E.CONSTANT R10, desc[UR8][R2.64+0x100] ;  /* 0x00010008020a8981 */ /* 0x000f22000c1e9900 */
[----:B------:R-:W-:-:S02]  /*8a00*/  IMAD.MOV.U32 R17, RZ, RZ, R0 ;  /* 0x000000ffff117224 */ /* 0x000fc400078e0000 */
[----:B------:R-:W-:Y:S01]  /*8a10*/  IMAD.MOV.U32 R19, RZ, RZ, R0 ;  /* 0x000000ffff137224 */ /* 0x000fe200078e0000 */
[----:B------:R-:W5:Y:S04]  /*8a20*/  @!P2 LDG.E.CONSTANT R11, desc[UR8][R2.64+0x180] ;  /* 0x00018008020ba981 */ /* 0x000f68000c1e9900 */
[----:B------:R-:W5:Y:S04]  /*8a30*/  @!P3 LDG.E.CONSTANT R13, desc[UR8][R2.64+0x200] ;  /* 0x00020008020db981 */ /* 0x000f68000c1e9900 */
[----:B------:R-:W5:Y:S04]  /*8a40*/  @!P4 LDG.E.CONSTANT R15, desc[UR8][R2.64+0x280] ;  /* 0x00028008020fc981 */ /* 0x000f68000c1e9900 */
[----:B------:R-:W5:Y:S04]  /*8a50*/  @!P5 LDG.E.CONSTANT R17, desc[UR8][R2.64+0x300] ;  /* 0x000300080211d981 */ /* 0x000f68000c1e9900 */
[----:B------:R-:W5:Y:S04]  /*8a60*/  @!P6 LDG.E.CONSTANT R19, desc[UR8][R2.64+0x380] ;  /* 0x000380080213e981 */ /* 0x000f68000c1e9900 */
[----:B------:R0:W5:Y:S01]  /*8a70*/  @!P1 LDG.E.CONSTANT R0, desc[UR8][R2.64+0x400] ;  /* 0x0004000802009981 */ /* 0x000162000c1e9900 */
[----:B------:R-:W-:Y:S01]  /*8a80*/  ISETP.NE.AND P0, PT, R32, RZ, PT ;  /* 0x000000ff2000720c */ /* 0x000fe20003f05270 */
[----:B------:R-:W1:Y:S01]  /*8a90*/  S2R R28, SR_LANEID ;  /* 0x00000000001c7919 */ /* 0x000e620000000000 */
[----:B------:R-:W1:Y:S01]  /*8aa0*/  S2UR UR5, SR_CgaCtaId ;  /* 0x00000000000579c3 */ /* 0x000e620000008800 */
[----:B------:R-:W-:Y:S01]  /*8ab0*/  SHF.R.U32.HI R9, RZ, 0x5, R32 ;  /* 0x00000005ff097819 */ /* 0x000fe20000011620 */
[----:B------:R-:W-:-:S06]  /*8ac0*/  UMOV UR4, 0x400 ;  /* 0x0000040000047882 */ /* 0x000fcc0000000000 */
[----:B0-----:R-:W0:Y:S03]  /*8ad0*/  LDC R3, c[0x0][0x390] ;  /* 0x0000e400ff037b82 */ /* 0x001e260000000800 */
[----:B------:R1:W5:Y:S01]  /*8ae0*/  @!P0 LDG.E.CONSTANT R8, desc[UR8][R4.64+-0x4] ;  /* 0xfffffc0804088981 */ /* 0x000362000c1e9900 */
[----:B------:R-:W-:Y:S01]  /*8af0*/  P2R R2, PR, RZ, 0x1 ;  /* 0x00000001ff027803 */ /* 0x000fe20000000000 */
[----:B-1----:R-:W-:Y:S01]  /*8b00*/  ULEA UR4, UR5, UR4, 0x18 ;  /* 0x0000000405047291 */ /* 0x002fe2000f8ec0ff */
[----:B------:R-:W-:-:S05]  /*8b10*/  IMAD R12, R9, 0x120, R28 ;  /* 0x00000120090c7824 */ /* 0x000fca00078e021c */
[----:B------:R-:W-:-:S05]  /*8b20*/  LEA R24, R12, UR4, 0x2 ;  /* 0x000000040c187c11 */ /* 0x000fca000f8e10ff */
[----:B------:R-:W-:Y:S01]  /*8b30*/  IMAD R4, R28, 0x20, R24 ;  /* 0x000000201c047824 */ /* 0x000fe200078e0218 */
[----:B------:R-:W-:Y:S01]  /*8b40*/  ISETP.NE.AND P0, PT, R32, RZ, PT ;  /* 0x000000ff2000720c */ /* 0x000fe20003f05270 */
[----:B--2---:R1:W-:Y:S04]  /*8b50*/  STS [R24], R6 ;  /* 0x0000000618007388 */ /* 0x0043e80000000800 */
        /* <DEDUP_REMOVED lines=9> */
[----:B------:R-:W2:Y:S04]  /*8bf0*/  LDS R29, [R4+0x20] ;  /* 0x00002000041d7984 */ /* 0x000ea80000000800 */
[----:B------:R-:W-:Y:S04]  /*8c00*/  LDS R10, [R4] ;  /* 0x00000000040a7984 */ /* 0x000fe80000000800 */
[----:B------:R-:W3:Y:S04]  /*8c10*/  LDS R12, [R4+0x4] ;  /* 0x00000400040c7984 */ /* 0x000ee80000000800 */
[----:B------:R-:W-:Y:S04]  /*8c20*/  LDS R14, [R4+0x8] ;  /* 0x00000800040e7984 */ /* 0x000fe80000000800 */
[----:B------:R-:W-:Y:S04]  /*8c30*/  LDS R16, [R4+0xc] ;  /* 0x00000c0004107984 */ /* 0x000fe80000000800 */
[----:B------:R-:W-:Y:S04]  /*8c40*/  LDS R18, [R4+0x10] ;  /* 0x0000100004127984 */ /* 0x000fe80000000800 */
[----:B------:R-:W-:Y:S04]  /*8c50*/  LDS R20, [R4+0x14] ;  /* 0x0000140004147984 */ /* 0x000fe80000000800 */
[----:B------:R-:W-:Y:S04]  /*8c60*/  LDS R22, [R4+0x18] ;  /* 0x0000180004167984 */ /* 0x000fe80000000800 */
[----:B------:R-:W-:Y:S01]  /*8c70*/  LDS R2, [R4+0x1c] ;  /* 0x00001c0004027984 */ /* 0x000fe20000000800 */
[----:B------:R-:W-:Y:S01]  /*8c80*/  BAR.SYNC.DEFER_BLOCKING 0x0 ;  /* 0x0000000000007b1d */ /* 0x000fe20000010000 */
[----:B-1----:R-:W-:-:S05]  /*8c90*/  LEA R6, R32, UR4, 0x2 ;  /* 0x0000000420067c11 */ /* 0x002fca000f8e10ff */
[----:B0-----:R-:W-:Y:S04]  /*8ca0*/  STS [R24], R3 ;  /* 0x0000000318007388 */ /* 0x001fe80000000800 */
        /* <DEDUP_REMOVED lines=17> */
[----:B------:R0:W-:Y:S01]  /*8dc0*/  LDS R0, [R4+0x20] ;  /* 0x0000200004007984 */ /* 0x0001e20000000800 */
[----:B------:R-:W-:Y:S06]  /*8dd0*/  BAR.SYNC.DEFER_BLOCKING 0x0 ;  /* 0x0000000000007b1d */ /* 0x000fec0000010000 */
[----:B--2---:R-:W-:Y:S02]  /*8de0*/  STS [R6+0x4d8], R29 ;  /* 0x0004d81d06007388 */ /* 0x004fe40000000800 */
[----:B------:R-:W-:Y:S06]  /*8df0*/  BAR.SYNC.DEFER_BLOCKING 0x0 ;  /* 0x0000000000007b1d */ /* 0x000fec0000010000 */
[----:B------:R-:W1:Y:S01]  /*8e00*/  @P0 LDS R8, [R6+0x4d4] ;  /* 0x0004d40006080984 */ /* 0x000e620000000800 */
[----:B------:R-:W-:-:S04]  /*8e10*/  IMAD R7, R32, 0x9, RZ ;  /* 0x0000000920077824 */ /* 0x000fc800078e02ff */
[C---:B------:R-:W-:Y:S01]  /*8e20*/  VIADD R5, R7.reuse, 0x1 ;  /* 0x0000000107057836 */ /* 0x040fe20000000000 */
[----:B------:R-:W-:Y:S01]  /*8e30*/  ISETP.EQ.U32.AND P4, PT, R26, R7, PT ;  /* 0x000000071a00720c */ /* 0x000fe20003f82070 */
[C---:B------:R-:W-:Y:S01]  /*8e40*/  VIADD R25, R7.reuse, 0x2 ;  /* 0x0000000207197836 */ /* 0x040fe20000000000 */
[----:B---3--:R-:W-:Y:S01]  /*8e50*/  ISETP.NE.AND P5, PT, R10, R12, PT ;  /* 0x0000000c0a00720c */ /* 0x008fe20003fa5270 */
[C---:B------:R-:W-:Y:S01]  /*8e60*/  VIADD R27, R7.reuse, 0x3 ;  /* 0x00000003071b7836 */ /* 0x040fe20000000000 */
[C---:B------:R-:W-:Y:S01]  /*8e70*/  ISETP.EQ.U32.AND P2, PT, R26.reuse, R5, PT ;  /* 0x000000051a00720c */ /* 0x040fe20003f42070 */
[----:B------:R-:W-:Y:S01]  /*8e80*/  VIADD R5, R7, 0x4 ;  /* 0x0000000407057836 */ /* 0x000fe20000000000 */
[----:B------:R-:W-:Y:S02]  /*8e90*/  ISETP.EQ.U32.AND P3, PT, R26, R25, PT ;  /* 0x000000191a00720c */ /* 0x000fe40003f62070 */
[----:B------:R-:W-:Y:S02]  /*8ea0*/  ISETP.EQ.OR.EX P5, PT, R30, RZ, P5, P2 ;  /* 0x000000ff1e00720c */ /* 0x000fe40002fa2720 */
[----:B------:R-:W-:-:S02]  /*8eb0*/  ISETP.EQ.U32.AND P1, PT, R26, R27, PT ;  /* 0x0000001b1a00720c */ /* 0x000fc40003f22070 */
[----:B------:R-:W-:Y:S02]  /*8ec0*/  ISETP.EQ.U32.AND P2, PT, R26, R5, PT ;  /* 0x000000051a00720c */ /* 0x000fe40003f42070 */
[----:B0-----:R-:W-:Y:S02]  /*8ed0*/  SEL R4, RZ, 0x1, !P5 ;  /* 0x00000001ff047807 */ /* 0x001fe40006800000 */
[----:B-1----:R-:W-:-:S04]  /*8ee0*/  ISETP.NE.AND P0, PT, R8, R10, PT ;  /* 0x0000000a0800720c */ /* 0x002fc80003f05270 */
[----:B------:R-:W-:Y:S02]  /*8ef0*/  ISETP.EQ.OR.EX P4, PT, R30, RZ, P0, P4 ;  /* 0x000000ff1e00720c */ /* 0x000fe40000782740 */
[----:B------:R-:W-:Y:S02]  /*8f00*/  ISETP.NE.AND P0, PT, R12, R14, PT ;  /* 0x0000000e0c00720c */ /* 0x000fe40003f05270 */
[----:B------:R-:W-:Y:S02]  /*8f10*/  SEL R6, RZ, 0x1, !P4 ;  /* 0x00000001ff067807 */ /* 0x000fe40006000000 */
[----:B------:R-:W-:Y:S02]  /*8f20*/  ISETP.EQ.OR.EX P3, PT, R30, RZ, P0, P3 ;  /* 0x000000ff1e00720c */ /* 0x000fe40000762730 */
[----:B------:R-:W-:Y:S02]  /*8f30*/  ISETP.NE.AND P4, PT, R14, R16, PT ;  /* 0x000000100e00720c */ /* 0x000fe40003f85270 */
[----:B------:R-:W-:-:S02]  /*8f40*/  ISETP.NE.AND P0, PT, R16, R18, PT ;  /* 0x000000121000720c */ /* 0x000fc40003f05270 */
[----:B------:R-:W-:Y:S02]  /*8f50*/  SEL R27, RZ, 0x1, !P3 ;  /* 0x00000001ff1b7807 */ /* 0x000fe40005800000 */
[C---:B------:R-:W-:Y:S02]  /*8f60*/  ISETP.EQ.OR.EX P6, PT, R30.reuse, RZ, P4, P1 ;  /* 0x000000ff1e00720c */ /* 0x040fe400027c2710 */
[----:B------:R-:W-:Y:S02]  /*8f70*/  ISETP.EQ.OR.EX P2, PT, R30, RZ, P0, P2 ;  /* 0x000000ff1e00720c */ /* 0x000fe40000742720 */
[----:B------:R-:W-:Y:S02]  /*8f80*/  IADD3 R27, P0, P1, R27, R4, R6 ;  /* 0x000000041b1b7210 */ /* 0x000fe4000791e006 */
[----:B------:R-:W-:Y:S02]  /*8f90*/  SEL R5, RZ, 0x1, !P6 ;  /* 0x00000001ff057807 */ /* 0x000fe40007000000 */
[----:B------:R-:W-:-:S02]  /*8fa0*/  SEL R4, RZ, 0x1, !P2 ;  /* 0x00000001ff047807 */ /* 0x000fc40005000000 */
[----:B------:R-:W-:Y:S02]  /*8fb0*/  IADD3.X R24, PT, PT, RZ, RZ, RZ, P0, P1 ;  /* 0x000000ffff187210 */ /* 0x000fe400007e24ff */
[----:B------:R-:W-:Y:S01]  /*8fc0*/  IADD3 R27, P0, P1, R4, R27, R5 ;  /* 0x0000001b041b7210 */ /* 0x000fe2000791e005 */
[----:B------:R-:W-:-:S03]  /*8fd0*/  VIADD R5, R7, 0x5 ;  /* 0x0000000507057836 */ /* 0x000fc60000000000 */
[----:B------:R-:W-:Y:S02]  /*8fe0*/  IADD3.X R24, PT, PT, RZ, R24, RZ, P0, P1 ;  /* 0x00000018ff187210 */ /* 0x000fe400007e24ff */
[----:B------:R-:W-:Y:S01]  /*8ff0*/  ISETP.EQ.U32.AND P0, PT, R26, R5, PT ;  /* 0x000000051a00720c */ /* 0x000fe20003f02070 */
[----:B------:R-:W-:Y:S01]  /*9000*/  VIADD R5, R7, 0x6 ;  /* 0x0000000607057836 */ /* 0x000fe20000000000 */
[----:B------:R-:W-:Y:S02]  /*9010*/  ISETP.NE.AND P1, PT, R18, R20, PT ;  /* 0x000000141200720c */ /* 0x000fe40003f25270 */
[----:B------:R-:W-:Y:S02]  /*9020*/  ISETP.NE.AND P4, PT, R20, R22, PT ;  /* 0x000000161400720c */ /* 0x000fe40003f85270 */
[----:B------:R-:W-:Y:S02]  /*9030*/  ISETP.EQ.OR.EX P1, PT, R30, RZ, P1, P0 ;  /* 0x000000ff1e00720c */ /* 0x000fe40000f22700 */
[----:B------:R-:W-:-:S04]  /*9040*/  ISETP.EQ.U32.AND P0, PT, R26, R5, PT ;  /* 0x000000051a00720c */ /* 0x000fc80003f02070 */
[----:B------:R-:W-:Y:S02]  /*9050*/  ISETP.EQ.OR.EX P0, PT, R30, RZ, P4, P0 ;  /* 0x000000ff1e00720c */ /* 0x000fe40002702700 */
[----:B------:R-:W-:Y:S02]  /*9060*/  SEL R5, RZ, 0x1, !P1 ;  /* 0x00000001ff057807 */ /* 0x000fe40004800000 */
[----:B------:R-:W-:Y:S02]  /*9070*/  SEL R4, RZ, 0x1, !P0 ;  /* 0x00000001ff047807 */ /* 0x000fe40004000000 */
[----:B------:R-:W-:Y:S02]  /*9080*/  P2R R31, PR, RZ, 0x20 ;  /* 0x00000020ff1f7803 */ /* 0x000fe40000000000 */
[----:B------:R-:W-:Y:S01]  /*9090*/  IADD3 R27, P4, P5, R4, R27, R5 ;  /* 0x0000001b041b7210 */ /* 0x000fe20007d9e005 */
[C---:B------:R-:W-:Y:S02]  /*90a0*/  VIADD R5, R7.reuse, 0x7 ;  /* 0x0000000707057836 */ /* 0x040fe40000000000 */
[----:B------:R-:W-:Y:S01]  /*90b0*/  VIADD R7, R7, 0x8 ;  /* 0x0000000807077836 */ /* 0x000fe20000000000 */
[----:B------:R-:W-:-:S02]  /*90c0*/  IADD3.X R24, PT, PT, RZ, R24, RZ, P4, P5 ;  /* 0x00000018ff187210 */ /* 0x000fc400027ea4ff */
[----:B------:R-:W-:Y:S02]  /*90d0*/  ISETP.EQ.U32.AND P5, PT, R26, R5, PT ;  /* 0x000000051a00720c */ /* 0x000fe40003fa2070 */
[----:B------:R-:W-:Y:S02]  /*90e0*/  ISETP.NE.AND P4, PT, R22, R2, PT ;  /* 0x000000021600720c */ /* 0x000fe40003f85270 */
[----:B------:R-:W-:Y:S02]  /*90f0*/  P2R R34, PR, RZ, 0x40 ;  /* 0x00000040ff227803 */ /* 0x000fe40000000000 */
[----:B------:R-:W-:Y:S02]  /*9100*/  ISETP.EQ.OR.EX P5, PT, R30, RZ, P4, P5 ;  /* 0x000000ff1e00720c */ /* 0x000fe400027a2750 */
[----:B------:R-:W-:Y:S02]  /*9110*/  ISETP.EQ.U32.AND P4, PT, R26, R7, PT ;  /* 0x000000071a00720c */ /* 0x000fe40003f82070 */
[----:B------:R-:W-:-:S02]  /*9120*/  ISETP.NE.AND P6, PT, R2, R29, PT ;  /* 0x0000001d0200720c */ /* 0x000fc40003fc5270 */
[----:B------:R-:W-:Y:S02]  /*9130*/  P2R R33, PR, RZ, 0x8 ;  /* 0x00000008ff217803 */ /* 0x000fe40000000000 */
[----:B------:R-:W-:Y:S02]  /*9140*/  ISETP.EQ.OR.EX P4, PT, R30, RZ, P6, P4 ;  /* 0x000000ff1e00720c */ /* 0x000fe40003782740 */
[----:B------:R-:W-:Y:S02]  /*9150*/  ISETP.NE.AND P3, PT, R31, RZ, PT ;  /* 0x000000ff1f00720c */ /* 0x000fe40003f65270 */
[----:B------:R-:W-:Y:S02]  /*9160*/  SEL R5, RZ, 0x1, !P5 ;  /* 0x00000001ff057807 */ /* 0x000fe40006800000 */
[----:B------:R-:W-:Y:S02]  /*9170*/  SEL R4, RZ, 0x1, !P4 ;  /* 0x00000001ff047807 */ /* 0x000fe40006000000 */
[----:B------:R-:W-:-:S02]  /*9180*/  P2R R25, PR, RZ, 0x8 ;  /* 0x00000008ff197803 */ /* 0x000fc40000000000 */
[----:B------:R-:W-:-:S04]  /*9190*/  IADD3 R27, P3, P6, R4, R27, R5 ;  /* 0x0000001b041b7210 */ /* 0x000fc80007e7e005 */
[----:B------:R-:W-:Y:S02]  /*91a0*/  IADD3.X R24, PT, PT, RZ, R24, RZ, P3, P6 ;  /* 0x00000018ff187210 */ /* 0x000fe40001fec4ff */
[----:B------:R-:W-:-:S04]  /*91b0*/  ISETP.NE.AND P3, PT, R25, RZ, PT ;  /* 0x000000ff1900720c */ /* 0x000fc80003f65270 */
[----:B------:R-:W-:Y:S02]  /*91c0*/  SEL R4, R11, RZ, !P3 ;  /* 0x000000ff0b047207 */ /* 0x000fe40005800000 */
[----:B------:R-:W-:-:S03]  /*91d0*/  ISETP.NE.AND P3, PT, R33, RZ, PT ;  /* 0x000000ff2100720c */ /* 0x000fc60003f65270 */
[----:B------:R-:W-:-:S05]  /*91e0*/  IMAD.IADD R4, R13, 0x1, R4 ;  /* 0x000000010d047824 */ /* 0x000fca00078e0204 */
[----:B------:R-:W-:Y:S02]  /*91f0*/  SEL R4, R4, RZ, !P3 ;  /* 0x000000ff04047207 */ /* 0x000fe40005800000 */
[----:B------:R-:W-:-:S03]  /*9200*/  ISETP.NE.AND P6, PT, R34, RZ, PT ;  /* 0x000000ff2200720c */ /* 0x000fc60003fc5270 */
        /* <DEDUP_REMOVED lines=13> */
[----:B------:R-:W0:Y:S01]  /*92e0*/  SHFL.UP PT, R6, R0, 0x1, RZ ;  /* 0x0420000000067989 */ /* 0x000e2200000e00ff */
[----:B------:R-:W-:-:S03]  /*92f0*/  ISETP.NE.U32.AND P4, PT, R27, RZ, PT ;  /* 0x000000ff1b00720c */ /* 0x000fc60003f85070 */
[----:B------:R-:W1:Y:S01]  /*9300*/  SHFL.UP PT, R4, R27, 0x1, RZ ;  /* 0x042000001b047989 */ /* 0x000e6200000e00ff */
[----:B------:R-:W-:-:S03]  /*9310*/  ISETP.NE.AND.EX P4, PT, R24, RZ, PT, P4 ;  /* 0x000000ff1800720c */ /* 0x000fc60003f85340 */
[----:B------:R-:W2:Y:S01]  /*9320*/  SHFL.UP PT, R5, R24, 0x1, RZ ;  /* 0x0420000018057989 */ /* 0x000ea200000e00ff */
[----:B0-----:R-:W-:Y:S02]  /*9330*/  SEL R6, R6, RZ, !P4 ;  /* 0x000000ff06067207 */ /* 0x001fe40006000000 */
[----:B------:R-:W-:-:S04]  /*9340*/  ISETP.GE.AND P4, PT, R28, 0x1, PT ;  /* 0x000000011c00780c */ /* 0x000fc80003f86270 */
[----:B------:R-:W-:-:S05]  /*9350*/  SEL R7, R6, RZ, P4 ;  /* 0x000000ff06077207 */ /* 0x000fca0002000000 */
[----:B------:R-:W-:Y:S01]  /*9360*/  IMAD.IADD R7, R0, 0x1, R7 ;  /* 0x0000000100077824 */ /* 0x000fe200078e0207 */
[----:B-1----:R-:W-:-:S04]  /*9370*/  SEL R4, R4, RZ, P4 ;  /* 0x000000ff04047207 */ /* 0x002fc80002000000 */
[----:B------:R-:W0:Y:S01]  /*9380*/  SHFL.UP PT, R6, R7, 0x2, RZ ;  /* 0x0440000007067989 */ /* 0x000e2200000e00ff */
[----:B--2---:R-:W-:Y:S02]  /*9390*/  SEL R5, R5, RZ, P4 ;  /* 0x000000ff05057207 */ /* 0x004fe40002000000 */
[----:B------:R-:W-:-:S05]  /*93a0*/  IADD3 R25, P4, PT, R4, R27, RZ ;  /* 0x0000001b04197210 */ /* 0x000fca0007f9e0ff */
[----:B------:R-:W-:Y:S01]  /*93b0*/  IMAD.X R27, R5, 0x1, R24, P4 ;  /* 0x00000001051b7824 */ /* 0x000fe200020e0618 */
[----:B------:R-:W1:Y:S01]  /*93c0*/  SHFL.UP PT, R0, R25, 0x2, RZ ;  /* 0x0440000019007989 */ /* 0x000e6200000e00ff */
[----:B------:R-:W-:-:S03]  /*93d0*/  ISETP.NE.U32.AND P4, PT, R25, RZ, PT ;  /* 0x000000ff1900720c */ /* 0x000fc60003f85070 */
[----:B------:R-:W2:Y:S01]  /*93e0*/  SHFL.UP PT, R4, R27, 0x2, RZ ;  /* 0x044000001b047989 */ /* 0x000ea200000e00ff */
[----:B------:R-:W-:-:S04]  /*93f0*/  ISETP.NE.AND.EX P4, PT, R27, RZ, PT, P4 ;  /* 0x000000ff1b00720c */ /* 0x000fc80003f85340 */
[----:B0-----:R-:W-:Y:S02]  /*9400*/  SEL R6, R6, RZ, !P4 ;  /* 0x000000ff06067207 */ /* 0x001fe40006000000 */
[----:B------:R-:W-:-:S04]  /*9410*/  ISETP.GE.AND P4, PT, R28, 0x2, PT ;  /* 0x000000021c00780c */ /* 0x000fc80003f86270 */
[----:B------:R-:W-:-:S05]  /*9420*/  SEL R6, R6, RZ, P4 ;  /* 0x000000ff06067207 */ /* 0x000fca0002000000 */
[----:B------:R-:W-:Y:S01]  /*9430*/  IMAD.IADD R6, R7, 0x1, R6 ;  /* 0x0000000107067824 */ /* 0x000fe200078e0206 */
[----:B-1----:R-:W-:Y:S02]  /*9440*/  SEL R0, R0, RZ, P4 ;  /* 0x000000ff00007207 */ /* 0x002fe40002000000 */
[----:B--2---:R-:W-:Y:S02]  /*9450*/  SEL R4, R4, RZ, P4 ;  /* 0x000000ff04047207 */ /* 0x004fe40002000000 */
[----:B------:R-:W0:Y:S01]  /*9460*/  SHFL.UP PT, R5, R6, 0x4, RZ ;  /* 0x0480000006057989 */ /* 0x000e2200000e00ff */
        /* <DEDUP_REMOVED lines=8> */
[----:B------:R-:W-:Y:S02]  /*94f0*/  SEL R5, R5, RZ, P4 ;  /* 0x000000ff05057207 */ /* 0x000fe40002000000 */
[----:B-1----:R-:W-:-:S03]  /*9500*/  SEL R0, R0, RZ, P4 ;  /* 0x000000ff00007207 */ /* 0x002fc60002000000 */
[----:B------:R-:W-:Y:S01]  /*9510*/  IMAD.IADD R5, R6, 0x1, R5 ;  /* 0x0000000106057824 */ /* 0x000fe200078e0205 */
[----:B--2---:R-:W-:Y:S02]  /*9520*/  SEL R4, R4, RZ, P4 ;  /* 0x000000ff04047207 */ /* 0x004fe40002000000 */
[----:B------:R-:W-:Y:S02]  /*9530*/  IADD3 R7, P4, PT, R0, R7, RZ ;  /* 0x0000000700077210 */ /* 0x000fe40007f9e0ff */
[----:B------:R-:W0:Y:S03]  /*9540*/  SHFL.UP PT, R6, R5, 0x8, RZ ;  /* 0x0500000005067989 */ /* 0x000e2600000e00ff */
[----:B------:R-:W-:Y:S01]  /*9550*/  IMAD.X R27, R4, 0x1, R25, P4 ;  /* 0x00000001041b7824 */ /* 0x000fe200020e0619 */
[----:B------:R-:W1:Y:S04]  /*9560*/  SHFL.UP PT, R0, R7, 0x8, RZ ;  /* 0x0500000007007989 */ /* 0x000e6800000e00ff */
[----:B------:R-:W2:Y:S01]  /*9570*/  SHFL.UP PT, R4, R27, 0x8, RZ ;  /* 0x050000001b047989 */ /* 0x000ea200000e00ff */
[----:B------:R-:W-:-:S04]  /*9580*/  ISETP.NE.U32.AND P4, PT, R7, RZ, PT ;  /* 0x000000ff0700720c */ /* 0x000fc80003f85070 */
[----:B------:R-:W-:-:S04]  /*9590*/  ISETP.NE.AND.EX P4, PT, R27, RZ, PT, P4 ;  /* 0x000000ff1b00720c */ /* 0x000fc80003f85340 */
[----:B0-----:R-:W-:Y:S02]  /*95a0*/  SEL R6, R6, RZ, !P4 ;  /* 0x000000ff06067207 */ /* 0x001fe40006000000 */
[----:B------:R-:W-:-:S04]  /*95b0*/  ISETP.GE.AND P4, PT, R28, 0x8, PT ;  /* 0x000000081c00780c */ /* 0x000fc80003f86270 */
[----:B------:R-:W-:Y:S02]  /*95c0*/  SEL R6, R6, RZ, P4 ;  /* 0x000000ff06067207 */ /* 0x000fe40002000000 */
[----:B-1----:R-:W-:Y:S02]  /*95d0*/  SEL R0, R0, RZ, P4 ;  /* 0x000000ff00007207 */ /* 0x002fe40002000000 */
[----:B--2---:R-:W-:Y:S01]  /*95e0*/  SEL R4, R4, RZ, P4 ;  /* 0x000000ff04047207 */ /* 0x004fe20002000000 */
[----:B------:R-:W-:Y:S01]  /*95f0*/  IMAD.IADD R6, R5, 0x1, R6 ;  /* 0x0000000105067824 */ /* 0x000fe200078e0206 */
[----:B------:R-:W-:-:S04]  /*9600*/  IADD3 R25, P4, PT, R0, R7, RZ ;  /* 0x0000000700197210 */ /* 0x000fc80007f9e0ff */
[----:B------:R-:W0:Y:S01]  /*9610*/  SHFL.UP PT, R5, R6, 0x10, RZ ;  /* 0x0600000006057989 */ /* 0x000e2200000e00ff */
[----:B------:R-:W-:-:S03]  /*9620*/  IMAD.X R24, R4, 0x1, R27, P4 ;  /* 0x0000000104187824 */ /* 0x000fc600020e061b */
[----:B------:R-:W1:Y:S04]  /*9630*/  SHFL.UP PT, R0, R25, 0x10, RZ ;  /* 0x0600000019007989 */ /* 0x000e6800000e00ff */
[----:B------:R-:W2:Y:S01]  /*9640*/  SHFL.UP PT, R4, R24, 0x10, RZ ;  /* 0x0600000018047989 */ /* 0x000ea200000e00ff */
[----:B------:R-:W-:-:S04]  /*9650*/  ISETP.NE.U32.AND P4, PT, R25, RZ, PT ;  /* 0x000000ff1900720c */ /* 0x000fc80003f85070 */
[----:B------:R-:W-:-:S04]  /*9660*/  ISETP.NE.AND.EX P4, PT, R24, RZ, PT, P4 ;  /* 0x000000ff1800720c */ /* 0x000fc80003f85340 */
[----:B0-----:R-:W-:Y:S02]  /*9670*/  SEL R7, R5, RZ, !P4 ;  /* 0x000000ff05077207 */ /* 0x001fe40006000000 */
[----:B------:R-:W-:-:S04]  /*9680*/  ISETP.GE.AND P4, PT, R28, 0x10, PT ;  /* 0x000000101c00780c */ /* 0x000fc80003f86270 */
[----:B-1----:R-:W-:Y:S02]  /*9690*/  SEL R0, R0, RZ, P4 ;  /* 0x000000ff00007207 */ /* 0x002fe40002000000 */
[----:B--2---:R-:W-:Y:S02]  /*96a0*/  SEL R5, R4, RZ, P4 ;  /* 0x000000ff04057207 */ /* 0x004fe40002000000 */
[----:B------:R-:W-:Y:S02]  /*96b0*/  SEL R7, R7, RZ, P4 ;  /* 0x000000ff07077207 */ /* 0x000fe40002000000 */
[----:B------:R-:W-:Y:S02]  /*96c0*/  ISETP.NE.AND P4, PT, R28, 0x1f, PT ;  /* 0x0000001f1c00780c */ /* 0x000fe40003f85270 */
[----:B------:R-:W-:Y:S01]  /*96d0*/  IADD3 R4, P5, PT, R0, R25, RZ ;  /* 0x0000001900047210 */ /* 0x000fe20007fbe0ff */
[----:B------:R-:W-:-:S04]  /*96e0*/  IMAD.IADD R33, R6, 0x1, R7 ;  /* 0x0000000106217824 */ /* 0x000fc800078e0207 */
[----:B------:R-:W-:-:S06]  /*96f0*/  IMAD.X R5, R5, 0x1, R24, P5 ;  /* 0x0000000105057824 */ /* 0x000fcc00028e0618 */
[----:B------:R-:W-:-:S05]  /*9700*/  @!P4 LEA R40, R9, UR4, 0x4 ;  /* 0x000000040928cc11 */ /* 0x000fca000f8e20ff */
[----:B------:R-:W-:Y:S04]  /*9710*/  @!P4 STS.64 [R40], R4 ;  /* 0x000000042800c388 */ /* 0x000fe80000000a00 */
[----:B------:R-:W-:Y:S01]  /*9720*/  @!P4 STS [R40+0x8], R33 ;  /* 0x000008212800c388 */ /* 0x000fe20000000800 */
[----:B------:R-:W-:Y:S06]  /*9730*/  BAR.SYNC.DEFER_BLOCKING 0x0 ;  /* 0x0000000000007b1d */ /* 0x000fec0000010000 */
[----:B------:R-:W-:Y:S04]  /*9740*/  LDS.64 R34, [UR4+0x10] ;  /* 0x00001004ff227984 */ /* 0x000fe80008000a00 */
[----:B------:R-:W0:Y:S04]  /*9750*/  LDS.64 R36, [UR4] ;  /* 0x00000004ff247984 */ /* 0x000e280008000a00 */
[----:B------:R-:W1:Y:S04]  /*9760*/  LDS R0, [UR4+0x8] ;  /* 0x00000804ff007984 */ /* 0x000e680008000800 */
[----:B------:R-:W2:Y:S04]  /*9770*/  LDS R27, [UR4+0x18] ;  /* 0x00001804ff1b7984 */ /* 0x000ea80008000800 */
[----:B------:R-:W3:Y:S04]  /*9780*/  LDS.64 R24, [UR4+0x20] ;  /* 0x00002004ff187984 */ /* 0x000ee80008000a00 */
[----:B------:R-:W4:Y:S04]  /*9790*/  LDS R38, [UR4+0x28] ;  /* 0x00002804ff267984 */ /* 0x000f280008000800 */
[----:B------:R-:W5:Y:S04]  /*97a0*/  LDS.64 R6, [UR4+0x30] ;  /* 0x00003004ff067984 */ /* 0x000f680008000a00 */
[----:B------:R-:W-:Y:S01]  /*97b0*/  LDS R40, [UR4+0x58] ;  /* 0x00005804ff287984 */ /* 0x000fe20008000800 */
[----:B0-----:R-:W-:-:S05]  /*97c0*/  IADD3 R41, P4, PT, R36, R34, RZ ;  /* 0x0000002224297210 */ /* 0x001fca0007f9e0ff */
[----:B------:R-:W-:Y:S01]  /*97d0*/  IMAD.X R43, R37, 0x1, R35, P4 ;  /* 0x00000001252b7824 */ /* 0x000fe200020e0623 */
[----:B------:R-:W-:-:S04]  /*97e0*/  ISETP.NE.U32.AND P4, PT, R34, RZ, PT ;  /* 0x000000ff2200720c */ /* 0x000fc80003f85070 */
[----:B------:R-:W-:-:S04]  /*97f0*/  ISETP.NE.AND.EX P4, PT, R35, RZ, PT, P4 ;  /* 0x000000ff2300720c */ /* 0x000fc80003f85340 */
[----:B-1----:R-:W-:Y:S02]  /*9800*/  SEL R34, R0, RZ, !P4 ;  /* 0x000000ff00227207 */ /* 0x002fe40006000000 */
[----:B------:R-:W-:-:S03]  /*9810*/  ISETP.NE.AND P4, PT, R9, 0x2, PT ;  /* 0x000000020900780c */ /* 0x000fc60003f85270 */
[----:B--2---:R-:W-:Y:S01]  /*9820*/  IMAD.IADD R27, R27, 0x1, R34 ;  /* 0x000000011b1b7824 */ /* 0x004fe200078e0222 */
[----:B------:R-:W-:Y:S01]  /*9830*/  SEL R42, R41, R36, !P4 ;  /* 0x00000024292a7207 */ /* 0x000fe20006000000 */
[----:B------:R-:W-:Y:S01]  /*9840*/  LDS.64 R34, [UR4+0x40] ;  /* 0x00004004ff227984 */ /* 0x000fe20008000a00 */
[----:B------:R-:W-:Y:S02]  /*9850*/  SEL R44, R43, R37, !P4 ;  /* 0x000000252b2c7207 */ /* 0x000fe40006000000 */
[----:B------:R-:W-:Y:S01]  /*9860*/  SEL R0, R27, R0, !P4 ;  /* 0x000000001b007207 */ /* 0x000fe20006000000 */
[----:B------:R-:W0:Y:S01]  /*9870*/  LDS R36, [UR4+0x38] ;  /* 0x00003804ff247984 */ /* 0x000e220008000800 */
[----:B---3--:R-:W-:-:S05]  /*9880*/  IADD3 R37, P4, PT, R24, R41, RZ ;  /* 0x0000002918257210 */ /* 0x008fca0007f9e0ff */
[----:B------:R-:W-:Y:S01]  /*9890*/  IMAD.X R43, R25, 0x1, R43, P4 ;  /* 0x00000001192b7824 */ /* 0x000fe200020e062b */
[----:B------:R-:W-:-:S04]  /*98a0*/  ISETP.NE.U32.AND P4, PT, R24, RZ, PT ;  /* 0x000000ff1800720c */ /* 0x000fc80003f85070 */
[----:B------:R-:W-:Y:S02]  /*98b0*/  ISETP.NE.AND.EX P4, PT, R25, RZ, PT, P4 ;  /* 0x000000ff1900720c */ /* 0x000fe40003f85340 */
[----:B------:R-:W-:Y:S02]  /*98c0*/  LDS.64 R24, [UR4+0x50] ;  /* 0x00005004ff187984 */ /* 0x000fe40008000a00 */
[----:B------:R-:W-:Y:S02]  /*98d0*/  SEL R27, R27, RZ, !P4 ;  /* 0x000000ff1b1b7207 */ /* 0x000fe40006000000 */
[----:B------:R-:W-:-:S03]  /*98e0*/  ISETP.NE.AND P4, PT, R9, 0x3, PT ;  /* 0x000000030900780c */ /* 0x000fc60003f85270 */
[----:B----4-:R-:W-:Y:S01]  /*98f0*/  IMAD.IADD R27, R38, 0x1, R27 ;  /* 0x00000001261b7824 */ /* 0x010fe200078e021b */
[----:B------:R-:W-:Y:S01]  /*9900*/  SEL R42, R37, R42, !P4 ;  /* 0x0000002a252a7207 */ /* 0x000fe20006000000 */
[----:B------:R-:W1:Y:S01]  /*9910*/  LDS R38, [UR4+0x48] ;  /* 0x00004804ff267984 */ /* 0x000e620008000800 */
[----:B------:R-:W-:Y:S02]  /*9920*/  SEL R44, R43, R44, !P4 ;  /* 0x0000002c2b2c7207 */ /* 0x000fe40006000000 */
[----:B------:R-:W-:Y:S02]  /*9930*/  SEL R0, R27, R0, !P4 ;  /* 0x000000001b007207 */ /* 0x000fe40006000000 */
[----:B-----5:R-:W-:-:S05]  /*9940*/  IADD3 R37, P4, PT, R6, R37, RZ ;  /* 0x0000002506257210 */ /* 0x020fca0007f9e0ff */
[----:B------:R-:W-:Y:S01]  /*9950*/  IMAD.X R43, R7, 0x1, R43, P4 ;  /* 0x00000001072b7824 */ /* 0x000fe200020e062b */
[----:B------:R-:W-:-:S04]  /*9960*/  ISETP.NE.U32.AND P4, PT, R6, RZ, PT ;  /* 0x000000ff0600720c */ /* 0x000fc80003f85070 */
[----:B------:R-:W-:-:S04]  /*9970*/  ISETP.NE.AND.EX P4, PT, R7, RZ, PT, P4 ;  /* 0x000000ff0700720c */ /* 0x000fc80003f85340 */
[----:B------:R-:W-:Y:S02]  /*9980*/  SEL R27, R27, RZ, !P4 ;  /* 0x000000ff1b1b7207 */ /* 0x000fe40006000000 */
[----:B------:R-:W-:-:S03]  /*9990*/  ISETP.NE.AND P4, PT, R9, 0x4, PT ;  /* 0x000000040900780c */ /* 0x000fc60003f85270 */
[----:B0-----:R-:W-:Y:S01]  /*99a0*/  IMAD.IADD R27, R36, 0x1, R27 ;  /* 0x00000001241b7824 */ /* 0x001fe200078e021b */
[----:B------:R-:W-:Y:S02]  /*99b0*/  SEL R6, R37, R42, !P4 ;  /* 0x0000002a25067207 */ /* 0x000fe40006000000 */
[----:B------:R-:W-:Y:S02]  /*99c0*/  SEL R42, R43, R44, !P4 ;  /* 0x0000002c2b2a7207 */ /* 0x000fe40006000000 */
[----:B------:R-:W-:Y:S02]  /*99d0*/  SEL R0, R27, R0, !P4 ;  /* 0x000000001b007207 */ /* 0x000fe40006000000 */
[C---:B------:R-:W-:Y:S02]  /*99e0*/  IADD3 R7, P4, PT, R34.reuse, R37, RZ ;  /* 0x0000002522077210 */ /* 0x040fe40007f9e0ff */
[----:B------:R-:W0:Y:S03]  /*99f0*/  LDS.64 R36, [UR4+0x60] ;  /* 0x00006004ff247984 */ /* 0x000e260008000a00 */
[----:B------:R-:W-:Y:S01]  /*9a00*/  IMAD.X R43, R35, 0x1, R43, P4 ;  /* 0x00000001232b7824 */ /* 0x000fe200020e062b */
[----:B------:R-:W-:-:S02]  /*9a10*/  ISETP.NE.U32.AND P4, PT, R34, RZ, PT ;  /* 0x000000ff2200720c */ /* 0x000fc40003f85070 */
[----:B------:R-:W2:Y:S02]  /*9a20*/  LDS R34, [UR4+0x68] ;  /* 0x00006804ff227984 */ /* 0x000ea40008000800 */
[----:B------:R-:W-:-:S04]  /*9a30*/  ISETP.NE.AND.EX P4, PT, R35, RZ, PT, P4 ;  /* 0x000000ff2300720c */ /* 0x000fc80003f85340 */
[----:B------:R-:W-:Y:S02]  /*9a40*/  SEL R27, R27, RZ, !P4 ;  /* 0x000000ff1b1b7207 */ /* 0x000fe40006000000 */
[----:B------:R-:W-:-:S03]  /*9a50*/  ISETP.NE.AND P4, PT, R9, 0x5, PT ;  /* 0x000000050900780c */ /* 0x000fc60003f85270 */
[----:B-1----:R-:W-:Y:S01]  /*9a60*/  IMAD.IADD R27, R38, 0x1, R27 ;  /* 0x00000001261b7824 */ /* 0x002fe200078e021b */
[----:B------:R-:W-:Y:S02]  /*9a70*/  SEL R38, R7, R6, !P4 ;  /* 0x0000000607267207 */ /* 0x000fe40006000000 */
[----:B------:R-:W-:Y:S02]  /*9a80*/  SEL R42, R43, R42, !P4 ;  /* 0x0000002a2b2a7207 */ /* 0x000fe40006000000 */
[----:B------:R-:W-:Y:S02]  /*9a90*/  SEL R0, R27, R0, !P4 ;  /* 0x000000001b007207 */ /* 0x000fe40006000000 */
[C---:B------:R-:W-:Y:S02]  /*9aa0*/  IADD3 R35, P4, PT, R24.reuse, R7, RZ ;  /* 0x0000000718237210 */ /* 0x040fe40007f9e0ff */
[----:B------:R-:W1:Y:S03]  /*9ab0*/  LDS.64 R6, [UR4+0x70] ;  /* 0x00007004ff067984 */ /* 0x000e660008000a00 */
[----:B------:R-:W-:Y:S01]  /*9ac0*/  IMAD.X R43, R25, 0x1, R43, P4 ;  /* 0x00000001192b7824 */ /* 0x000fe200020e062b */
[----:B------:R-:W-:-:S04]  /*9ad0*/  ISETP.NE.U32.AND P4, PT, R24, RZ, PT ;  /* 0x000000ff1800720c */ /* 0x000fc80003f85070 */
[----:B------:R-:W-:-:S04]  /*9ae0*/  ISETP.NE.AND.EX P4, PT, R25, RZ, PT, P4 ;  /* 0x000000ff1900720c */ /* 0x000fc80003f85340 */
[----:B------:R-:W-:Y:S02]  /*9af0*/  SEL R27, R27, RZ, !P4 ;  /* 0x000000ff1b1b7207 */ /* 0x000fe40006000000 */
[----:B------:R-:W-:-:S03]  /*9b00*/  ISETP.NE.AND P4, PT, R9, 0x6, PT ;  /* 0x000000060900780c */ /* 0x000fc60003f85270 */
[----:B------:R-:W-:Y:S01]  /*9b10*/  IMAD.IADD R27, R40, 0x1, R27 ;  /* 0x00000001281b7824 */ /* 0x000fe200078e021b */
[----:B------:R-:W-:Y:S02]  /*9b20*/  SEL R24, R35, R38, !P4 ;  /* 0x0000002623187207 */ /* 0x000fe40006000000 */
[----:B------:R-:W-:Y:S01]  /*9b30*/  SEL R40, R43, R42, !P4 ;  /* 0x0000002a2b287207 */ /* 0x000fe20006000000 */
[----:B------:R-:W3:Y:S01]  /*9b40*/  LDS R38, [UR4+0x78] ;  /* 0x00007804ff267984 */ /* 0x000ee20008000800 */
[----:B------:R-:W-:Y:S02]  /*9b50*/  SEL R0, R27, R0, !P4 ;  /* 0x000000001b007207 */ /* 0x000fe40006000000 */
[----:B0-----:R-:W-:-:S05]  /*9b60*/  IADD3 R35, P4, PT, R36, R35, RZ ;  /* 0x0000002324237210 */ /* 0x001fca0007f9e0ff */
[----:B------:R-:W-:Y:S01]  /*9b70*/  IMAD.X R43, R37, 0x1, R43, P4 ;  /* 0x00000001252b7824 */ /* 0x000fe200020e062b */
[----:B------:R-:W-:-:S04]  /*9b80*/  ISETP.NE.U32.AND P4, PT, R36, RZ, PT ;  /* 0x000000ff2400720c */ /* 0x000fc80003f85070 */
[----:B------:R-:W-:-:S04]  /*9b90*/  ISETP.NE.AND.EX P4, PT, R37, RZ, PT, P4 ;  /* 0x000000ff2500720c */ /* 0x000fc80003f85340 */
[----:B------:R-:W-:Y:S02]  /*9ba0*/  SEL R27, R27, RZ, !P4 ;  /* 0x000000ff1b1b7207 */ /* 0x000fe40006000000 */
[----:B------:R-:W-:-:S03]  /*9bb0*/  ISETP.NE.AND P4, PT, R9, 0x7, PT ;  /* 0x000000070900780c */ /* 0x000fc60003f85270 */
[----:B--2---:R-:W-:Y:S01]  /*9bc0*/  IMAD.IADD R25, R34, 0x1, R27 ;  /* 0x0000000122197824 */ /* 0x004fe200078e021b */
[----:B------:R-:W-:Y:S02]  /*9bd0*/  SEL R34, R35, R24, !P4 ;  /* 0x0000001823227207 */ /* 0x000fe40006000000 */
[----:B------:R-:W-:Y:S02]  /*9be0*/  SEL R41, R43, R40, !P4 ;  /* 0x000000282b297207 */ /* 0x000fe40006000000 */
[----:B------:R-:W-:Y:S02]  /*9bf0*/  SEL R24, R25, R0, !P4 ;  /* 0x0000000019187207 */ /* 0x000fe40006000000 */
[----:B-1----:R-:W-:-:S05]  /*9c00*/  IADD3 R35, P4, PT, R6, R35, RZ ;  /* 0x0000002306237210 */ /* 0x002fca0007f9e0ff */
[----:B------:R-:W-:Y:S01]  /*9c10*/  IMAD.X R36, R7, 0x1, R43, P4 ;  /* 0x0000000107247824 */ /* 0x000fe200020e062b */
[----:B------:R-:W-:-:S04]  /*9c20*/  ISETP.NE.U32.AND P4, PT, R6, RZ, PT ;  /* 0x000000ff0600720c */ /* 0x000fc80003f85070 */
[----:B------:R-:W-:-:S04]  /*9c30*/  ISETP.NE.AND.EX P4, PT, R7, RZ, PT, P4 ;  /* 0x000000ff0700720c */ /* 0x000fc80003f85340 */
[----:B------:R-:W-:Y:S02]  /*9c40*/  SEL R37, R25, RZ, !P4 ;  /* 0x000000ff19257207 */ /* 0x000fe40006000000 */
[----:B------:R-:W-:Y:S01]  /*9c50*/  ISETP.GE.U32.AND P4, PT, R32, 0x20, PT ;  /* 0x000000202000780c */ /* 0x000fe20003f86070 */
[----:B------:R0:W1:Y:S04]  /*9c60*/  SHFL.UP PT, R27, R4, 0x1, RZ ;  /* 0x04200000041b7989 */ /* 0x00006800000e00ff */
[----:B------:R0:W2:Y:S01]  /*9c70*/  SHFL.UP PT, R0, R5, 0x1, RZ ;  /* 0x0420000005007989 */ /* 0x0000a200000e00ff */
[----:B---3--:R-:W-:-:S03]  /*9c80*/  IMAD.IADD R37, R38, 0x1, R37 ;  /* 0x0000000126257824 */ /* 0x008fc600078e0225 */
[----:B------:R0:W3:Y:S04]  /*9c90*/  SHFL.UP PT, R9, R33, 0x1, RZ ;  /* 0x0420000021097989 */ /* 0x0000e800000e00ff */
[----:B------:R-:W-:Y:S05]  /*9ca0*/  @!P4 BRA `(.L_x_1065) ;  /* 0x00000000002cc947 */ /* 0x000fea0003800000 */
[----:B------:R-:W-:Y:S02]  /*9cb0*/  ISETP.NE.AND P5, PT, R28, RZ, PT ;  /* 0x000000ff1c00720c */ /* 0x000fe40003fa5270 */
[C---:B-1----:R-:W-:Y:S02]  /*9cc0*/  ISETP.NE.U32.AND P4, PT, R27.reuse, RZ, PT ;  /* 0x000000ff1b00720c */ /* 0x042fe40003f85070 */
[----:B------:R-:W-:Y:S02]  /*9cd0*/  SEL R27, R27, RZ, P5 ;  /* 0x000000ff1b1b7207 */ /* 0x000fe40002800000 */
[C---:B--2---:R-:W-:Y:S02]  /*9ce0*/  ISETP.NE.AND.EX P4, PT, R0.reuse, RZ, PT, P4 ;  /* 0x000000ff0000720c */ /* 0x044fe40003f85340 */
[----:B------:R-:W-:Y:S02]  /*9cf0*/  SEL R0, R0, RZ, P5 ;  /* 0x000000ff00007207 */ /* 0x000fe40002800000 */
[----:B0-----:R-:W-:-:S02]  /*9d00*/  SEL R4, R24, RZ, !P4 ;  /* 0x000000ff18047207 */ /* 0x001fc40006000000 */
[----:B------:R-:W-:-:S03]  /*9d10*/  IADD3 R27, P4, PT, R27, R34, RZ ;  /* 0x000000221b1b7210 */ /* 0x000fc60007f9e0ff */
[----:B---3--:R-:W-:Y:S02]  /*9d20*/  @P5 IMAD.IADD R24, R9, 0x1, R4 ;  /* 0x0000000109185824 */ /* 0x008fe400078e0204 */
[----:B------:R-:W-:Y:S02]  /*9d30*/  IMAD.X R0, R0, 0x1, R41, P4 ;  /* 0x0000000100007824 */ /* 0x000fe400020e0629 */
[----:B------:R-:W-:Y:S01]  /*9d40*/  IMAD.MOV.U32 R9, RZ, RZ, R24 ;  /* 0x000000ffff097224 */ /* 0x000fe200078e0018 */
[----:B------:R-:W-:Y:S06]  /*9d50*/  BRA `(.L_x_1066) ;  /* 0x0000001000587947 */ /* 0x000fec0003800000 */
.L_x_1065:
[----:B------:R-:W4:Y:S01]  /*9d60*/  LDC.64 R24, c[0x0][0x3b0] ;  /* 0x0000ec00ff187b82 */ /* 0x000f220000000a00 */
[----:B------:R-:W-:Y:S01]  /*9d70*/  ISETP.NE.AND P4, PT, R32, RZ, PT ;  /* 0x000000ff2000720c */ /* 0x000fe20003f85270 */
[----:B------:R-:W5:-:S12]  /*9d80*/  LDCU UR5, c[0x0][0x370] ;  /* 0x00006e00ff0577ac */ /* 0x000f580008000800 */
[----:B------:R-:W-:Y:S01]  /*9d90*/  @!P4 IMAD.MOV.U32 R6, RZ, RZ, R35 ;  /* 0x000000ffff06c224 */ /* 0x000fe200078e0023 */
[----:B------:R1:W-:Y:S01]  /*9da0*/  @!P4 STS [UR4+0xd0], R37 ;  /* 0x0000d025ff00c988 */ /* 0x0003e20008000804 */
[----:B------:R-:W-:Y:S02]  /*9db0*/  @!P4 IMAD.MOV.U32 R7, RZ, RZ, R36 ;  /* 0x000000ffff07c224 */ /* 0x000fe400078e0024 */
[----:B0-----:R-:W-:Y:S02]  /*9dc0*/  @!P4 IMAD.MOV.U32 R4, RZ, RZ, R37 ;  /* 0x000000ffff04c224 */ /* 0x001fe400078e0025 */
[----:B------:R-:W-:Y:S01]  /*9dd0*/  @!P4 IMAD.MOV.U32 R5, RZ, RZ, 0x64 ;  /* 0x00000064ff05c424 */ /* 0x000fe200078e00ff */
[----:B------:R0:W-:Y:S01]  /*9de0*/  @!P4 STS.64 [UR4+0xc8], R6 ;  /* 0x0000c806ff00c988 */ /* 0x0001e20008000a04 */
[----:B-----5:R-:W-:Y:S01]  /*9df0*/  UISETP.GT.U32.AND UP0, UPT, UR5, 0x1f3, UPT ;  /* 0x000001f30500788c */ /* 0x020fe2000bf04070 */
[----:B----4-:R-:W-:-:S05]  /*9e00*/  IMAD.WIDE.U32 R24, R39, 0x10, R24 ;  /* 0x0000001027187825 */ /* 0x010fca00078e0018 */
[----:B------:R0:W-:Y:S03]  /*9e10*/  @!P4 ST.E.128.STRONG.GPU desc[UR8][R24.64+0x200], R4 ;  /* 0x000200041800c985 */ /* 0x0001e6000c10fd08 */
[----:B-1----:R-:W-:Y:S05]  /*9e20*/  BRA.U UP0, `(.L_x_1067) ;  /* 0x0000000100087547 */ /* 0x002fea000b800000 */
[----:B------:R1:W-:Y:S06]  /*9e30*/  MEMBAR.SC.CTA ;  /* 0x0000000000007992 */ /* 0x0003ec0000000000 */
[----:B-1----:R-:W-:Y:S05]  /*9e40*/  BRA `(.L_x_1068) ;  /* 0x0000000000087947 */ /* 0x002fea0003800000 */
.L_x_1067:
[----:B------:R-:W-:Y:S05]  /*9e50*/  NANOSLEEP 0x1c2 ;  /* 0x000001c20000795d */ /* 0x000fea0003800000 */
[----:B------:R-:W-:Y:S01]  /*9e60*/  NOP ;  /* 0x0000000000007918 */ /* 0x000fe20000000000 */
.L_x_1068:
[----:B0-----:R-:W-:-:S03]  /*9e70*/  IMAD.WIDE.U32 R4, R32, 0x10, RZ ;  /* 0x0000001020047825 */ /* 0x001fc600078e00ff */
[----:B------:R-:W-:Y:S02]  /*9e80*/  LOP3.LUT R7, R4, 0xfffffff0, RZ, 0x3c, !PT ;  /* 0xfffffff004077812 */ /* 0x000fe400078e3cff */
[----:B------:R-:W-:Y:S02]  /*9e90*/  LOP3.LUT R5, RZ, R5, RZ, 0x33, !PT ;  /* 0x00000005ff057212 */ /* 0x000fe400078e33ff */
[----:B------:R-:W-:-:S05]  /*9ea0*/  IADD3 R24, P4, PT, R24, R7, RZ ;  /* 0x0000000718187210 */ /* 0x000fca0007f9e0ff */
[----:B------:R-:W-:-:S08]  /*9eb0*/  IMAD.X R25, R25, 0x1, R5, P4 ;  /* 0x0000000119197824 */ /* 0x000fd000020e0605 */
.L_x_1070:
[----:B------:R-:W4:Y:S01]  /*9ec0*/  LD.E.128.STRONG.GPU R4, desc[UR8][R24.64+0x200] ;  /* 0x0002000818047980 */ /* 0x000f22000c10fd00 */
[----:B------:R-:W-:Y:S05]  /*9ed0*/  YIELD ;  /* 0x0000000000007946 */ /* 0x000fea0003800000 */
[----:B------:R-:W-:Y:S01]  /*9ee0*/  UMOV UR5, 0xffffffff ;  /* 0xffffffff00057882 */ /* 0x000fe20000000000 */
[----:B----4-:R-:W-:Y:S02]  /*9ef0*/  ISETP.NE.AND P4, PT, R5, 0x63, PT ;  /* 0x000000630500780c */ /* 0x010fe40003f85270 */
[----:B------:R-:W-:Y:S11]  /*9f00*/  BRA.DIV UR5, `(.L_x_1069) ;  /* 0x0000003e05047947 */ /* 0x000ff6000b800000 */
[----:B------:R-:W-:-:S13]  /*9f10*/  VOTE.ANY P4, !P4 ;  /* 0x0000000000ff7806 */ /* 0x000fda0006080100 */
.L_x_1223:
[----:B------:R-:W-:Y:S05]  /*9f20*/  @P4 BRA `(.L_x_1070) ;  /* 0xfffffffc00e44947 */ /* 0x000fea000383ffff */
[----:B------:R-:W-:Y:S01]  /*9f30*/  UMOV UR5, 0xffffffff ;  /* 0xffffffff00057882 */ /* 0x000fe20000000000 */
[----:B------:R-:W-:Y:S01]  /*9f40*/  ISETP.NE.AND P4, PT, R5, 0x65, PT ;  /* 0x000000650500780c */ /* 0x000fe20003f85270 */
[----:B------:R-:W-:Y:S02]  /*9f50*/  IMAD.MOV.U32 R40, RZ, RZ, R6 ;  /* 0x000000ffff287224 */ /* 0x000fe400078e0006 */
        /* <DEDUP_REMOVED lines=10> */
[----:B------:R0:W4:Y:S04]  /*a000*/  SHFL.DOWN PT, R24, R41, 0x1, R33 ;  /* 0x0820000029187989 */ /* 0x00012800000e0021 */
[----:B------:R0:W0:Y:S02]  /*a010*/  SHFL.DOWN PT, R6, R38, 0x1, R33 ;  /* 0x0820000026067989 */ /* 0x00002400000e0021 */
.L_x_1229:
[----:B------:R-:W-:Y:S01]  /*a020*/  ISETP.GE.AND P5, PT, R28, R33, PT ;  /* 0x000000211c00720c */ /* 0x000fe20003fa6270 */
[----:B------:R-:W-:-:S12]  /*a030*/  UMOV UR5, 0xffffffff ;  /* 0xffffffff00057882 */ /* 0x000fd80000000000 */
[----:B-1----:R-:W-:-:S05]  /*a040*/  @!P5 IADD3 R25, P4, PT, R25, R40, RZ ;  /* 0x000000281919d210 */ /* 0x002fca0007f9e0ff */
[----:B----4-:R-:W-:Y:S01]  /*a050*/  @!P5 IMAD.X R24, R24, 0x1, R41, P4 ;  /* 0x000000011818d824 */ /* 0x010fe200020e0629 */
[----:B------:R-:W-:Y:S01]  /*a060*/  @!P5 ISETP.NE.U32.AND P4, PT, R40, RZ, PT ;  /* 0x000000ff2800d20c */ /* 0x000fe20003f85070 */
[----:B0-----:R-:W-:-:S03]  /*a070*/  @!P5 IMAD.MOV.U32 R40, RZ, RZ, R25 ;  /* 0x000000ffff28d224 */ /* 0x001fc600078e0019 */
[----:B------:R-:W-:-:S04]  /*a080*/  @!P5 ISETP.NE.AND.EX P4, PT, R41, RZ, PT, P4 ;  /* 0x000000ff2900d20c */ /* 0x000fc80003f85340 */
[----:B------:R-:W-:Y:S01]  /*a090*/  @!P5 SEL R25, R6, RZ, !P4 ;  /* 0x000000ff0619d207 */ /* 0x000fe20006000000 */
[----:B------:R-:W-:Y:S08]  /*a0a0*/  BRA.DIV UR5, `(.L_x_1072) ;  /* 0x0000003e05307947 */ /* 0x000ff0000b800000 */
.L_x_1232:
[----:B------:R-:W-:Y:S01]  /*a0b0*/  UMOV UR5, 0xffffffff ;  /* 0xffffffff00057882 */ /* 0x000fe20000000000 */
[----:B------:R-:W-:Y:S02]  /*a0c0*/  @!P5 IMAD.MOV.U32 R41, RZ, RZ, R24 ;  /* 0x000000ffff29d224 */ /* 0x000fe400078e0018 */
[----:B------:R-:W-:Y:S01]  /*a0d0*/  @!P5 IMAD.IADD R38, R38, 0x1, R25 ;  /* 0x000000012626d824 */ /* 0x000fe200078e0219 */
[----:B------:R-:W-:Y:S06]  /*a0e0*/  BRA.DIV UR5, `(.L_x_1073) ;  /* 0x0000003e05407947 */ /* 0x000fec000b800000 */
[----:B------:R0:W1:Y:S04]  /*a0f0*/  SHFL.DOWN PT, R25, R40, 0x2, R33 ;  /* 0x0840000028197989 */ /* 0x00006800000e0021 */
[----:B------:R0:W4:Y:S04]  /*a100*/  SHFL.DOWN PT, R24, R41, 0x2, R33 ;  /* 0x0840000029187989 */ /* 0x00012800000e0021 */
[----:B------:R0:W0:Y:S02]  /*a110*/  SHFL.DOWN PT, R6, R38, 0x2, R33 ;  /* 0x0840000026067989 */ /* 0x00002400000e0021 */
.L_x_1237:
[----:B------:R-:W-:Y:S01]  /*a120*/  VIADD R43, R28, 0x2 ;  /* 0x000000021c2b7836 */ /* 0x000fe20000000000 */
[----:B------:R-:W-:-:S04]  /*a130*/  UMOV UR5, 0xffffffff ;  /* 0xffffffff00057882 */ /* 0x000fc80000000000 */
[----:B------:R-:W-:-:S13]  /*a140*/  ISETP.GT.AND P5, PT, R43, R33, PT ;  /* 0x000000212b00720c */ /* 0x000fda0003fa4270 */
[----:B------:R-:W-:-:S04]  /*a150*/  @!P5 ISETP.NE.U32.AND P4, PT, R40, RZ, PT ;  /* 0x000000ff2800d20c */ /* 0x000fc80003f85070 */
[----:B------:R-:W-:-:S04]  /*a160*/  @!P5 ISETP.NE.AND.EX P4, PT, R41, RZ, PT, P4 ;  /* 0x000000ff2900d20c */ /* 0x000fc80003f85340 */
[----:B0-----:R-:W-:Y:S02]  /*a170*/  @!P5 SEL R45, R6, RZ, !P4 ;  /* 0x000000ff062dd207 */ /* 0x001fe40006000000 */
[----:B-1----:R-:W-:-:S05]  /*a180*/  @!P5 IADD3 R25, P4, PT, R25, R40, RZ ;  /* 0x000000281919d210 */ /* 0x002fca0007f9e0ff */
[----:B----4-:R-:W-:Y:S01]  /*a190*/  @!P5 IMAD.X R24, R24, 0x1, R41, P4 ;  /* 0x000000011818d824 */ /* 0x010fe200020e0629 */
[----:B------:R-:W-:Y:S07]  /*a1a0*/  BRA.DIV UR5, `(.L_x_1074) ;  /* 0x0000003e05647947 */ /* 0x000fee000b800000 */
.L_x_1240:
[----:B------:R-:W-:Y:S01]  /*a1b0*/  UMOV UR5, 0xffffffff ;  /* 0xffffffff00057882 */ /* 0x000fe20000000000 */
[----:B------:R-:W-:Y:S02]  /*a1c0*/  @!P5 IMAD.MOV.U32 R40, RZ, RZ, R25 ;  /* 0x000000ffff28d224 */ /* 0x000fe400078e0019 */
[----:B------:R-:W-:Y:S02]  /*a1d0*/  @!P5 IMAD.MOV.U32 R41, RZ, RZ, R24 ;  /* 0x000000ffff29d224 */ /* 0x000fe400078e0018 */
[----:B------:R-:W-:Y:S01]  /*a1e0*/  @!P5 IMAD.IADD R38, R38, 0x1, R45 ;  /* 0x000000012626d824 */ /* 0x000fe200078e022d */
[----:B------:R-:W-:Y:S06]  /*a1f0*/  BRA.DIV UR5, `(.L_x_1075) ;  /* 0x0000003e05707947 */ /* 0x000fec000b800000 */
[----:B------:R0:W1:Y:S04]  /*a200*/  SHFL.DOWN PT, R25, R40, 0x4, R33 ;  /* 0x0880000028197989 */ /* 0x00006800000e0021 */
[----:B------:R0:W4:Y:S04]  /*a210*/  SHFL.DOWN PT, R24, R41, 0x4, R33 ;  /* 0x0880000029187989 */ /* 0x00012800000e0021 */
[----:B------:R0:W0:Y:S02]  /*a220*/  SHFL.DOWN PT, R6, R38, 0x4, R33 ;  /* 0x0880000026067989 */ /* 0x00002400000e0021 */
.L_x_1245:
        /* <DEDUP_REMOVED lines=9> */
.L_x_1248:
        /* <DEDUP_REMOVED lines=8> */
.L_x_1253:
        /* <DEDUP_REMOVED lines=9> */
.L_x_1256:
        /* <DEDUP_REMOVED lines=8> */
.L_x_1261:
[----:B------:R-:W-:Y:S01]  /*a450*/  VIADD R4, R28, 0x10 ;  /* 0x000000101c047836 */ /* 0x000fe20000000000 */
[----:B------:R-:W5:Y:S01]  /*a460*/  LDC.64 R24, c[0x0][0x3b0] ;  /* 0x0000ec00ff187b82 */ /* 0x000f620000000a00 */
[----:B------:R-:W-:Y:S01]  /*a470*/  UMOV UR5, 0xffffffff ;  /* 0xffffffff00057882 */ /* 0x000fe20000000000 */
[----:B------:R-:W-:Y:S02]  /*a480*/  LOP3.LUT R32, RZ, R32, RZ, 0x33, !PT ;  /* 0x00000020ff207212 */ /* 0x000fe400078e33ff */
[----:B------:R-:W-:-:S13]  /*a490*/  ISETP.GT.AND P4, PT, R4, R33, PT ;  /* 0x000000210400720c */ /* 0x000fda0003f84270 */
[----:B-1----:R-:W-:-:S05]  /*a4a0*/  @!P4 IADD3 R47, P5, PT, R47, R40, RZ ;  /* 0x000000282f2fc210 */ /* 0x002fca0007fbe0ff */
[----:B----4-:R-:W-:Y:S01]  /*a4b0*/  @!P4 IMAD.X R46, R46, 0x1, R41, P5 ;  /* 0x000000012e2ec824 */ /* 0x010fe200028e0629 */
[----:B------:R-:W-:Y:S01]  /*a4c0*/  @!P4 ISETP.NE.U32.AND P5, PT, R40, RZ, PT ;  /* 0x000000ff2800c20c */ /* 0x000fe20003fa5070 */
[----:B0-----:R-:W-:Y:S01]  /*a4d0*/  @!P4 IMAD.MOV.U32 R40, RZ, RZ, R47 ;  /* 0x000000ffff28c224 */ /* 0x001fe200078e002f */
[----:B-----5:R-:W-:Y:S02]  /*a4e0*/  IADD3 R24, P6, PT, R24, 0x200, RZ ;  /* 0x0000020018187810 */ /* 0x020fe40007fde0ff */
[----:B------:R-:W-:Y:S01]  /*a4f0*/  @!P4 ISETP.NE.AND.EX P5, PT, R41, RZ, PT, P5 ;  /* 0x000000ff2900c20c */ /* 0x000fe20003fa5350 */
[----:B------:R-:W-:-:S03]  /*a500*/  @!P4 IMAD.MOV.U32 R41, RZ, RZ, R46 ;  /* 0x000000ffff29c224 */ /* 0x000fc600078e002e */
[----:B------:R-:W-:Y:S02]  /*a510*/  @!P4 SEL R7, R6, RZ, !P5 ;  /* 0x000000ff0607c207 */ /* 0x000fe40006800000 */
[----:B------:R-:W-:-:S03]  /*a520*/  ISETP.NE.AND P5, PT, R5, 0x65, PT ;  /* 0x000000650500780c */ /* 0x000fc60003fa5270 */
[----:B------:R-:W-:Y:S01]  /*a530*/  @!P4 IMAD.IADD R38, R38, 0x1, R7 ;  /* 0x000000012626c824 */ /* 0x000fe200078e0207 */
[----:B------:R-:W-:Y:S09]  /*a540*/  BRA.DIV UR5, `(.L_x_1080) ;  /* 0x0000003e05d87947 */ /* 0x000ff2000b800000 */
.L_x_1264:
[----:B------:R-:W-:Y:S01]  /*a550*/  UMOV UR5, 0xffffffff ;  /* 0xffffffff00057882 */ /* 0x000fe20000000000 */
[----:B------:R-:W-:Y:S02]  /*a560*/  IMAD.X R25, RZ, RZ, R25, P6 ;  /* 0x000000ffff197224 */ /* 0x000fe400030e0619 */
[----:B------:R-:W-:Y:S01]  /*a570*/  IMAD.IADD R47, R32, 0x1, R39 ;  /* 0x00000001202f7824 */ /* 0x000fe200078e0227 */
[----:B------:R-:W-:Y:S06]  /*a580*/  BRA.DIV UR5, `(.L_x_1081) ;  /* 0x0000003e05e87947 */ /* 0x000fec000b800000 */
[----:B------:R-:W-:-:S13]  /*a590*/  VOTE.ALL P5, P5 ;  /* 0x0000000000ff7806 */ /* 0x000fda00028a0000 */
.L_x_1267:
[----:B------:R-:W-:Y:S05]  /*a5a0*/  @!P5 BRA `(.L_x_1082) ;  /* 0x0000000400b8d947 */ /* 0x000fea0003800000 */
.L_x_1096:
[----:B------:R-:W-:-:S07]  /*a5b0*/  IMAD.WIDE R32, R47, 0x10, R24 ;  /* 0x000000102f207825 */ /* 0x000fce00078e0218 */
.L_x_1084:
[----:B------:R-:W4:Y:S01]  /*a5c0*/  LD.E.128.STRONG.GPU R4, desc[UR8][R32.64+-0x200] ;  /* 0xfffe000820047980 */ /* 0x000f22000c10fd00 */
[----:B------:R-:W-:Y:S05]  /*a5d0*/  YIELD ;  /* 0x0000000000007946 */ /* 0x000fea0003800000 */
[----:B------:R-:W-:Y:S01]  /*a5e0*/  UMOV UR5, 0xffffffff ;  /* 0xffffffff00057882 */ /* 0x000fe20000000000 */
[----:B----4-:R-:W-:Y:S02]  /*a5f0*/  ISETP.NE.AND P4, PT, R5, 0x63, PT ;  /* 0x000000630500780c */ /* 0x010fe40003f85270 */
[----:B------:R-:W-:Y:S11]  /*a600*/  BRA.DIV UR5, `(.L_x_1083) ;  /* 0x0000003e05e47947 */ /* 0x000ff6000b800000 */
[----:B------:R-:W-:-:S13]  /*a610*/  VOTE.ANY P4, !P4 ;  /* 0x0000000000ff7806 */ /* 0x000fda0006080100 */
.L_x_1270:
        /* <DEDUP_REMOVED lines=13> */
[----:B------:R0:W4:Y:S04]  /*a6f0*/  SHFL.DOWN PT, R51, R32, 0x1, R33 ;  /* 0x0820000020337989 */ /* 0x00012800000e0021 */
[----:B------:R0:W0:Y:S02]  /*a700*/  SHFL.DOWN PT, R6, R46, 0x1, R33 ;  /* 0x082000002e067989 */ /* 0x00002400000e0021 */
.L_x_1276:
        /* <DEDUP_REMOVED lines=9> */
.L_x_1279:
[----:B------:R-:W-:Y:S01]  /*a7a0*/  UMOV UR5, 0xffffffff ;  /* 0xffffffff00057882 */ /* 0x000fe20000000000 */
[----:B------:R-:W-:Y:S02]  /*a7b0*/  @!P5 IMAD.MOV.U32 R32, RZ, RZ, R50 ;  /* 0x000000ffff20d224 */ /* 0x000fe400078e0032 */
[----:B------:R-:W-:Y:S01]  /*a7c0*/  @!P5 IMAD.IADD R46, R46, 0x1, R51 ;  /* 0x000000012e2ed824 */ /* 0x000fe200078e0233 */
[----:B------:R-:W-:Y:S06]  /*a7d0*/  BRA.DIV UR5, `(.L_x_1087) ;  /* 0x0000004205207947 */ /* 0x000fec000b800000 */
[----:B------:R0:W1:Y:S04]  /*a7e0*/  SHFL.DOWN PT, R48, R49, 0x2, R33 ;  /* 0x0840000031307989 */ /* 0x00006800000e0021 */
[----:B------:R0:W4:Y:S04]  /*a7f0*/  SHFL.DOWN PT, R51, R32, 0x2, R33 ;  /* 0x0840000020337989 */ /* 0x00012800000e0021 */
[----:B------:R0:W0:Y:S02]  /*a800*/  SHFL.DOWN PT, R6, R46, 0x2, R33 ;  /* 0x084000002e067989 */ /* 0x00002400000e0021 */
.L_x_1284:
[----:B------:R-:W-:Y:S01]  /*a810*/  ISETP.GT.AND P5, PT, R43, R33, PT ;  /* 0x000000212b00720c */ /* 0x000fe20003fa4270 */
        /* <DEDUP_REMOVED lines=8> */
.L_x_1287:
[----:B------:R-:W-:Y:S01]  /*a8a0*/  UMOV UR5, 0xffffffff ;  /* 0xffffffff00057882 */ /* 0x000fe20000000000 */
[----:B------:R-:W-:Y:S02]  /*a8b0*/  @!P5 IMAD.MOV.U32 R32, RZ, RZ, R50 ;  /* 0x000000ffff20d224 */ /* 0x000fe400078e0032 */
[----:B------:R-:W-:Y:S01]  /*a8c0*/  @!P5 IMAD.IADD R46, R46, 0x1, R51 ;  /* 0x000000012e2ed824 */ /* 0x000fe200078e0233 */
[----:B------:R-:W-:Y:S06]  /*a8d0*/  BRA.DIV UR5, `(.L_x_1089) ;  /* 0x0000004205547947 */ /* 0x000fec000b800000 */
[----:B------:R0:W1:Y:S04]  /*a8e0*/  SHFL.DOWN PT, R48, R49, 0x4, R33 ;  /* 0x0880000031307989 */ /* 0x00006800000e0021 */
[----:B------:R0:W4:Y:S04]  /*a8f0*/  SHFL.DOWN PT, R51, R32, 0x4, R33 ;  /* 0x0880000020337989 */ /* 0x00012800000e0021 */
[----:B------:R0:W0:Y:S02]  /*a900*/  SHFL.DOWN PT, R6, R46, 0x4, R33 ;  /* 0x088000002e067989 */ /* 0x00002400000e0021 */
.L_x_1292:
        /* <DEDUP_REMOVED lines=9> */
.L_x_1295:
[----:B------:R-:W-:Y:S01]  /*a9a0*/  UMOV UR5, 0xffffffff ;  /* 0xffffffff00057882 */ /* 0x000fe20000000000 */
[----:B------:R-:W-:Y:S02]  /*a9b0*/  @!P5 IMAD.MOV.U32 R32, RZ, RZ, R50 ;  /* 0x000000ffff20d224 */ /* 0x000fe400078e0032 */
[----:B------:R-:W-:Y:S01]  /*a9c0*/  @!P5 IMAD.IADD R46, R46, 0x1, R51 ;  /* 0x000000012e2ed824 */ /* 0x000fe200078e0233 */
[----:B------:R-:W-:Y:S06]  /*a9d0*/  BRA.DIV UR5, `(.L_x_1091) ;  /* 0x0000004205887947 */ /* 0x000fec000b800000 */
[----:B------:R0:W1:Y:S04]  /*a9e0*/  SHFL.DOWN PT, R48, R49, 0x8, R33 ;  /* 0x0900000031307989 */ /* 0x00006800000e0021 */
[----:B------:R0:W4:Y:S04]  /*a9f0*/  SHFL.DOWN PT, R51, R32, 0x8, R33 ;  /* 0x0900000020337989 */ /* 0x00012800000e0021 */
[----:B------:R0:W0:Y:S02]  /*aa00*/  SHFL.DOWN PT, R6, R46, 0x8, R33 ;  /* 0x090000002e067989 */ /* 0x00002400000e0021 */
.L_x_1300:
        /* <DEDUP_REMOVED lines=9> */
.L_x_1303:
[----:B------:R-:W-:Y:S01]  /*aaa0*/  UMOV UR5, 0xffffffff ;  /* 0xffffffff00057882 */ /* 0x000fe20000000000 */
[----:B------:R-:W-:Y:S02]  /*aab0*/  @!P5 IMAD.MOV.U32 R32, RZ, RZ, R50 ;  /* 0x000000ffff20d224 */ /* 0x000fe400078e0032 */
[----:B------:R-:W-:Y:S01]  /*aac0*/  @!P5 IMAD.IADD R46, R46, 0x1, R51 ;  /* 0x000000012e2ed824 */ /* 0x000fe200078e0233 */
[----:B------:R-:W-:Y:S06]  /*aad0*/  BRA.DIV UR5, `(.L_x_1093) ;  /* 0x0000004205bc7947 */ /* 0x000fec000b800000 */
[----:B------:R0:W1:Y:S01]  /*aae0*/  SHFL.DOWN PT, R48, R49, 0x10, R33 ;  /* 0x0a00000031307989 */ /* 0x00006200000e0021 */
[----:B------:R-:W-:-:S03]  /*aaf0*/  VIADD R50, R28, 0x10 ;  /* 0x000000101c327836 */ /* 0x000fc60000000000 */
[----:B------:R0:W4:Y:S04]  /*ab00*/  SHFL.DOWN PT, R51, R32, 0x10, R33 ;  /* 0x0a00000020337989 */ /* 0x00012800000e0021 */
[----:B------:R0:W0:Y:S02]  /*ab10*/  SHFL.DOWN PT, R6, R46, 0x10, R33 ;  /* 0x0a0000002e067989 */ /* 0x00002400000e0021 */
.L_x_1308:
[----:B------:R-:W-:Y:S01]  /*ab20*/  ISETP.GT.AND P5, PT, R50, R33, PT ;  /* 0x000000213200720c */ /* 0x000fe20003fa4270 */
[----:B------:R-:W-:-:S12]  /*ab30*/  UMOV UR5, 0xffffffff ;  /* 0xffffffff00057882 */ /* 0x000fd80000000000 */
[----:B------:R-:W-:-:S04]  /*ab40*/  @!P5 ISETP.NE.U32.AND P4, PT, R49, RZ, PT ;  /* 0x000000ff3100d20c */ /* 0x000fc80003f85070 */
[----:B------:R-:W-:-:S04]  /*ab50*/  @!P5 ISETP.NE.AND.EX P4, PT, R32, RZ, PT, P4 ;  /* 0x000000ff2000d20c */ /* 0x000fc80003f85340 */
[----:B0-----:R-:W-:Y:S02]  /*ab60*/  @!P5 SEL R7, R6, RZ, !P4 ;  /* 0x000000ff0607d207 */ /* 0x001fe40006000000 */
[----:B-1----:R-:W-:-:S03]  /*ab70*/  @!P5 IADD3 R48, P4, PT, R48, R49, RZ ;  /* 0x000000313030d210 */ /* 0x002fc60007f9e0ff */
[----:B------:R-:W-:Y:S02]  /*ab80*/  @!P5 IMAD.IADD R46, R46, 0x1, R7 ;  /* 0x000000012e2ed824 */ /* 0x000fe400078e0207 */
[----:B----4-:R-:W-:Y:S01]  /*ab90*/  @!P5 IMAD.X R51, R51, 0x1, R32, P4 ;  /* 0x000000013333d824 */ /* 0x010fe200020e0620 */
[----:B------:R-:W-:Y:S01]  /*aba0*/  ISETP.NE.U32.AND P4, PT, R40, RZ, PT ;  /* 0x000000ff2800720c */ /* 0x000fe20003f85070 */
[----:B------:R-:W-:Y:S02]  /*abb0*/  @!P5 IMAD.MOV.U32 R49, RZ, RZ, R48 ;  /* 0x000000ffff31d224 */ /* 0x000fe400078e0030 */
[----:B------:R-:W-:Y:S01]  /*abc0*/  @!P5 IMAD.MOV.U32 R32, RZ, RZ, R51 ;  /* 0x000000ffff20d224 */ /* 0x000fe200078e0033 */
[----:B------:R-:W-:Y:S02]  /*abd0*/  ISETP.NE.AND.EX P4, PT, R41, RZ, PT, P4 ;  /* 0x000000ff2900720c */ /* 0x000fe40003f85340 */
[----:B------:R-:W-:Y:S02]  /*abe0*/  ISETP.NE.AND P5, PT, R5, 0x65, PT ;  /* 0x000000650500780c */ /* 0x000fe40003fa5270 */
[----:B------:R-:W-:-:S02]  /*abf0*/  SEL R5, R46, RZ, !P4 ;  /* 0x000000ff2e057207 */ /* 0x000fc40006000000 */
[----:B------:R-:W-:Y:S01]  /*ac00*/  IADD3 R40, P6, PT, R40, R49, RZ ;  /* 0x0000003128287210 */ /* 0x000fe20007fde0ff */
[----:B------:R-:W-:-:S12]  /*ac10*/  BRA.DIV UR5, `(.L_x_1094) ;  /* 0x0000004205c47947 */ /* 0x000fd8000b800000 */
.L_x_1311:
[----:B------:R-:W-:Y:S01]  /*ac20*/  UMOV UR5, 0xffffffff ;  /* 0xffffffff00057882 */ /* 0x000fe20000000000 */
[----:B------:R-:W-:Y:S02]  /*ac30*/  IMAD.X R41, R41, 0x1, R32, P6 ;  /* 0x0000000129297824 */ /* 0x000fe400030e0620 */
[----:B------:R-:W-:Y:S02]  /*ac40*/  IMAD.IADD R38, R5, 0x1, R38 ;  /* 0x0000000105267824 */ /* 0x000fe400078e0226 */
[----:B------:R-:W-:Y:S01]  /*ac50*/  VIADD R47, R47, 0xffffffe0 ;  /* 0xffffffe02f2f7836 */ /* 0x000fe20000000000 */
[----:B------:R-:W-:Y:S06]  /*ac60*/  BRA.DIV UR5, `(.L_x_1095) ;  /* 0x0000004205d07947 */ /* 0x000fec000b800000 */
[----:B------:R-:W-:-:S13]  /*ac70*/  VOTE.ALL P5, P5 ;  /* 0x0000000000ff7806 */ /* 0x000fda00028a0000 */
.L_x_1314:
[----:B------:R-:W-:Y:S05]  /*ac80*/  @P5 BRA `(.L_x_1096) ;  /* 0xfffffff800485947 */ /* 0x000fea000383ffff */
.L_x_1082:
[----:B------:R-:W0:Y:S01]  /*ac90*/  S2R R4, SR_TID.X ;  /* 0x0000000000047919 */ /* 0x000e220000002100 */
[----:B------:R-:W-:Y:S01]  /*aca0*/  BSSY.RECONVERGENT B0, `(.L_x_1097) ;  /* 0x0000018000007945 */ /* 0x000fe20003800200 */
[----:B------:R-:W-:Y:S02]  /*acb0*/  IMAD.MOV.U32 R24, RZ, RZ, R40 ;  /* 0x000000ffff187224 */ /* 0x000fe400078e0028 */
[----:B------:R-:W-:Y:S01]  /*acc0*/  IMAD.MOV.U32 R25, RZ, RZ, R41 ;  /* 0x000000ffff197224 */ /* 0x000fe200078e0029 */
[----:B0-----:R-:W-:-:S13]  /*acd0*/  ISETP.NE.AND P4, PT, R4, RZ, PT ;  /* 0x000000ff0400720c */ /* 0x001fda0003f85270 */
[----:B------:R-:W-:Y:S05]  /*ace0*/  @P4 BRA `(.L_x_1098) ;  /* 0x00000000004c4947 */ /* 0x000fea0003800000 */
        /* <DEDUP_REMOVED lines=19> */
.L_x_1098:
[----:B------:R-:W-:Y:S05]  /*ae20*/  BSYNC.RECONVERGENT B0 ;  /* 0x0000000000007941 */ /* 0x000fea0003800200 */
.L_x_1097:
[----:B------:R-:W-:-:S13]  /*ae30*/  ISETP.NE.AND P4, PT, R28, RZ, PT ;  /* 0x000000ff1c00720c */ /* 0x000fda0003f85270 */
[----:B0-----:R-:W0:Y:S01]  /*ae40*/  @!P4 S2R R5, SR_CgaCtaId ;  /* 0x000000000005c919 */ /* 0x001e220000008800 */
[----:B------:R-:W-:Y:S01]  /*ae50*/  @!P4 MOV R4, 0x400 ;  /* 0x000004000004c802 */ /* 0x000fe20000000f00 */
[----:B------:R-:W-:Y:S02]  /*ae60*/  @!P4 IMAD.MOV.U32 R27, RZ, RZ, R24 ;  /* 0x000000ffff1bc224 */ /* 0x000fe400078e0018 */
[----:B--2---:R-:W-:Y:S02]  /*ae70*/  @!P4 IMAD.MOV.U32 R0, RZ, RZ, R25 ;  /* 0x000000ffff00c224 */ /* 0x004fe400078e0019 */
[----:B---3--:R-:W-:Y:S01]  /*ae80*/  @!P4 IMAD.MOV.U32 R9, RZ, RZ, R38 ;  /* 0x000000ffff09c224 */ /* 0x008fe200078e0026 */
[----:B0-----:R-:W-:-:S05]  /*ae90*/  @!P4 LEA R5, R5, R4, 0x18 ;  /* 0x000000040505c211 */ /* 0x001fca00078ec0ff */
[----:B------:R0:W-:Y:S04]  /*aea0*/  @!P4 STS.64 [R5+0x88], R24 ;  /* 0x000088180500c388 */ /* 0x0001e80000000a00 */
[----:B------:R0:W-:Y:S02]  /*aeb0*/  @!P4 STS [R5+0x90], R38 ;  /* 0x000090260500c388 */ /* 0x0001e40000000800 */
.L_x_1066:
[----:B------:R-:W0:Y:S01]  /*aec0*/  S2R R33, SR_TID.X ;  /* 0x0000000000217919 */ /* 0x000e220000002100 */
[----:B------:R-:W-:Y:S01]  /*aed0*/  ISETP.NE.AND P4, PT, R8, R10, PT ;  /* 0x0000000a0800720c */ /* 0x000fe20003f85270 */
[----:B------:R-:W-:Y:S05]  /*aee0*/  WARPSYNC.ALL ;  /* 0x0000000000007948 */ /* 0x000fea0003800000 */
[----:B------:R-:W-:Y:S06]  /*aef0*/  BAR.SYNC.DEFER_BLOCKING 0x0 ;  /* 0x0000000000007b1d */ /* 0x000fec0000010000 */
[----:B------:R-:W-:Y:S01]  /*af00*/  BSSY.RECONVERGENT B0, `(.L_x_1099) ;  /* 0x0000015000007945 */ /* 0x000fe20003800200 */
[----:B0-----:R-:W-:-:S05]  /*af10*/  IMAD R25, R33, 0x9, RZ ;  /* 0x0000000921197824 */ /* 0x001fca00078e02ff */
[----:B------:R-:W-:-:S04]  /*af20*/  ISETP.EQ.U32.AND P5, PT, R26, R25, PT ;  /* 0x000000191a00720c */ /* 0x000fc80003fa2070 */
[----:B------:R-:W-:Y:S02]  /*af30*/  ISETP.EQ.OR.EX P6, PT, R30, RZ, P4, P5 ;  /* 0x000000ff1e00720c */ /* 0x000fe400027c2750 */
[----:B------:R-:W-:Y:S02]  /*af40*/  ISETP.NE.AND P4, PT, R33, RZ, PT ;  /* 0x000000ff2100720c */ /* 0x000fe40003f85270 */
[----:B------:R-:W-:Y:S02]  /*af50*/  ISETP.NE.AND P5, PT, R31, RZ, PT ;  /* 0x000000ff1f00720c */ /* 0x000fe40003fa5270 */
[----:B------:R-:W-:Y:S02]  /*af60*/  P2R R7, PR, RZ, 0x40 ;  /* 0x00000040ff077803 */ /* 0x000fe40000000000 */
[----:B------:R-:W-:Y:S02]  /*af70*/  SEL R28, RZ, 0x1, !P5 ;  /* 0x00000001ff1c7807 */ /* 0x000fe40006800000 */
[----:B------:R-:W-:-:S05]  /*af80*/  SEL R24, RZ, 0x1, !P6 ;  /* 0x00000001ff187807 */ /* 0x000fca0007000000 */
[----:B------:R-:W-:Y:S05]  /*af90*/  @!P4 BRA `(.L_x_1100) ;  /* 0x00000000002cc947 */ /* 0x000fea0003800000 */
[----:B------:R-:W0:Y:S01]  /*afa0*/  S2UR UR6, SR_CgaCtaId ;  /* 0x00000000000679c3 */ /* 0x000e220000008800 */
[----:B------:R-:W-:Y:S01]  /*afb0*/  UMOV UR5, 0x400 ;  /* 0x0000040000057882 */ /* 0x000fe20000000000 */
[----:B------:R-:W-:-:S04]  /*afc0*/  ISETP.NE.U32.AND P4, PT, R27, RZ, PT ;  /* 0x000000ff1b00720c */ /* 0x000fc80003f85070 */
[----:B------:R-:W-:Y:S01]  /*afd0*/  ISETP.NE.AND.EX P4, PT, R0, RZ, PT, P4 ;  /* 0x000000ff0000720c */ /* 0x000fe20003f85340 */
[----:B0-----:R-:W-:-:S09]  /*afe0*/  ULEA UR5, UR6, UR5, 0x18 ;  /* 0x0000000506057291 */ /* 0x001fd2000f8ec0ff */
[----:B------:R-:W0:Y:S04]  /*aff0*/  LDS R6, [UR5+0x90] ;  /* 0x00009005ff067984 */ /* 0x000e280008000800 */
[----:B------:R-:W1:Y:S01]  /*b000*/  LDS.64 R4, [UR5+0x88] ;  /* 0x00008805ff047984 */ /* 0x000e620008000a00 */
[----:B0-----:R-:W-:Y:S02]  /*b010*/  SEL R6, R6, RZ, !P4 ;  /* 0x000000ff06067207 */ /* 0x001fe40006000000 */
[----:B-1----:R-:W-:-:S03]  /*b020*/  IADD3 R27, P4, PT, R4, R27, RZ ;  /* 0x0000001b041b7210 */ /* 0x002fc60007f9e0ff */
[----:B------:R-:W-:Y:S02]  /*b030*/  IMAD.IADD R9, R9, 0x1, R6 ;  /* 0x0000000109097824 */ /* 0x000fe400078e0206 */
[----:B------:R-:W-:-:S08]  /*b040*/  IMAD.X R0, R5, 0x1, R0, P4 ;  /* 0x0000000105007824 */ /* 0x000fd000020e0600 */
.L_x_1100:
[----:B------:R-:W-:Y:S05]  /*b050*/  BSYNC.RECONVERGENT B0 ;  /* 0x0000000000007941 */ /* 0x000fea0003800200 */
.L_x_1099:
[----:B------:R-:W-:Y:S01]  /*b060*/  IADD3 R28, P4, P5, R27, R28, R24 ;  /* 0x0000001c1b1c7210 */ /* 0x000fe20007d9e018 */
[C---:B------:R-:W-:Y:S01]  /*b070*/  VIADD R5, R25.reuse, 0x3 ;  /* 0x0000000319057836 */ /* 0x040fe20000000000 */
[----:B------:R-:W-:Y:S01]  /*b080*/  ISETP.NE.AND P6, PT, R22, R2, PT ;  /* 0x000000021600720c */ /* 0x000fe20003fc5270 */
[----:B------:R-:W0:Y:S01]  /*b090*/  S2UR UR5, SR_CgaCtaId ;  /* 0x00000000000579c3 */ /* 0x000e220000008800 */
[----:B------:R-:W-:Y:S01]  /*b0a0*/  IADD3.X R39, PT, PT, R0, RZ, RZ, P4, P5 ;  /* 0x000000ff00277210 */ /* 0x000fe200027ea4ff */
[----:B------:R-:W-:Y:S01]  /*b0b0*/  UMOV UR4, 0x400 ;  /* 0x0000040000047882 */ /* 0x000fe20000000000 */
[----:B------:R-:W-:Y:S01]  /*b0c0*/  ISETP.EQ.U32.AND P5, PT, R26, R5, PT ;  /* 0x000000051a00720c */ /* 0x000fe20003fa2070 */
[----:B------:R-:W-:Y:S01]  /*b0d0*/  VIADD R5, R25, 0x7 ;  /* 0x0000000719057836 */ /* 0x000fe20000000000 */
[----:B------:R-:W-:Y:S01]  /*b0e0*/  ISETP.NE.AND P4, PT, R14, R16, PT ;  /* 0x000000100e00720c */ /* 0x000fe20003f85270 */
[----:B------:R-:W-:Y:S01]  /*b0f0*/  BSSY.RECONVERGENT B0, `(.L_x_1101) ;  /* 0x0000135000007945 */ /* 0x000fe20003800200 */
[----:B------:R-:W-:-:S02]  /*b100*/  SEL R35, RZ, 0x1, !P2 ;  /* 0x00000001ff237807 */ /* 0x000fc40005000000 */
[----:B------:R-:W-:Y:S02]  /*b110*/  ISETP.EQ.OR.EX P4, PT, R30, RZ, P4, P5 ;  /* 0x000000ff1e00720c */ /* 0x000fe40002782750 */
[----:B------:R-:W-:Y:S02]  /*b120*/  ISETP.EQ.U32.AND P5, PT, R26, R5, PT ;  /* 0x000000051a00720c */ /* 0x000fe40003fa2070 */
[----:B------:R-:W-:Y:S02]  /*b130*/  SEL R5, RZ, 0x1, !P3 ;  /* 0x00000001ff057807 */ /* 0x000fe40005800000 */
[----:B------:R-:W-:Y:S02]  /*b140*/  ISETP.EQ.OR.EX P6, PT, R30, RZ, P6, P5 ;  /* 0x000000ff1e00720c */ /* 0x000fe400037c2750 */
[----:B------:R-:W-:Y:S02]  /*b150*/  ISETP.NE.AND P5, PT, R7, RZ, PT ;  /* 0x000000ff0700720c */ /* 0x000fe40003fa5270 */
[----:B------:R-:W-:-:S02]  /*b160*/  SEL R36, RZ, 0x1, !P1 ;  /* 0x00000001ff247807 */ /* 0x000fc40004800000 */
[----:B------:R-:W-:Y:S02]  /*b170*/  SEL R4, R9, RZ, !P5 ;  /* 0x000000ff09047207 */ /* 0x000fe40006800000 */
[----:B------:R-:W-:Y:S01]  /*b180*/  IADD3 R49, P5, PT, R27, R24, RZ ;  /* 0x000000181b317210 */ /* 0x000fe20007fbe0ff */
[----:B0-----:R-:W-:Y:S01]  /*b190*/  ULEA UR4, UR5, UR4, 0x18 ;  /* 0x0000000405047291 */ /* 0x001fe2000f8ec0ff */
[----:B------:R-:W-:Y:S01]  /*b1a0*/  SEL R37, RZ, 0x1, !P0 ;  /* 0x00000001ff257807 */ /* 0x000fe20004000000 */
[----:B------:R-:W-:Y:S01]  /*b1b0*/  IMAD.IADD R11, R11, 0x1, R4 ;  /* 0x000000010b0b7824 */ /* 0x000fe200078e0204 */
[----:B------:R-:W-:Y:S01]  /*b1c0*/  SEL R44, RZ, 0x1, !P6 ;  /* 0x00000001ff2c7807 */ /* 0x000fe20007000000 */
[----:B------:R-:W-:Y:S01]  /*b1d0*/  IMAD.X R46, RZ, RZ, R0, P5 ;  /* 0x000000ffff2e7224 */ /* 0x000fe200028e0600 */
[----:B------:R-:W-:Y:S02]  /*b1e0*/  IADD3 R32, P5, PT, R28, R5, RZ ;  /* 0x000000051c207210 */ /* 0x000fe40007fbe0ff */
[----:B------:R-:W-:-:S02]  /*b1f0*/  SEL R5, RZ, 0x1, !P4 ;  /* 0x00000001ff057807 */ /* 0x000fc40006000000 */
[----:B------:R-:W-:Y:S01]  /*b200*/  LDS R42, [UR4+0xc0] ;  /* 0x0000c004ff2a7984 */ /* 0x000fe20008000800 */
[----:B------:R-:W-:Y:S01]  /*b210*/  IMAD.X R41, RZ, RZ, R39, P5 ;  /* 0x000000ffff297224 */ /* 0x000fe200028e0627 */
[----:B------:R-:W-:-:S05]  /*b220*/  IADD3 R34, P5, PT, R32, R5, RZ ;  /* 0x0000000520227210 */ /* 0x000fca0007fbe0ff */
[----:B------:R-:W-:Y:S01]  /*b230*/  IMAD.X R43, RZ, RZ, R41, P5 ;  /* 0x000000ffff2b7224 */ /* 0x000fe200028e0629 */
[----:B------:R-:W-:-:S05]  /*b240*/  IADD3 R35, P5, PT, R34, R35, RZ ;  /* 0x0000002322237210 */ /* 0x000fca0007fbe0ff */
[----:B------:R-:W-:Y:S01]  /*b250*/  IMAD.X R38, RZ, RZ, R43, P5 ;  /* 0x000000ffff267224 */ /* 0x000fe200028e062b */
[----:B------:R-:W-:-:S05]  /*b260*/  IADD3 R36, P5, PT, R35, R36, RZ ;  /* 0x0000002423247210 */ /* 0x000fca0007fbe0ff */
[----:B------:R-:W-:Y:S01]  /*b270*/  IMAD.X R45, RZ, RZ, R38, P5 ;  /* 0x000000ffff2d7224 */ /* 0x000fe200028e0626 */
[----:B------:R-:W-:-:S05]  /*b280*/  IADD3 R37, P5, PT, R36, R37, RZ ;  /* 0x0000002524257210 */ /* 0x000fca0007fbe0ff */
[----:B------:R-:W-:Y:S01]  /*b290*/  IMAD.X R40, RZ, RZ, R45, P5 ;  /* 0x000000ffff287224 */ /* 0x000fe200028e062d */
[----:B------:R-:W-:-:S04]  /*b2a0*/  ISETP.NE.AND P5, PT, R31, RZ, PT ;  /* 0x000000ff1f00720c */ /* 0x000fc80003fa5270 */
[----:B------:R-:W-:Y:S02]  /*b2b0*/  SEL R4, R11, RZ, !P5 ;  /* 0x000000ff0b047207 */ /* 0x000fe40006800000 */
[----:B------:R-:W-:-:S03]  /*b2c0*/  IADD3 R47, P5, PT, R37, R44, RZ ;  /* 0x0000002c252f7210 */ /* 0x000fc60007fbe0ff */
[----:B------:R-:W-:Y:S02]  /*b2d0*/  IMAD.IADD R13, R13, 0x1, R4 ;  /* 0x000000010d0d7824 */ /* 0x000fe400078e0204 */
[----:B------:R-:W-:-:S03]  /*b2e0*/  IMAD.X R44, RZ, RZ, R40, P5 ;  /* 0x000000ffff2c7224 */ /* 0x000fc600028e0628 */
[----:B------:R-:W-:-:S05]  /*b2f0*/  SEL R4, R13, RZ, !P3 ;  /* 0x000000ff0d047207 */ /* 0x000fca0005800000 */
[----:B------:R-:W-:Y:S02]  /*b300*/  IMAD.IADD R15, R15, 0x1, R4 ;  /* 0x000000010f0f7824 */ /* 0x000fe400078e0204 */
[----:B------:R-:W0:Y:S03]  /*b310*/  LDS.64 R4, [UR4+0xc8] ;  /* 0x0000c804ff047984 */ /* 0x000e260008000a00 */
[----:B------:R-:W-:-:S05]  /*b320*/  SEL R6, R15, RZ, !P4 ;  /* 0x000000ff0f067207 */ /* 0x000fca0006000000 */
[----:B------:R-:W-:-:S05]  /*b330*/  IMAD.IADD R17, R17, 0x1, R6 ;  /* 0x0000000111117824 */ /* 0x000fca00078e0206 */
[----:B------:R-:W-:-:S05]  /*b340*/  SEL R6, R17, RZ, !P2 ;  /* 0x000000ff11067207 */ /* 0x000fca0005000000 */
[----:B------:R-:W-:Y:S02]  /*b350*/  IMAD.IADD R19, R19, 0x1, R6 ;  /* 0x0000000113137824 */ /* 0x000fe400078e0206 */
[----:B------:R-:W1:Y:S03]  /*b360*/  LDS.64 R6, [UR4+0xb8] ;  /* 0x0000b804ff067984 */ /* 0x000e660008000a00 */
[----:B------:R-:W-:-:S05]  /*b370*/  SEL R24, R19, RZ, !P1 ;  /* 0x000000ff13187207 */ /* 0x000fca0004800000 */
[----:B------:R-:W-:-:S05]  /*b380*/  IMAD.IADD R21, R21, 0x1, R24 ;  /* 0x0000000115157824 */ /* 0x000fca00078e0218 */
[----:B------:R-:W-:-:S05]  /*b390*/  SEL R24, R21, RZ, !P0 ;  /* 0x000000ff15187207 */ /* 0x000fca0004000000 */
[----:B------:R-:W-:Y:S01]  /*b3a0*/  IMAD.IADD R23, R23, 0x1, R24 ;  /* 0x0000000117177824 */ /* 0x000fe200078e0218 */
[----:B0-----:R-:W-:-:S04]  /*b3b0*/  ISETP.GE.U32.AND P5, PT, R4, 0x101, PT ;  /* 0x000001010400780c */ /* 0x001fc80003fa6070 */
[----:B------:R-:W-:Y:S02]  /*b3c0*/  SEL R24, R23, RZ, !P6 ;  /* 0x000000ff17187207 */ /* 0x000fe40007000000 */
[----:B------:R-:W-:-:S03]  /*b3d0*/  ISETP.GE.AND.EX P5, PT, R5, RZ, PT, P5 ;  /* 0x000000ff0500720c */ /* 0x000fc60003fa6350 */
[----:B------:R-:W-:-:S10]  /*b3e0*/  IMAD.IADD R3, R3, 0x1, R24 ;  /* 0x0000000103037824 */ /* 0x000fd400078e0218 */
[----:B------:R-:W-:Y:S05]  /*b3f0*/  @!P5 BRA `(.L_x_1102) ;  /* 0x000000080010d947 */ /* 0x000fea0003800000 */
[----:B------:R-:W-:Y:S01]  /*b400*/  ISETP.NE.U32.AND P5, PT, R26, R25, PT ;  /* 0x000000191a00720c */ /* 0x000fe20003fa5070 */
[----:B------:R-:W-:Y:S01]  /*b410*/  IMAD.MOV.U32 R0, RZ, RZ, 0x9 ;  /* 0x00000009ff007424 */ /* 0x000fe200078e00ff */
[----:B------:R-:W0:Y:S01]  /*b420*/  LDS.64 R24, [UR4+0xa8] ;  /* 0x0000a804ff187984 */ /* 0x000e220008000a00 */
[----:B------:R-:W-:Y:S01]  /*b430*/  ISETP.NE.AND P6, PT, R8, R10, PT ;  /* 0x0000000a0800720c */ /* 0x000fe20003fc5270 */
[----:B------:R-:W2:Y:S01]  /*b440*/  LDCU.64 UR12, c[0x0][0x398] ;  /* 0x00007300ff0c77ac */ /* 0x000ea20008000a00 */
[----:B------:R-:W-:Y:S01]  /*b450*/  BSSY.RECONVERGENT B1, `(.L_x_1103) ;  /* 0x000007d000017945 */ /* 0x000fe20003800200 */
[----:B------:R-:W-:Y:S01]  /*b460*/  BAR.SYNC.DEFER_BLOCKING 0x0 ;  /* 0x0000000000007b1d */ /* 0x000fe20000010000 */
[----:B------:R-:W-:Y:S02]  /*b470*/  ISETP.NE.AND.EX P5, PT, R30, RZ, !P6, P5 ;  /* 0x000000ff1e00720c */ /* 0x000fe400077a5350 */
[----:B------:R-:W-:Y:S01]  /*b480*/  ISETP.NE.AND P6, PT, R31, RZ, PT ;  /* 0x000000ff1f00720c */ /* 0x000fe20003fc5270 */
[----:B------:R-:W-:-:S02]  /*b490*/  IMAD R31, R33, R0, 0x7 ;  /* 0x00000007211f7424 */ /* 0x000fc400078e0200 */
[----:B------:R-:W3:Y:S08]  /*b4a0*/  LDCU.64 UR14, c[0x0][0x3a0] ;  /* 0x00007400ff0e77ac */ /* 0x000ef00008000a00 */
[--C-:B0-----:R-:W-:Y:S02]  /*b4b0*/  @!P5 IMAD.IADD R27, R27, 0x1, -R24.reuse ;  /* 0x000000011b1bd824 */ /* 0x101fe400078e0a18 */
[----:B------:R-:W-:-:S02]  /*b4c0*/  @P6 IMAD.IADD R49, R49, 0x1, -R24 ;  /* 0x0000000131316824 */ /* 0x000fc400078e0a18 */
[--C-:B------:R-:W-:Y:S01]  /*b4d0*/  @P3 IMAD.IADD R28, R28, 0x1, -R24.reuse ;  /* 0x000000011c1c3824 */ /* 0x100fe200078e0a18 */
[----:B------:R-:W-:Y:S01]  /*b4e0*/  @!P5 LEA R27, R27, UR4, 0x3 ;  /* 0x000000041b1bdc11 */ /* 0x000fe2000f8e18ff */
[--C-:B------:R-:W-:Y:S01]  /*b4f0*/  @P4 IMAD.IADD R32, R32, 0x1, -R24.reuse ;  /* 0x0000000120204824 */ /* 0x100fe200078e0a18 */
[----:B------:R-:W-:Y:S01]  /*b500*/  @P6 LEA R49, R49, UR4, 0x3 ;  /* 0x0000000431316c11 */ /* 0x000fe2000f8e18ff */
[--C-:B------:R-:W-:Y:S01]  /*b510*/  @P2 IMAD.IADD R34, R34, 0x1, -R24.reuse ;  /* 0x0000000122222824 */ /* 0x100fe200078e0a18 */
[----:B------:R-:W-:Y:S01]  /*b520*/  @P3 LEA R28, R28, UR4, 0x3 ;  /* 0x000000041c1c3c11 */ /* 0x000fe2000f8e18ff */
[----:B------:R0:W-:Y:S01]  /*b530*/  @!P5 STS.64 [R27], R8 ;  /* 0x000000081b00d388 */ /* 0x0001e20000000a00 */
[----:B------:R-:W-:Y:S01]  /*b540*/  ISETP.NE.U32.AND P5, PT, R26, R31, PT ;  /* 0x0000001f1a00720c */ /* 0x000fe20003fa5070 */
[----:B------:R-:W-:Y:S01]  /*b550*/  IMAD R31, R33, R0, 0x8 ;  /* 0x00000008211f7424 */ /* 0x000fe200078e0200 */
[----:B------:R-:W-:Y:S01]  /*b560*/  @P4 LEA R32, R32, UR4, 0x3 ;  /* 0x0000000420204c11 */ /* 0x000fe2000f8e18ff */
[----:B------:R0:W-:Y:S01]  /*b570*/  @P6 STS.64 [R49], R10 ;  /* 0x0000000a31006388 */ /* 0x0001e20000000a00 */
[----:B------:R-:W-:Y:S01]  /*b580*/  ISETP.NE.AND P6, PT, R22, R2, PT ;  /* 0x000000021600720c */ /* 0x000fe20003fc5270 */
[--C-:B------:R-:W-:Y:S01]  /*b590*/  @P1 IMAD.IADD R35, R35, 0x1, -R24.reuse ;  /* 0x0000000123231824 */ /* 0x100fe200078e0a18 */
[----:B------:R-:W-:Y:S01]  /*b5a0*/  @P2 LEA R34, R34, UR4, 0x3 ;  /* 0x0000000422222c11 */ /* 0x000fe2000f8e18ff */
[----:B------:R0:W-:Y:S01]  /*b5b0*/  @P3 STS.64 [R28], R12 ;  /* 0x0000000c1c003388 */ /* 0x0001e20000000a00 */
[----:B------:R-:W-:Y:S01]  /*b5c0*/  ISETP.NE.AND.EX P5, PT, R30, RZ, !P6, P5 ;  /* 0x000000ff1e00720c */ /* 0x000fe200077a5350 */
[----:B------:R-:W-:Y:S01]  /*b5d0*/  @P0 IMAD.IADD R36, R36, 0x1, -R24 ;  /* 0x0000000124240824 */ /* 0x000fe200078e0a18 */
[----:B------:R-:W-:Y:S01]  /*b5e0*/  ISETP.NE.U32.AND P3, PT, R26, R31, PT ;  /* 0x0000001f1a00720c */ /* 0x000fe20003f65070 */
[----:B------:R0:W-:Y:S01]  /*b5f0*/  @P4 STS.64 [R32], R14 ;  /* 0x0000000e20004388 */ /* 0x0001e20000000a00 */
[----:B------:R-:W-:-:S02]  /*b600*/  ISETP.NE.AND P6, PT, R2, R29, PT ;  /* 0x0000001d0200720c */ /* 0x000fc40003fc5270 */
[----:B------:R-:W-:Y:S01]  /*b610*/  @P1 LEA R35, R35, UR4, 0x3 ;  /* 0x0000000423231c11 */ /* 0x000fe2000f8e18ff */
[----:B------:R0:W-:Y:S01]  /*b620*/  @P2 STS.64 [R34], R16 ;  /* 0x0000001022002388 */ /* 0x0001e20000000a00 */
[----:B------:R-:W-:Y:S02]  /*b630*/  ISETP.NE.AND.EX P3, PT, R30, RZ, !P6, P3 ;  /* 0x000000ff1e00720c */ /* 0x000fe40007765330 */
[----:B------:R-:W-:Y:S01]  /*b640*/  @P0 LEA R36, R36, UR4, 0x3 ;  /* 0x0000000424240c11 */ /* 0x000fe2000f8e18ff */
[----:B------:R0:W-:Y:S02]  /*b650*/  @P1 STS.64 [R35], R18 ;  /* 0x0000001223001388 */ /* 0x0001e40000000a00 */
[----:B------:R-:W-:Y:S02]  /*b660*/  @!P5 IMAD.IADD R37, R37, 0x1, -R24 ;  /* 0x000000012525d824 */ /* 0x000fe400078e0a18 */
[----:B------:R0:W-:Y:S01]  /*b670*/  @P0 STS.64 [R36], R20 ;  /* 0x0000001424000388 */ /* 0x0001e20000000a00 */
[----:B------:R-:W-:-:S02]  /*b680*/  ISETP.GT.U32.AND P0, PT, R4, R33, PT ;  /* 0x000000210400720c */ /* 0x000fc40003f04070 */
[----:B------:R-:W-:Y:S02]  /*b690*/  @!P5 LEA R37, R37, UR4, 0x3 ;  /* 0x000000042525dc11 */ /* 0x000fe4000f8e18ff */
[----:B------:R-:W-:Y:S01]  /*b6a0*/  ISETP.GT.U32.AND.EX P0, PT, R5, RZ, PT, P0 ;  /* 0x000000ff0500720c */ /* 0x000fe20003f04100 */
[----:B------:R-:W-:Y:S02]  /*b6b0*/  @!P3 IMAD.IADD R47, R47, 0x1, -R24 ;  /* 0x000000012f2fb824 */ /* 0x000fe400078e0a18 */
[----:B------:R0:W-:Y:S03]  /*b6c0*/  @!P5 STS.64 [R37], R22 ;  /* 0x000000162500d388 */ /* 0x0001e60000000a00 */
[----:B------:R-:W-:-:S05]  /*b6d0*/  @!P3 LEA R47, R47, UR4, 0x3 ;  /* 0x000000042f2fbc11 */ /* 0x000fca000f8e18ff */
[----:B------:R0:W-:Y:S01]  /*b6e0*/  @!P3 STS.64 [R47], R2 ;  /* 0x000000022f00b388 */ /* 0x0001e20000000a00 */
[----:B------:R-:W-:Y:S06]  /*b6f0*/  BAR.SYNC.DEFER_BLOCKING 0x0 ;  /* 0x0000000000007b1d */ /* 0x000fec0000010000 */
[----:B--23--:R-:W-:Y:S05]  /*b700*/  @!P0 BRA `(.L_x_1104) ;  /* 0x0000000400448947 */ /* 0x00cfea0003800000 */
[----:B0-----:R-:W-:Y:S01]  /*b710*/  IMAD.MOV.U32 R23, RZ, RZ, R33 ;  /* 0x000000ffff177224 */ /* 0x001fe200078e0021 */
[----:B------:R-:W-:Y:S01]  /*b720*/  BSSY.RECONVERGENT B2, `(.L_x_1105) ;  /* 0x000002e000027945 */ /* 0x000fe20003800200 */
[----:B------:R-:W-:-:S03]  /*b730*/  IMAD.MOV.U32 R27, RZ, RZ, RZ ;  /* 0x000000ffff1b7224 */ /* 0x000fc600078e00ff */
[----:B------:R-:W-:-:S04]  /*b740*/  LOP3.LUT R3, RZ, R23, RZ, 0x33, !PT ;  /* 0x00000017ff037212 */ /* 0x000fc800078e33ff */
[----:B------:R-:W-:Y:S02]  /*b750*/  IADD3 R16, P0, PT, R4, R3, RZ ;  /* 0x0000000304107210 */ /* 0x000fe40007f1e0ff */
[----:B------:R-:W-:Y:S02]  /*b760*/  LOP3.LUT R3, RZ, R27, RZ, 0x33, !PT ;  /* 0x0000001bff037212 */ /* 0x000fe400078e33ff */
[----:B------:R-:W-:-:S03]  /*b770*/  LOP3.LUT R0, R16, 0x300, RZ, 0xc0, !PT ;  /* 0x0000030010007812 */ /* 0x000fc600078ec0ff */
[----:B------:R-:W-:Y:S01]  /*b780*/  IMAD.X R3, R5, 0x1, R3, P0 ;  /* 0x0000000105037824 */ /* 0x000fe200000e0603 */
[----:B------:R-:W-:Y:S02]  /*b790*/  ISETP.NE.U32.AND P1, PT, R0, 0x300, PT ;  /* 0x000003000000780c */ /* 0x000fe40003f25070 */
[----:B------:R-:W-:Y:S02]  /*b7a0*/  ISETP.GE.U32.AND P0, PT, R16, 0x300, PT ;  /* 0x000003001000780c */ /* 0x000fe40003f06070 */
[----:B------:R-:W-:Y:S02]  /*b7b0*/  ISETP.NE.AND.EX P1, PT, RZ, RZ, PT, P1 ;  /* 0x000000ffff00720c */ /* 0x000fe40003f25310 */
[----:B------:R-:W-:-:S11]  /*b7c0*/  ISETP.GE.U32.AND.EX P0, PT, R3, RZ, PT, P0 ;  /* 0x000000ff0300720c */ /* 0x000fd60003f06100 */
[----:B------:R-:W-:Y:S05]  /*b7d0*/  @!P1 BRA `(.L_x_1106) ;  /* 0x0000000000889947 */ /* 0x000fea0003800000 */
[----:B------:R-:W0:Y:S01]  /*b7e0*/  LDCU.64 UR6, c[0x0][0x3a0] ;  /* 0x00007400ff0677ac */ /* 0x000e220008000a00 */
[----:B------:R-:W-:Y:S01]  /*b7f0*/  SHF.R.U64 R16, R16, 0x8, R3 ;  /* 0x0000000810107819 */ /* 0x000fe20000001203 */
[----:B------:R-:W-:Y:S01]  /*b800*/  IMAD.MOV.U32 R17, RZ, RZ, RZ ;  /* 0x000000ffff117224 */ /* 0x000fe200078e00ff */
[----:B------:R-:W-:Y:S01]  /*b810*/  IADD3 R13, P1, PT, R24, R23, RZ ;  /* 0x00000017180d7210 */ /* 0x000fe20007f3e0ff */
[----:B------:R-:W2:Y:S02]  /*b820*/  LDCU.64 UR10, c[0x0][0x398] ;  /* 0x00007300ff0a77ac */ /* 0x000ea40008000a00 */
        /* <DEDUP_REMOVED lines=9> */
[----:B--2---:R-:W-:-:S02]  /*b8c0*/  IADD3 R12, P2, PT, R12, UR10, RZ ;  /* 0x0000000a0c0c7c10 */ /* 0x004fc4000ff5e0ff */
[C---:B------:R-:W-:Y:S02]  /*b8d0*/  IADD3.X R15, PT, PT, R13.reuse, UR7, RZ, P1, !PT ;  /* 0x000000070d0f7c10 */ /* 0x040fe40008ffe4ff */
[----:B------:R-:W-:-:S09]  /*b8e0*/  IADD3.X R13, PT, PT, R13, UR11, RZ, P2, !PT ;  /* 0x0000000b0d0d7c10 */ /* 0x000fd200097fe4ff */
.L_x_1107:
[----:B0-----:R0:W2:Y:S01]  /*b8f0*/  LDS.64 R10, [R0] ;  /* 0x00000000000a7984 */ /* 0x0010a20000000a00 */
        /* <DEDUP_REMOVED lines=13> */
[----:B--2---:R0:W-:Y:S04]  /*b9d0*/  STG.E desc[UR8][R2.64], R10 ;  /* 0x0000000a02007986 */ /* 0x0041e8000c101908 */
[----:B------:R0:W-:Y:S05]  /*b9e0*/  STG.E desc[UR8][R8.64], R11 ;  /* 0x0000000b08007986 */ /* 0x0001ea000c101908 */
[----:B------:R-:W-:Y:S05]  /*b9f0*/  @P1 BRA `(.L_x_1107) ;  /* 0xfffffffc00bc1947 */ /* 0x000fea000383ffff */
.L_x_1106:
[----:B------:R-:W-:Y:S05]  /*ba00*/  BSYNC.RECONVERGENT B2 ;  /* 0x0000000000027941 */ /* 0x000fea0003800200 */
.L_x_1105:
[----:B------:R-:W-:Y:S05]  /*ba10*/  @!P0 BRA `(.L_x_1104) ;  /* 0x0000000000808947 */ /* 0x000fea0003800000 */
.L_x_1108:
[C---:B------:R-:W-:Y:S02]  /*ba20*/  LEA R0, R23.reuse, UR4, 0x3 ;  /* 0x0000000417007c11 */ /* 0x040fe4000f8e18ff */
[----:B0-----:R-:W-:Y:S01]  /*ba30*/  IADD3 R3, P0, PT, R24, R23, RZ ;  /* 0x0000001718037210 */ /* 0x001fe20007f1e0ff */
[----:B------:R-:W-:Y:S02]  /*ba40*/  VIADD R23, R23, 0x400 ;  /* 0x0000040017177836 */ /* 0x000fe40000000000 */
[----:B------:R-:W0:Y:S02]  /*ba50*/  LDS.64 R14, [R0] ;  /* 0x00000000000e7984 */ /* 0x000e240000000a00 */
[----:B------:R-:W-:Y:S02]  /*ba60*/  IMAD.X R2, R25, 0x1, R27, P0 ;  /* 0x0000000119027824 */ /* 0x000fe400000e061b */
[----:B------:R-:W2:Y:S01]  /*ba70*/  LDS.64 R16, [R0+0x800] ;  /* 0x0008000000107984 */ /* 0x000ea20000000a00 */
[----:B------:R-:W-:-:S02]  /*ba80*/  IMAD.SHL.U32 R12, R3, 0x4, RZ ;  /* 0x00000004030c7824 */ /* 0x000fc400078e00ff */
[----:B------:R-:W-:Y:S01]  /*ba90*/  IMAD.X R8, RZ, RZ, R25, P0 ;  /* 0x000000ffff087224 */ /* 0x000fe200000e0619 */
[----:B------:R-:W3:Y:S01]  /*baa0*/  LDS.64 R18, [R0+0x1000] ;  /* 0x0010000000127984 */ /* 0x000ee20000000a00 */
[C---:B------:R-:W-:Y:S01]  /*bab0*/  SHF.L.U64.HI R2, R3.reuse, 0x2, R2 ;  /* 0x0000000203027819 */ /* 0x040fe20000010202 */
[----:B------:R-:W-:Y:S01]  /*bac0*/  IMAD.MOV.U32 R27, RZ, RZ, RZ ;  /* 0x000000ffff1b7224 */ /* 0x000fe200078e00ff */
[C---:B------:R-:W-:Y:S01]  /*bad0*/  IADD3 R10, P0, PT, R12.reuse, UR12, RZ ;  /* 0x0000000c0c0a7c10 */ /* 0x040fe2000ff1e0ff */
[----:B------:R-:W4:Y:S01]  /*bae0*/  LDS.64 R20, [R0+0x1800] ;  /* 0x0018000000147984 */ /* 0x000f220000000a00 */
        /* <DEDUP_REMOVED lines=12> */
[----:B--2---:R0:W-:Y:S04]  /*bbb0*/  STG.E desc[UR8][R2.64+0x400], R16 ;  /* 0x0004001002007986 */ /* 0x0041e8000c101908 */
[----:B------:R0:W-:Y:S04]  /*bbc0*/  STG.E desc[UR8][R8.64+0x400], R17 ;  /* 0x0004001108007986 */ /* 0x0001e8000c101908 */
[----:B---3--:R0:W-:Y:S04]  /*bbd0*/  STG.E desc[UR8][R2.64+0x800], R18 ;  /* 0x0008001202007986 */ /* 0x0081e8000c101908 */
[----:B------:R0:W-:Y:S04]  /*bbe0*/  STG.E desc[UR8][R8.64+0x800], R19 ;  /* 0x0008001308007986 */ /* 0x0001e8000c101908 */
[----:B----4-:R0:W-:Y:S04]  /*bbf0*/  STG.E desc[UR8][R2.64+0xc00], R20 ;  /* 0x000c001402007986 */ /* 0x0101e8000c101908 */
[----:B------:R0:W-:Y:S01]  /*bc00*/  STG.E desc[UR8][R8.64+0xc00], R21 ;  /* 0x000c001508007986 */ /* 0x0001e2000c101908 */
[----:B------:R-:W-:Y:S05]  /*bc10*/  @P0 BRA `(.L_x_1108) ;  /* 0xfffffffc00800947 */ /* 0x000fea000383ffff */
.L_x_1104:
[----:B------:R-:W-:Y:S05]  /*bc20*/  BSYNC.RECONVERGENT B1 ;  /* 0x0000000000017941 */ /* 0x000fea0003800200 */
.L_x_1103:
[----:B------:R-:W-:Y:S05]  /*bc30*/  BRA `(.L_x_1109) ;  /* 0x0000000800007947 */ /* 0x000fea0003800000 */
.L_x_1102:
[----:B------:R-:W-:Y:S01]  /*bc40*/  ISETP.NE.U32.AND P5, PT, R26, R25, PT ;  /* 0x000000191a00720c */ /* 0x000fe20003fa5070 */
[----:B------:R-:W-:Y:S01]  /*bc50*/  IMAD.MOV.U32 R48, RZ, RZ, 0x9 ;  /* 0x00000009ff307424 */ /* 0x000fe200078e00ff */
[----:B------:R-:W-:Y:S01]  /*bc60*/  ISETP.NE.AND P6, PT, R8, R10, PT ;  /* 0x0000000a0800720c */ /* 0x000fe20003fc5270 */
[----:B------:R-:W-:Y:S01]  /*bc70*/  BSSY.RECONVERGENT B1, `(.L_x_1110) ;  /* 0x000000e000017945 */ /* 0x000fe20003800200 */
[----:B------:R-:W-:Y:S01]  /*bc80*/  ISETP.NE.AND.EX P5, PT, R30, RZ, PT, P5 ;  /* 0x000000ff1e00720c */ /* 0x000fe20003fa5350 */
[----:B------:R-:W-:-:S12]  /*bc90*/  IMAD R51, R33, R48, 0x7 ;  /* 0x0000000721337424 */ /* 0x000fd800078e0230 */
[----:B------:R-:W-:Y:S05]  /*bca0*/  @!P6 BRA P5, `(.L_x_1111) ;  /* 0x000000000028e947 */ /* 0x000fea0002800000 */
[----:B------:R-:W0:Y:S01]  /*bcb0*/  LDCU.64 UR6, c[0x0][0x398] ;  /* 0x00007300ff0677ac */ /* 0x000e220008000a00 */
[C---:B------:R-:W-:Y:S01]  /*bcc0*/  IMAD.SHL.U32 R24, R27.reuse, 0x4, RZ ;  /* 0x000000041b187824 */ /* 0x040fe200078e00ff */
[----:B------:R-:W-:Y:S01]  /*bcd0*/  SHF.L.U64.HI R0, R27, 0x2, R0 ;  /* 0x000000021b007819 */ /* 0x000fe20000010200 */
[----:B------:R-:W2:Y:S03]  /*bce0*/  LDCU.64 UR10, c[0x0][0x3a0] ;  /* 0x00007400ff0a77ac */ /* 0x000ea60008000a00 */
[----:B0-----:R-:W-:-:S04]  /*bcf0*/  IADD3 R4, P5, PT, R24, UR6, RZ ;  /* 0x0000000618047c10 */ /* 0x001fc8000ffbe0ff */
[----:B------:R-:W-:Y:S02]  /*bd00*/  IADD3.X R5, PT, PT, R0, UR7, RZ, P5, !PT ;  /* 0x0000000700057c10 */ /* 0x000fe4000affe4ff */
[----:B--2---:R-:W-:-:S03]  /*bd10*/  IADD3 R24, P5, PT, R24, UR10, RZ ;  /* 0x0000000a18187c10 */ /* 0x004fc6000ffbe0ff */
[----:B------:R0:W-:Y:S01]  /*bd20*/  STG.E desc[UR8][R4.64], R8 ;  /* 0x0000000804007986 */ /* 0x0001e2000c101908 */
[----:B------:R-:W-:-:S05]  /*bd30*/  IADD3.X R25, PT, PT, R0, UR11, RZ, P5, !PT ;  /* 0x0000000b00197c10 */ /* 0x000fca000affe4ff */
[----:B------:R0:W-:Y:S04]  /*bd40*/  STG.E desc[UR8][R24.64], R9 ;  /* 0x0000000918007986 */ /* 0x0001e8000c101908 */
.L_x_1111:
[----:B------:R-:W-:Y:S05]  /*bd50*/  BSYNC.RECONVERGENT B1 ;  /* 0x0000000000017941 */ /* 0x000fea0003800200 */
.L_x_1110:
[----:B------:R-:W-:Y:S01]  /*bd60*/  ISETP.NE.AND P6, PT, R31, RZ, PT ;  /* 0x000000ff1f00720c */ /* 0x000fe20003fc5270 */
[----:B------:R-:W-:Y:S01]  /*bd70*/  BSSY.RECONVERGENT B1, `(.L_x_1112) ;  /* 0x000000e000017945 */ /* 0x000fe20003800200 */
[----:B------:R-:W-:Y:S01]  /*bd80*/  ISETP.NE.U32.AND P5, PT, R26, R51, PT ;  /* 0x000000331a00720c */ /* 0x000fe20003fa5070 */
[----:B0-----:R-:W-:-:S10]  /*bd90*/  IMAD R25, R33, R48, 0x8 ;  /* 0x0000000821197424 */ /* 0x001fd400078e0230 */
[----:B------:R-:W-:Y:S05]  /*bda0*/  @!P6 BRA `(.L_x_1113) ;  /* 0x000000000028e947 */ /* 0x000fea0003800000 */
        /* <DEDUP_REMOVED lines=10> */
.L_x_1113:
[----:B------:R-:W-:Y:S05]  /*be50*/  BSYNC.RECONVERGENT B1 ;  /* 0x0000000000017941 */ /* 0x000fea0003800200 */
.L_x_1112:
[----:B------:R-:W-:Y:S01]  /*be60*/  BSSY.RECONVERGENT B1, `(.L_x_1114) ;  /* 0x000000d000017945 */ /* 0x000fe20003800200 */
[----:B------:R-:W-:-:S03]  /*be70*/  ISETP.NE.U32.AND P6, PT, R26, R25, PT ;  /* 0x000000191a00720c */ /* 0x000fc60003fc5070 */
[----:B------:R-:W-:Y:S10]  /*be80*/  @!P3 BRA `(.L_x_1115) ;  /* 0x000000000028b947 */ /* 0x000ff40003800000 */
[----:B------:R-:W2:Y:S01]  /*be90*/  LDCU.64 UR6, c[0x0][0x398] ;  /* 0x00007300ff0677ac */ /* 0x000ea20008000a00 */
[C---:B0-----:R-:W-:Y:S01]  /*bea0*/  IMAD.SHL.U32 R8, R28.reuse, 0x4, RZ ;  /* 0x000000041c087824 */ /* 0x041fe200078e00ff */
        /* <DEDUP_REMOVED lines=8> */
.L_x_1115:
[----:B------:R-:W-:Y:S05]  /*bf30*/  BSYNC.RECONVERGENT B1 ;  /* 0x0000000000017941 */ /* 0x000fea0003800200 */
.L_x_1114:
[----:B------:R-:W-:Y:S04]  /*bf40*/  BSSY.RECONVERGENT B1, `(.L_x_1116) ;  /* 0x000000c000017945 */ /* 0x000fe80003800200 */
[----:B------:R-:W-:Y:S05]  /*bf50*/  @!P4 BRA `(.L_x_1117) ;  /* 0x000000000028c947 */ /* 0x000fea0003800000 */
[----:B------:R-:W3:Y:S01]  /*bf60*/  LDCU.64 UR6, c[0x0][0x398] ;  /* 0x00007300ff0677ac */ /* 0x000ee20008000a00 */
[C---:B0-2---:R-:W-:Y:S01]  /*bf70*/  IMAD.SHL.U32 R8, R32.reuse, 0x4, RZ ;  /* 0x0000000420087824 */ /* 0x045fe200078e00ff */
        /* <DEDUP_REMOVED lines=8> */
.L_x_1117:
[----:B------:R-:W-:Y:S05]  /*c000*/  BSYNC.RECONVERGENT B1 ;  /* 0x0000000000017941 */ /* 0x000fea0003800200 */
.L_x_1116:
[----:B------:R-:W-:Y:S01]  /*c010*/  BSSY.RECONVERGENT B1, `(.L_x_1118) ;  /* 0x0000010000017945 */ /* 0x000fe20003800200 */
[----:B------:R-:W-:Y:S02]  /*c020*/  ISETP.NE.AND P4, PT, R22, R2, PT ;  /* 0x000000021600720c */ /* 0x000fe40003f85270 */
[----:B------:R-:W-:Y:S02]  /*c030*/  ISETP.NE.AND P3, PT, R2, R29, PT ;  /* 0x0000001d0200720c */ /* 0x000fe40003f65270 */
[C---:B------:R-:W-:Y:S02]  /*c040*/  ISETP.NE.AND.EX P5, PT, R30.reuse, RZ, PT, P5 ;  /* 0x000000ff1e00720c */ /* 0x040fe40003fa5350 */
[----:B------:R-:W-:Y:S01]  /*c050*/  ISETP.NE.AND.EX P6, PT, R30, RZ, PT, P6 ;  /* 0x000000ff1e00720c */ /* 0x000fe20003fc5360 */
[----:B------:R-:W-:-:S12]  /*c060*/  @!P2 BRA `(.L_x_1119) ;  /* 0x000000000028a947 */ /* 0x000fd80003800000 */
[----:B------:R-:W4:Y:S01]  /*c070*/  LDCU.64 UR6, c[0x0][0x398] ;  /* 0x00007300ff0677ac */ /* 0x000f220008000a00 */
[C---:B0-23--:R-:W-:Y:S01]  /*c080*/  IMAD.SHL.U32 R8, R34.reuse, 0x4, RZ ;  /* 0x0000000422087824 */ /* 0x04dfe200078e00ff */
[----:B------:R-:W-:Y:S01]  /*c090*/  SHF.L.U64.HI R34, R34, 0x2, R43 ;  /* 0x0000000222227819 */ /* 0x000fe2000001022b */
[----:B------:R-:W0:Y:S03]  /*c0a0*/  LDCU.64 UR10, c[0x0][0x3a0] ;  /* 0x00007400ff0a77ac */ /* 0x000e260008000a00 */
[----:B----4-:R-:W-:-:S04]  /*c0b0*/  IADD3 R4, P2, PT, R8, UR6, RZ ;  /* 0x0000000608047c10 */ /* 0x010fc8000ff5e0ff */
[----:B------:R-:W-:Y:S02]  /*c0c0*/  IADD3.X R5, PT, PT, R34, UR7, RZ, P2, !PT ;  /* 0x0000000722057c10 */ /* 0x000fe400097fe4ff */
[----:B0-----:R-:W-:-:S03]  /*c0d0*/  IADD3 R8, P2, PT, R8, UR10, RZ ;  /* 0x0000000a08087c10 */ /* 0x001fc6000ff5e0ff */
[----:B------:R4:W-:Y:S01]  /*c0e0*/  STG.E desc[UR8][R4.64], R16 ;  /* 0x0000001004007986 */ /* 0x0009e2000c101908 */
[----:B------:R-:W-:-:S05]  /*c0f0*/  IADD3.X R9, PT, PT, R34, UR11, RZ, P2, !PT ;  /* 0x0000000b22097c10 */ /* 0x000fca00097fe4ff */
[----:B------:R4:W-:Y:S04]  /*c100*/  STG.E desc[UR8][R8.64], R17 ;  /* 0x0000001108007986 */ /* 0x0009e8000c101908 */
.L_x_1119:
[----:B------:R-:W-:Y:S05]  /*c110*/  BSYNC.RECONVERGENT B1 ;  /* 0x0000000000017941 */ /* 0x000fea0003800200 */
.L_x_1118:
[----:B------:R-:W-:Y:S04]  /*c120*/  BSSY.RECONVERGENT B1, `(.L_x_1120) ;  /* 0x000000c000017945 */ /* 0x000fe80003800200 */
[----:B------:R-:W-:Y:S05]  /*c130*/  @!P1 BRA `(.L_x_1121) ;  /* 0x0000000000289947 */ /* 0x000fea0003800000 */
[----:B------:R-:W5:Y:S01]  /*c140*/  LDCU.64 UR6, c[0x0][0x398] ;  /* 0x00007300ff0677ac */ /* 0x000f620008000a00 */
[C---:B0-234-:R-:W-:Y:S01]  /*c150*/  IMAD.SHL.U32 R8, R35.reuse, 0x4, RZ ;  /* 0x0000000423087824 */ /* 0x05dfe200078e00ff */
        /* <DEDUP_REMOVED lines=8> */
.L_x_1121:
[----:B------:R-:W-:Y:S05]  /*c1e0*/  BSYNC.RECONVERGENT B1 ;  /* 0x0000000000017941 */ /* 0x000fea0003800200 */
.L_x_1120:
        /* <DEDUP_REMOVED lines=12> */
.L_x_1123:
[----:B------:R-:W-:Y:S05]  /*c2b0*/  BSYNC.RECONVERGENT B1 ;  /* 0x0000000000017941 */ /* 0x000fea0003800200 */
.L_x_1122:
[----:B------:R-:W-:Y:S04]  /*c2c0*/  BSSY.RECONVERGENT B1, `(.L_x_1124) ;  /* 0x000000c000017945 */ /* 0x000fe80003800200 */
[----:B------:R-:W-:Y:S05]  /*c2d0*/  @!P4 BRA P5, `(.L_x_1125) ;  /* 0x000000000028c947 */ /* 0x000fea0002800000 */
        /* <DEDUP_REMOVED lines=10> */
.L_x_1125:
[----:B------:R-:W-:Y:S05]  /*c380*/  BSYNC.RECONVERGENT B1 ;  /* 0x0000000000017941 */ /* 0x000fea0003800200 */
.L_x_1124:
        /* <DEDUP_REMOVED lines=11> */
.L_x_1109:
[----:B------:R-:W-:Y:S05]  /*c440*/  BSYNC.RECONVERGENT B0 ;  /* 0x0000000000007941 */ /* 0x000fea0003800200 */
.L_x_1101:
[----:B------:R-:W-:-:S13]  /*c450*/  ISETP.NE.AND P0, PT, R33, 0xff, PT ;  /* 0x000000ff2100780c */ /* 0x000fda0003f05270 */
[----:B------:R-:W-:Y:S05]  /*c460*/  @P0 EXIT ;  /* 0x000000000000094d */ /* 0x000fea0003800000 */
[----:B0-234-:R-:W0:Y:S01]  /*c470*/  LDC.64 R8, c[0x0][0x3a8] ;  /* 0x0000ea00ff087b82 */ /* 0x01de220000000a00 */
[----:B------:R-:W-:-:S04]  /*c480*/  ISETP.NE.U32.AND P0, PT, R26, 0x900, PT ;  /* 0x000009001a00780c */ /* 0x000fc80003f05070 */
[----:B------:R-:W-:-:S13]  /*c490*/  ISETP.NE.AND.EX P0, PT, R30, RZ, PT, P0 ;  /* 0x000000ff1e00720c */ /* 0x000fda0003f05300 */
[----:B------:R-:W-:Y:S05]  /*c4a0*/  @P0 BRA `(.L_x_1126) ;  /* 0x0000000000300947 */ /* 0x000fea0003800000 */
[----:B------:R-:W2:Y:S01]  /*c4b0*/  LDCU.64 UR4, c[0x0][0x398] ;  /* 0x00007300ff0477ac */ /* 0x000ea20008000a00 */
[C---:B-1----:R-:W-:Y:S01]  /*c4c0*/  IMAD.SHL.U32 R4, R6.reuse, 0x4, RZ ;  /* 0x0000000406047824 */ /* 0x042fe200078e00ff */
[----:B------:R-:W-:Y:S01]  /*c4d0*/  SHF.L.U64.HI R0, R6, 0x2, R7 ;  /* 0x0000000206007819 */ /* 0x000fe20000010207 */
[----:B------:R-:W1:Y:S03]  /*c4e0*/  LDCU.64 UR6, c[0x0][0x3a0] ;  /* 0x00007400ff0677ac */ /* 0x000e660008000a00 */
[C---:B--2---:R-:W-:Y:S02]  /*c4f0*/  IADD3 R2, P0, PT, R4.reuse, UR4, RZ ;  /* 0x0000000404027c10 */ /* 0x044fe4000ff1e0ff */
[----:B-1----:R-:W-:Y:S02]  /*c500*/  IADD3 R4, P1, PT, R4, UR6, RZ ;  /* 0x0000000604047c10 */ /* 0x002fe4000ff3e0ff */
[----:B------:R-:W-:-:S02]  /*c510*/  IADD3.X R3, PT, PT, R0, UR5, RZ, P0, !PT ;  /* 0x0000000500037c10 */ /* 0x000fc400087fe4ff */
[----:B------:R-:W-:Y:S02]  /*c520*/  IADD3.X R5, PT, PT, R0, UR7, RZ, P1, !PT ;  /* 0x0000000700057c10 */ /* 0x000fe40008ffe4ff */
[----:B------:R-:W-:Y:S01]  /*c530*/  IADD3 R6, P0, PT, R6, 0x1, RZ ;  /* 0x0000000106067810 */ /* 0x000fe20007f1e0ff */
[----:B------:R2:W-:Y:S04]  /*c540*/  STG.E desc[UR8][R2.64], R29 ;  /* 0x0000001d02007986 */ /* 0x0005e8000c101908 */
[----:B------:R2:W-:Y:S01]  /*c550*/  STG.E desc[UR8][R4.64], R42 ;  /* 0x0000002a04007986 */ /* 0x0005e2000c101908 */
[----:B------:R-:W-:-:S07]  /*c560*/  IMAD.X R7, RZ, RZ, R7, P0 ;  /* 0x000000ffff077224 */ /* 0x000fce00000e0607 */
.L_x_1126:
[----:B01----:R-:W-:Y:S01]  /*c570*/  STG.E.64 desc[UR8][R8.64], R6 ;  /* 0x0000000608007986 */ /* 0x003fe2000c101b08 */
[----:B------:R-:W-:Y:S05]  /*c580*/  EXIT ;  /* 0x000000000000794d */ /* 0x000fea0003800000 */
.L_x_985:
[----:B------:R-:W-:Y:S01]  /*c590*/  BSSY B0, `(.L_x_1127) ;  /* 0x0000006000007945 */ /* 0x000fe20003800000 */
[----:B------:R-:W-:Y:S01]  /*c5a0*/  PLOP3.LUT P4, PT, P0, PT, PT, 0x8, 0x80 ;  /* 0x000000000080781c */ /* 0x000fe2000078e170 */
[----:B------:R-:W-:-:S12]  /*c5b0*/  IMAD.MOV.U32 R34, RZ, RZ, -0x1 ;  /* 0xffffffffff227424 */ /* 0x000fd800078e00ff */
[----:B0-----:R-:W-:Y:S05]  /*c5c0*/  WARPSYNC.COLLECTIVE R34, `(.L_x_1128) ;  /* 0x0000000022087348 */ /* 0x001fea0003c00000 */
[----:B------:R-:W-:Y:S01]  /*c5d0*/  VOTE.ANY P4, P4 ;  /* 0x0000000000ff7806 */ /* 0x000fe20002080100 */
[----:B0-----:R-:W-:-:S12]  /*c5e0*/  ENDCOLLECTIVE ;  /* 0x000000000000791b */ /* 0x001fd80003800000 */
.L_x_1128:
[----:B------:R-:W-:Y:S05]  /*c5f0*/  BSYNC B0 ;  /* 0x0000000000007941 */ /* 0x000fea0003800000 */
.L_x_1127:
[----:B------:R-:W-:Y:S01]  /*c600*/  PLOP3.LUT P0, PT, P4, PT, PT, 0x80, 0x8 ;  /* 0x000000000008781c */ /* 0x000fe2000270f070 */
[----:B------:R-:W-:-:S12]  /*c610*/  BRA `(.L_x_1129) ;  /* 0xffffff70009c7947 */ /* 0x000fd8000383ffff */
.L_x_987:
[----:B------:R-:W0:Y:S01]  /*c620*/  S2R R47, SR_GEMASK ;  /* 0x00000000002f7919 */ /* 0x000e220000003c00 */
[----:B------:R-:W-:Y:S01]  /*c630*/  BSSY B0, `(.L_x_1130) ;  /* 0x0000006000007945 */ /* 0x000fe20003800000 */
[----:B------:R-:W-:Y:S01]  /*c640*/  PLOP3.LUT P4, PT, P0, PT, PT, 0x8, 0x80 ;  /* 0x000000000080781c */ /* 0x000fe2000078e170 */
[----:B------:R-:W-:-:S12]  /*c650*/  IMAD.MOV.U32 R34, RZ, RZ, -0x1 ;  /* 0xffffffffff227424 */ /* 0x000fd800078e00ff */
[----:B0-----:R-:W-:Y:S05]  /*c660*/  WARPSYNC.COLLECTIVE R34, `(.L_x_1131) ;  /* 0x0000000022087348 */ /* 0x001fea0003c00000 */
[----:B------:R-:W-:Y:S01]  /*c670*/  VOTE.ANY R34, PT, P4 ;  /* 0x0000000000227806 */ /* 0x000fe200020e0100 */
[----:B0-----:R-:W-:Y:S06]  /*c680*/  ENDCOLLECTIVE ;  /* 0x000000000000791b */ /* 0x001fec0003800000 */
.L_x_1131:
[----:B------:R-:W-:Y:S05]  /*c690*/  BSYNC B0 ;  /* 0x0000000000007941 */ /* 0x000fea0003800000 */
.L_x_1130:
        /* <DEDUP_REMOVED lines=10> */
.L_x_1132:
[----:B------:R-:W-:Y:S02]  /*c740*/  IMAD.MOV.U32 R7, RZ, RZ, R42 ;  /* 0x000000ffff077224 */ /* 0x000fe400078e002a */
[----:B------:R-:W-:-:S07]  /*c750*/  IMAD.MOV.U32 R30, RZ, RZ, R6 ;  /* 0x000000ffff1e7224 */ /* 0x000fce00078e0006 */
[----:B------:R-:W-:Y:S05]  /*c760*/  WARPSYNC.COLLECTIVE R34, `(.L_x_1133) ;  /* 0x0000000022087348 */ /* 0x000fea0003c00000 */
[----:B------:R0:W1:Y:S02]  /*c770*/  SHFL.DOWN P4, R6, R7, R4, R33 ;  /* 0x0800000407067389 */ /* 0x0000640000080021 */
[----:B01----:R-:W-:Y:S05]  /*c780*/  ENDCOLLECTIVE ;  /* 0x000000000000791b */ /* 0x003fea0003800000 */
.L_x_1133:
[----:B------:R-:W-:Y:S02]  /*c790*/  IMAD.MOV.U32 R7, RZ, RZ, R40 ;  /* 0x000000ffff077224 */ /* 0x000fe400078e0028 */
[----:B------:R-:W-:-:S07]  /*c7a0*/  IMAD.MOV.U32 R31, RZ, RZ, R6 ;  /* 0x000000ffff1f7224 */ /* 0x000fce00078e0006 */
[----:B------:R-:W-:Y:S05]  /*c7b0*/  WARPSYNC.COLLECTIVE R34, `(.L_x_1134) ;  /* 0x0000000022087348 */ /* 0x000fea0003c00000 */
[----:B------:R0:W1:Y:S02]  /*c7c0*/  SHFL.DOWN P4, R6, R7, R4, R33 ;  /* 0x0800000407067389 */ /* 0x0000640000080021 */
[----:B01----:R-:W-:Y:S05]  /*c7d0*/  ENDCOLLECTIVE ;  /* 0x000000000000791b */ /* 0x003fea0003800000 */
.L_x_1134:
[----:B------:R-:W-:Y:S05]  /*c7e0*/  BRA `(.L_x_1135) ;  /* 0xffffff7000687947 */ /* 0x000fea000383ffff */
.L_x_988:
[----:B------:R-:W-:Y:S01]  /*c7f0*/  BSSY B0, `(.L_x_1136) ;  /* 0x0000006000007945 */ /* 0x000fe20003800000 */
[----:B------:R-:W-:Y:S02]  /*c800*/  IMAD.MOV.U32 R4, RZ, RZ, 0x1 ;  /* 0x00000001ff047424 */ /* 0x000fe400078e00ff */
[----:B------:R-:W-:-:S07]  /*c810*/  IMAD.MOV.U32 R34, RZ, RZ, -0x1 ;  /* 0xffffffffff227424 */ /* 0x000fce00078e00ff */
[----:B------:R-:W-:Y:S05]  /*c820*/  WARPSYNC.COLLECTIVE R34, `(.L_x_1137) ;  /* 0x0000000022087348 */ /* 0x000fea0003c00000 */
[----:B------:R0:W1:Y:S02]  /*c830*/  SHFL.DOWN P4, R6, R7, R4, R33 ;  /* 0x0800000407067389 */ /* 0x0000640000080021 */
[----:B01----:R-:W-:Y:S05]  /*c840*/  ENDCOLLECTIVE ;  /* 0x000000000000791b */ /* 0x003fea0003800000 */
.L_x_1137:
[----:B------:R-:W-:Y:S05]  /*c850*/  BSYNC B0 ;  /* 0x0000000000007941 */ /* 0x000fea0003800000 */
.L_x_1136:
[----:B------:R-:W-:Y:S05]  /*c860*/  BRA `(.L_x_1138) ;  /* 0xffffff70006c7947 */ /* 0x000fea000383ffff */
.L_x_989:
[----:B------:R-:W-:Y:S01]  /*c870*/  BSSY B0, `(.L_x_1139) ;  /* 0x0000007000007945 */ /* 0x000fe20003800000 */
[----:B------:R-:W-:Y:S02]  /*c880*/  IMAD.MOV.U32 R7, RZ, RZ, R41 ;  /* 0x000000ffff077224 */ /* 0x000fe400078e0029 */
[----:B------:R-:W-:Y:S02]  /*c890*/  IMAD.MOV.U32 R4, RZ, RZ, 0x2 ;  /* 0x00000002ff047424 */ /* 0x000fe400078e00ff */
[----:B------:R-:W-:-:S07]  /*c8a0*/  IMAD.MOV.U32 R34, RZ, RZ, -0x1 ;  /* 0xffffffffff227424 */ /* 0x000fce00078e00ff */
[----:B------:R-:W-:Y:S05]  /*c8b0*/  WARPSYNC.COLLECTIVE R34, `(.L_x_1140) ;  /* 0x0000000022087348 */ /* 0x000fea0003c00000 */
[----:B------:R0:W1:Y:S02]  /*c8c0*/  SHFL.DOWN P4, R6, R7, R4, R33 ;  /* 0x0800000407067389 */ /* 0x0000640000080021 */
[----:B01----:R-:W-:Y:S05]  /*c8d0*/  ENDCOLLECTIVE ;  /* 0x000000000000791b */ /* 0x003fea0003800000 */
.L_x_1140:
[----:B------:R-:W-:Y:S05]  /*c8e0*/  BSYNC B0 ;  /* 0x0000000000007941 */ /* 0x000fea0003800000 */
.L_x_1139:
[----:B------:R-:W-:Y:S02]  /*c8f0*/  IMAD.MOV.U32 R7, RZ, RZ, R42 ;  /* 0x000000ffff077224 */ /* 0x000fe400078e002a */
[----:B------:R-:W-:Y:S02]  /*c900*/  IMAD.MOV.U32 R4, RZ, RZ, 0x2 ;  /* 0x00000002ff047424 */ /* 0x000fe400078e00ff */
[----:B------:R-:W-:Y:S02]  /*c910*/  IMAD.MOV.U32 R34, RZ, RZ, -0x1 ;  /* 0xffffffffff227424 */ /* 0x000fe400078e00ff */
[----:B------:R-:W-:-:S07]  /*c920*/  IMAD.MOV.U32 R30, RZ, RZ, R6 ;  /* 0x000000ffff1e7224 */ /* 0x000fce00078e0006 */
[----:B------:R-:W-:Y:S05]  /*c930*/  WARPSYNC.COLLECTIVE R34, `(.L_x_1141) ;  /* 0x0000000022087348 */ /* 0x000fea0003c00000 */
[----:B------:R0:W1:Y:S02]  /*c940*/  SHFL.DOWN P4, R6, R7, R4, R33 ;  /* 0x0800000407067389 */ /* 0x0000640000080021 */
[----:B01----:R-:W-:Y:S05]  /*c950*/  ENDCOLLECTIVE ;  /* 0x000000000000791b */ /* 0x003fea0003800000 */
.L_x_1141:
[----:B------:R-:W-:Y:S02]  /*c960*/  IMAD.MOV.U32 R7, RZ, RZ, R40 ;  /* 0x000000ffff077224 */ /* 0x000fe400078e0028 */
[----:B------:R-:W-:-:S07]  /*c970*/  IMAD.MOV.U32 R31, RZ, RZ, R6 ;  /* 0x000000ffff1f7224 */ /* 0x000fce00078e0006 */
[----:B------:R-:W-:Y:S05]  /*c980*/  WARPSYNC.COLLECTIVE R34, `(.L_x_1142) ;  /* 0x0000000022087348 */ /* 0x000fea0003c00000 */
[----:B------:R0:W1:Y:S02]  /*c990*/  SHFL.DOWN P4, R6, R7, R4, R33 ;  /* 0x0800000407067389 */ /* 0x0000640000080021 */
[----:B01----:R-:W-:Y:S05]  /*c9a0*/  ENDCOLLECTIVE ;  /* 0x000000000000791b */ /* 0x003fea0003800000 */
.L_x_1142:
[----:B------:R-:W-:Y:S05]  /*c9b0*/  BRA `(.L_x_1143) ;  /* 0xffffff7000347947 */ /* 0x000fea000383ffff */
.L_x_990:
[----:B------:R-:W-:Y:S01]  /*c9c0*/  BSSY B0, `(.L_x_1144) ;  /* 0x0000006000007945 */ /* 0x000fe20003800000 */
[----:B------:R-:W-:Y:S02]  /*c9d0*/  IMAD.MOV.U32 R4, RZ, RZ, 0x2 ;  /* 0x00000002ff047424 */ /* 0x000fe400078e00ff */
[----:B------:R-:W-:-:S07]  /*c9e0*/  IMAD.MOV.U32 R34, RZ, RZ, -0x1 ;  /* 0xffffffffff227424 */ /* 0x000fce00078e00ff */
[----:B0-----:R-:W-:Y:S05]  /*c9f0*/  WARPSYNC.COLLECTIVE R34, `(.L_x_1145) ;  /* 0x0000000022087348 */ /* 0x001fea0003c00000 */
[----:B------:R1:W2:Y:S02]  /*ca00*/  SHFL.DOWN P4, R6, R7, R4, R33 ;  /* 0x0800000407067389 */ /* 0x0002a40000080021 */
[----:B012---:R-:W-:Y:S05]  /*ca10*/  ENDCOLLECTIVE ;  /* 0x000000000000791b */ /* 0x007fea0003800000 */
.L_x_1145:
[----:B------:R-:W-:Y:S05]  /*ca20*/  BSYNC B0 ;  /* 0x0000000000007941 */ /* 0x000fea0003800000 */
.L_x_1144:
[----:B------:R-:W-:Y:S05]  /*ca30*/  BRA `(.L_x_1146) ;  /* 0xffffff7000387947 */ /* 0x000fea000383ffff */
.L_x_991:
[----:B------:R-:W-:Y:S01]  /*ca40*/  BSSY B0, `(.L_x_1147) ;  /* 0x0000007000007945 */ /* 0x000fe20003800000 */
[----:B------:R-:W-:Y:S02]  /*ca50*/  IMAD.MOV.U32 R7, RZ, RZ, R41 ;  /* 0x000000ffff077224 */ /* 0x000fe400078e0029 */
[----:B------:R-:W-:Y:S02]  /*ca60*/  IMAD.MOV.U32 R4, RZ, RZ, 0x4 ;  /* 0x00000004ff047424 */ /* 0x000fe400078e00ff */
[----:B------:R-:W-:-:S07]  /*ca70*/  IMAD.MOV.U32 R34, RZ, RZ, -0x1 ;  /* 0xffffffffff227424 */ /* 0x000fce00078e00ff */
[----:B------:R-:W-:Y:S05]  /*ca80*/  WARPSYNC.COLLECTIVE R34, `(.L_x_1148) ;  /* 0x0000000022087348 */ /* 0x000fea0003c00000 */
[----:B------:R0:W1:Y:S02]  /*ca90*/  SHFL.DOWN P4, R6, R7, R4, R33 ;  /* 0x0800000407067389 */ /* 0x0000640000080021 */
[----:B01----:R-:W-:Y:S05]  /*caa0*/  ENDCOLLECTIVE ;  /* 0x000000000000791b */ /* 0x003fea0003800000 */
.L_x_1148:
[----:B------:R-:W-:Y:S05]  /*cab0*/  BSYNC B0 ;  /* 0x0000000000007941 */ /* 0x000fea0003800000 */
.L_x_1147:
[----:B------:R-:W-:Y:S02]  /*cac0*/  IMAD.MOV.U32 R7, RZ, RZ, R42 ;  /* 0x000000ffff077224 */ /* 0x000fe400078e002a */
[----:B------:R-:W-:Y:S02]  /*cad0*/  IMAD.MOV.U32 R4, RZ, RZ, 0x4 ;  /* 0x00000004ff047424 */ /* 0x000fe400078e00ff */
[----:B------:R-:W-:Y:S02]  /*cae0*/  IMAD.MOV.U32 R34, RZ, RZ, -0x1 ;  /* 0xffffffffff227424 */ /* 0x000fe400078e00ff */
[----:B------:R-:W-:-:S07]  /*caf0*/  IMAD.MOV.U32 R30, RZ, RZ, R6 ;  /* 0x000000ffff1e7224 */ /* 0x000fce00078e0006 */
[----:B------:R-:W-:Y:S05]  /*cb00*/  WARPSYNC.COLLECTIVE R34, `(.L_x_1149) ;  /* 0x0000000022087348 */ /* 0x000fea0003c00000 */
[----:B------:R0:W1:Y:S02]  /*cb10*/  SHFL.DOWN P4, R6, R7, R4, R33 ;  /* 0x0800000407067389 */ /* 0x0000640000080021 */
[----:B01----:R-:W-:Y:S05]  /*cb20*/  ENDCOLLECTIVE ;  /* 0x000000000000791b */ /* 0x003fea0003800000 */
.L_x_1149:
[----:B------:R-:W-:Y:S02]  /*cb30*/  IMAD.MOV.U32 R7, RZ, RZ, R40 ;  /* 0x000000ffff077224 */ /* 0x000fe400078e0028 */
[----:B------:R-:W-:-:S07]  /*cb40*/  IMAD.MOV.U32 R31, RZ, RZ, R6 ;  /* 0x000000ffff1f7224 */ /* 0x000fce00078e0006 */
[----:B------:R-:W-:Y:S05]  /*cb50*/  WARPSYNC.COLLECTIVE R34, `(.L_x_1150) ;  /* 0x0000000022087348 */ /* 0x000fea0003c00000 */
[----:B------:R0:W1:Y:S02]  /*cb60*/  SHFL.DOWN P4, R6, R7, R4, R33 ;  /* 0x0800000407067389 */ /* 0x0000640000080021 */
[----:B01----:R-:W-:Y:S05]  /*cb70*/  ENDCOLLECTIVE ;  /* 0x000000000000791b */ /* 0x003fea0003800000 */
.L_x_1150:
[----:B------:R-:W-:Y:S05]  /*cb80*/  BRA `(.L_x_1151) ;  /* 0xffffff7000047947 */ /* 0x000fea000383ffff */
.L_x_992:
[----:B------:R-:W-:Y:S01]  /*cb90*/  BSSY B0, `(.L_x_1152) ;  /* 0x0000006000007945 */ /* 0x000fe20003800000 */
[----:B------:R-:W-:Y:S02]  /*cba0*/  IMAD.MOV.U32 R4, RZ, RZ, 0x4 ;  /* 0x00000004ff047424 */ /* 0x000fe400078e00ff */
[----:B------:R-:W-:-:S07]  /*cbb0*/  IMAD.MOV.U32 R34, RZ, RZ, -0x1 ;  /* 0xffffffffff227424 */ /* 0x000fce00078e00ff */
[----:B0-----:R-:W-:Y:S05]  /*cbc0*/  WARPSYNC.COLLECTIVE R34, `(.L_x_1153) ;  /* 0x0000000022087348 */ /* 0x001fea0003c00000 */
[----:B------:R1:W2:Y:S02]  /*cbd0*/  SHFL.DOWN P4, R6, R7, R4, R33 ;  /* 0x0800000407067389 */ /* 0x0002a40000080021 */
[----:B012---:R-:W-:Y:S05]  /*cbe0*/  ENDCOLLECTIVE ;  /* 0x000000000000791b */ /* 0x007fea0003800000 */
.L_x_1153:
[----:B------:R-:W-:Y:S05]  /*cbf0*/  BSYNC B0 ;  /* 0x0000000000007941 */ /* 0x000fea0003800000 */
.L_x_1152:
[----:B------:R-:W-:Y:S05]  /*cc00*/  BRA `(.L_x_1154) ;  /* 0xffffff7000087947 */ /* 0x000fea000383ffff */
.L_x_993:
[----:B------:R-:W-:Y:S01]  /*cc10*/  BSSY B0, `(.L_x_1155) ;  /* 0x0000007000007945 */ /* 0x000fe20003800000 */
[----:B------:R-:W-:Y:S02]  /*cc20*/  IMAD.MOV.U32 R7, RZ, RZ, R41 ;  /* 0x000000ffff077224 */ /* 0x000fe400078e0029 */
[----:B------:R-:W-:Y:S02]  /*cc30*/  IMAD.MOV.U32 R4, RZ, RZ, 0x8 ;  /* 0x00000008ff047424 */ /* 0x000fe400078e00ff */
[----:B------:R-:W-:-:S07]  /*cc40*/  IMAD.MOV.U32 R34, RZ, RZ, -0x1 ;  /* 0xffffffffff227424 */ /* 0x000fce00078e00ff */
[----:B------:R-:W-:Y:S05]  /*cc50*/  WARPSYNC.COLLECTIVE R34, `(.L_x_1156) ;  /* 0x0000000022087348 */ /* 0x000fea0003c00000 */
[----:B------:R0:W1:Y:S02]  /*cc60*/  SHFL.DOWN P4, R6, R7, R4, R33 ;  /* 0x0800000407067389 */ /* 0x0000640000080021 */
[----:B01----:R-:W-:Y:S05]  /*cc70*/  ENDCOLLECTIVE ;  /* 0x000000000000791b */ /* 0x003fea0003800000 */
.L_x_1156:
[----:B------:R-:W-:Y:S05]  /*cc80*/  BSYNC B0 ;  /* 0x0000000000007941 */ /* 0x000fea0003800000 */
.L_x_1155:
[----:B------:R-:W-:Y:S02]  /*cc90*/  IMAD.MOV.U32 R7, RZ, RZ, R42 ;  /* 0x000000ffff077224 */ /* 0x000fe400078e002a */
[----:B------:R-:W-:Y:S02]  /*cca0*/  IMAD.MOV.U32 R4, RZ, RZ, 0x8 ;  /* 0x00000008ff047424 */ /* 0x000fe400078e00ff */
[----:B------:R-:W-:Y:S02]  /*ccb0*/  IMAD.MOV.U32 R34, RZ, RZ, -0x1 ;  /* 0xffffffffff227424 */ /* 0x000fe400078e00ff */
[----:B------:R-:W-:-:S07]  /*ccc0*/  IMAD.MOV.U32 R30, RZ, RZ, R6 ;  /* 0x000000ffff1e7224 */ /* 0x000fce00078e0006 */
[----:B------:R-:W-:Y:S05]  /*ccd0*/  WARPSYNC.COLLECTIVE R34, `(.L_x_1157) ;  /* 0x0000000022087348 */ /* 0x000fea0003c00000 */
[----:B------:R0:W1:Y:S02]  /*cce0*/  SHFL.DOWN P4, R6, R7, R4, R33 ;  /* 0x0800000407067389 */ /* 0x0000640000080021 */
[----:B01----:R-:W-:Y:S05]  /*ccf0*/  ENDCOLLECTIVE ;  /* 0x000000000000791b */ /* 0x003fea0003800000 */
.L_x_1157:
[----:B------:R-:W-:Y:S02]  /*cd00*/  IMAD.MOV.U32 R7, RZ, RZ, R40 ;  /* 0x000000ffff077224 */ /* 0x000fe400078e0028 */
[----:B------:R-:W-:-:S07]  /*cd10*/  IMAD.MOV.U32 R31, RZ, RZ, R6 ;  /* 0x000000ffff1f7224 */ /* 0x000fce00078e0006 */
[----:B------:R-:W-:Y:S05]  /*cd20*/  WARPSYNC.COLLECTIVE R34, `(.L_x_1158) ;  /* 0x0000000022087348 */ /* 0x000fea0003c00000 */
[----:B------:R0:W1:Y:S02]  /*cd30*/  SHFL.DOWN P4, R6, R7, R4, R33 ;  /* 0x0800000407067389 */ /* 0x0000640000080021 */
[----:B01----:R-:W-:Y:S05]  /*cd40*/  ENDCOLLECTIVE ;  /* 0x000000000000791b */ /* 0x003fea0003800000 */
.L_x_1158:
[----:B------:R-:W-:Y:S05]  /*cd50*/  BRA `(.L_x_1159) ;  /* 0xffffff6c00d47947 */ /* 0x000fea000383ffff */
.L_x_994:
[----:B------:R-:W-:Y:S01]  /*cd60*/  BSSY B0, `(.L_x_1160) ;  /* 0x0000006000007945 */ /* 0x000fe20003800000 */
[----:B------:R-:W-:Y:S02]  /*cd70*/  IMAD.MOV.U32 R4, RZ, RZ, 0x8 ;  /* 0x00000008ff047424 */ /* 0x000fe400078e00ff */
[----:B------:R-:W-:-:S07]  /*cd80*/  IMAD.MOV.U32 R34, RZ, RZ, -0x1 ;  /* 0xffffffffff227424 */ /* 0x000fce00078e00ff */
[----:B0-----:R-:W-:Y:S05]  /*cd90*/  WARPSYNC.COLLECTIVE R34, `(.L_x_1161) ;  /* 0x0000000022087348 */ /* 0x001fea0003c00000 */
[----:B------:R1:W2:Y:S02]  /*cda0*/  SHFL.DOWN P4, R6, R7, R4, R33 ;  /* 0x0800000407067389 */ /* 0x0002a40000080021 */
[----:B012---:R-:W-:Y:S05]  /*cdb0*/  ENDCOLLECTIVE ;  /* 0x000000000000791b */ /* 0x007fea0003800000 */
.L_x_1161:
[----:B------:R-:W-:Y:S05]  /*cdc0*/  BSYNC B0 ;  /* 0x0000000000007941 */ /* 0x000fea0003800000 */
.L_x_1160:
[----:B------:R-:W-:Y:S05]  /*cdd0*/  BRA `(.L_x_1162) ;  /* 0xffffff6c00d87947 */ /* 0x000fea000383ffff */
.L_x_995:
[----:B------:R-:W-:Y:S01]  /*cde0*/  BSSY B0, `(.L_x_1163) ;  /* 0x0000007000007945 */ /* 0x000fe20003800000 */
[----:B------:R-:W-:Y:S02]  /*cdf0*/  IMAD.MOV.U32 R7, RZ, RZ, R41 ;  /* 0x000000ffff077224 */ /* 0x000fe400078e0029 */
[----:B------:R-:W-:Y:S02]  /*ce00*/  IMAD.MOV.U32 R4, RZ, RZ, 0x10 ;  /* 0x00000010ff047424 */ /* 0x000fe400078e00ff */
[----:B------:R-:W-:-:S07]  /*ce10*/  IMAD.MOV.U32 R34, RZ, RZ, -0x1 ;  /* 0xffffffffff227424 */ /* 0x000fce00078e00ff */
[----:B------:R-:W-:Y:S05]  /*ce20*/  WARPSYNC.COLLECTIVE R34, `(.L_x_1164) ;  /* 0x0000000022087348 */ /* 0x000fea0003c00000 */
[----:B------:R0:W1:Y:S02]  /*ce30*/  SHFL.DOWN P4, R6, R7, R4, R33 ;  /* 0x0800000407067389 */ /* 0x0000640000080021 */
[----:B01----:R-:W-:Y:S05]  /*ce40*/  ENDCOLLECTIVE ;  /* 0x000000000000791b */ /* 0x003fea0003800000 */
.L_x_1164:
[----:B------:R-:W-:Y:S05]  /*ce50*/  BSYNC B0 ;  /* 0x0000000000007941 */ /* 0x000fea0003800000 */
.L_x_1163:
[----:B------:R-:W-:Y:S02]  /*ce60*/  IMAD.MOV.U32 R7, RZ, RZ, R42 ;  /* 0x000000ffff077224 */ /* 0x000fe400078e002a */
[----:B------:R-:W-:Y:S02]  /*ce70*/  IMAD.MOV.U32 R4, RZ, RZ, 0x10 ;  /* 0x00000010ff047424 */ /* 0x000fe400078e00ff */
[----:B------:R-:W-:Y:S02]  /*ce80*/  IMAD.MOV.U32 R34, RZ, RZ, -0x1 ;  /* 0xffffffffff227424 */ /* 0x000fe400078e00ff */
[----:B------:R-:W-:-:S07]  /*ce90*/  IMAD.MOV.U32 R48, RZ, RZ, R6 ;  /* 0x000000ffff307224 */ /* 0x000fce00078e0006 */
[----:B------:R-:W-:Y:S05]  /*cea0*/  WARPSYNC.COLLECTIVE R34, `(.L_x_1165) ;  /* 0x0000000022087348 */ /* 0x000fea0003c00000 */
[----:B------:R0:W1:Y:S02]  /*ceb0*/  SHFL.DOWN P4, R6, R7, R4, R33 ;  /* 0x0800000407067389 */ /* 0x0000640000080021 */
[----:B01----:R-:W-:Y:S05]  /*cec0*/  ENDCOLLECTIVE ;  /* 0x000000000000791b */ /* 0x003fea0003800000 */
.L_x_1165:
[----:B------:R-:W-:Y:S02]  /*ced0*/  IMAD.MOV.U32 R7, RZ, RZ, R40 ;  /* 0x000000ffff077224 */ /* 0x000fe400078e0028 */
[----:B------:R-:W-:-:S07]  /*cee0*/  IMAD.MOV.U32 R49, RZ, RZ, R6 ;  /* 0x000000ffff317224 */ /* 0x000fce00078e0006 */
[----:B------:R-:W-:Y:S05]  /*cef0*/  WARPSYNC.COLLECTIVE R34, `(.L_x_1166) ;  /* 0x0000000022087348 */ /* 0x000fea0003c00000 */
[----:B------:R0:W1:Y:S02]  /*cf00*/  SHFL.DOWN P4, R6, R7, R4, R33 ;  /* 0x0800000407067389 */ /* 0x0000640000080021 */
[----:B01----:R-:W-:Y:S05]  /*cf10*/  ENDCOLLECTIVE ;  /* 0x000000000000791b */ /* 0x003fea0003800000 */
.L_x_1166:
[----:B------:R-:W-:Y:S05]  /*cf20*/  BRA `(.L_x_1167) ;  /* 0xffffff6c00a47947 */ /* 0x000fea000383ffff */
.L_x_996:
[----:B------:R-:W-:Y:S01]  /*cf30*/  BSSY B0, `(.L_x_1168) ;  /* 0x0000006000007945 */ /* 0x000fe20003800000 */
[----:B------:R-:W-:Y:S02]  /*cf40*/  IMAD.MOV.U32 R4, RZ, RZ, 0x10 ;  /* 0x00000010ff047424 */ /* 0x000fe400078e00ff */
[----:B------:R-:W-:-:S07]  /*cf50*/  IMAD.MOV.U32 R34, RZ, RZ, -0x1 ;  /* 0xffffffffff227424 */ /* 0x000fce00078e00ff */
[----:B0-----:R-:W-:Y:S05]  /*cf60*/  WARPSYNC.COLLECTIVE R34, `(.L_x_1169) ;  /* 0x0000000022087348 */ /* 0x001fea0003c00000 */
[----:B------:R1:W2:Y:S02]  /*cf70*/  SHFL.DOWN P4, R6, R7, R4, R33 ;  /* 0x0800000407067389 */ /* 0x0002a40000080021 */
[----:B012---:R-:W-:Y:S05]  /*cf80*/  ENDCOLLECTIVE ;  /* 0x000000000000791b */ /* 0x007fea0003800000 */
.L_x_1169:
[----:B------:R-:W-:Y:S05]  /*cf90*/  BSYNC B0 ;  /* 0x0000000000007941 */ /* 0x000fea0003800000 */
.L_x_1168:
[----:B------:R-:W-:Y:S05]  /*cfa0*/  BRA `(.L_x_1170) ;  /* 0xffffff6c00b47947 */ /* 0x000fea000383ffff */
.L_x_997:
[----:B------:R-:W-:Y:S01]  /*cfb0*/  BSSY B0, `(.L_x_1171) ;  /* 0x0000006000007945 */ /* 0x000fe20003800000 */
[----:B------:R-:W-:Y:S01]  /*cfc0*/  PLOP3.LUT P5, PT, P0, PT, PT, 0x80, 0x8 ;  /* 0x000000000008781c */ /* 0x000fe200007af070 */
[----:B------:R-:W-:-:S12]  /*cfd0*/  IMAD.MOV.U32 R34, RZ, RZ, -0x1 ;  /* 0xffffffffff227424 */ /* 0x000fd800078e00ff */
[----:B------:R-:W-:Y:S05]  /*cfe0*/  WARPSYNC.COLLECTIVE R34, `(.L_x_1172) ;  /* 0x0000000022087348 */ /* 0x000fea0003c00000 */
[----:B------:R-:W-:Y:S01]  /*cff0*/  VOTE.ALL P5, P5 ;  /* 0x0000000000ff7806 */ /* 0x000fe200028a0000 */
[----:B------:R-:W-:-:S12]  /*d000*/  ENDCOLLECTIVE ;  /* 0x000000000000791b */ /* 0x000fd80003800000 */
.L_x_1172:
[----:B------:R-:W-:Y:S05]  /*d010*/  BSYNC B0 ;  /* 0x0000000000007941 */ /* 0x000fea0003800000 */
.L_x_1171:
[----:B------:R-:W-:Y:S01]  /*d020*/  PLOP3.LUT P0, PT, P5, PT, PT, 0x80, 0x8 ;  /* 0x000000000008781c */ /* 0x000fe20002f0f070 */
[----:B------:R-:W-:-:S12]  /*d030*/  BRA `(.L_x_1173) ;  /* 0xffffff6c00b07947 */ /* 0x000fd8000383ffff */
.L_x_999:
[----:B------:R-:W-:Y:S01]  /*d040*/  BSSY B0, `(.L_x_1174) ;  /* 0x0000006000007945 */ /* 0x000fe20003800000 */
[----:B------:R-:W-:Y:S01]  /*d050*/  PLOP3.LUT P4, PT, P0, PT, PT, 0x8, 0x80 ;  /* 0x000000000080781c */ /* 0x000fe2000078e170 */
[----:B------:R-:W-:-:S12]  /*d060*/  IMAD.MOV.U32 R34, RZ, RZ, -0x1 ;  /* 0xffffffffff227424 */ /* 0x000fd800078e00ff */
[----:B------:R-:W-:Y:S05]  /*d070*/  WARPSYNC.COLLECTIVE R34, `(.L_x_1175) ;  /* 0x0000000022087348 */ /* 0x000fea0003c00000 */
[----:B------:R-:W-:Y:S01]  /*d080*/  VOTE.ANY P4, P4 ;  /* 0x0000000000ff7806 */ /* 0x000fe20002080100 */
[----:B------:R-:W-:-:S12]  /*d090*/  ENDCOLLECTIVE ;  /* 0x000000000000791b */ /* 0x000fd80003800000 */
.L_x_1175:
[----:B------:R-:W-:Y:S05]  /*d0a0*/  BSYNC B0 ;  /* 0x0000000000007941 */ /* 0x000fea0003800000 */
.L_x_1174:
[----:B------:R-:W-:Y:S01]  /*d0b0*/  PLOP3.LUT P0, PT, P4, PT, PT, 0x80, 0x8 ;  /* 0x000000000008781c */ /* 0x000fe2000270f070 */
[----:B------:R-:W-:-:S12]  /*d0c0*/  BRA `(.L_x_1176) ;  /* 0xffffff6c00ac7947 */ /* 0x000fd8000383ffff */
.L_x_1001:
[----:B------:R-:W-:Y:S01]  /*d0d0*/  BSSY B0, `(.L_x_1177) ;  /* 0x0000006000007945 */ /* 0x000fe20003800000 */
[----:B------:R-:W-:Y:S01]  /*d0e0*/  PLOP3.LUT P4, PT, P0, PT, PT, 0x8, 0x80 ;  /* 0x000000000080781c */ /* 0x000fe2000078e170 */
[----:B------:R-:W-:-:S12]  /*d0f0*/  IMAD.MOV.U32 R34, RZ, RZ, -0x1 ;  /* 0xffffffffff227424 */ /* 0x000fd800078e00ff */
[----:B------:R-:W-:Y:S05]  /*d100*/  WARPSYNC.COLLECTIVE R34, `(.L_x_1178) ;  /* 0x0000000022087348 */ /* 0x000fea0003c00000 */
[----:B------:R-:W-:Y:S01]  /*d110*/  VOTE.ANY R34, PT, P4 ;  /* 0x0000000000227806 */ /* 0x000fe200020e0100 */
[----:B------:R-:W-:Y:S06]  /*d120*/  ENDCOLLECTIVE ;  /* 0x000000000000791b */ /* 0x000fec0003800000 */
.L_x_1178:
[----:B------:R-:W-:Y:S05]  /*d130*/  BSYNC B0 ;  /* 0x0000000000007941 */ /* 0x000fea0003800000 */
.L_x_1177:
        /* <DEDUP_REMOVED lines=10> */
.L_x_1179:
[----:B------:R-:W-:Y:S02]  /*d1e0*/  IMAD.MOV.U32 R7, RZ, RZ, R51 ;  /* 0x000000ffff077224 */ /* 0x000fe400078e0033 */
[----:B------:R-:W-:-:S07]  /*d1f0*/  IMAD.MOV.U32 R53, RZ, RZ, R6 ;  /* 0x000000ffff357224 */ /* 0x000fce00078e0006 */
[----:B------:R-:W-:Y:S05]  /*d200*/  WARPSYNC.COLLECTIVE R34, `(.L_x_1180) ;  /* 0x0000000022087348 */ /* 0x000fea0003c00000 */
[----:B------:R0:W1:Y:S02]  /*d210*/  SHFL.DOWN P4, R6, R7, R4, R33 ;  /* 0x0800000407067389 */ /* 0x0000640000080021 */
[----:B01----:R-:W-:Y:S05]  /*d220*/  ENDCOLLECTIVE ;  /* 0x000000000000791b */ /* 0x003fea0003800000 */
.L_x_1180:
[----:B------:R-:W-:Y:S02]  /*d230*/  IMAD.MOV.U32 R7, RZ, RZ, R48 ;  /* 0x000000ffff077224 */ /* 0x000fe400078e0030 */
[----:B------:R-:W-:-:S07]  /*d240*/  IMAD.MOV.U32 R50, RZ, RZ, R6 ;  /* 0x000000ffff327224 */ /* 0x000fce00078e0006 */
[----:B------:R-:W-:Y:S05]  /*d250*/  WARPSYNC.COLLECTIVE R34, `(.L_x_1181) ;  /* 0x0000000022087348 */ /* 0x000fea0003c00000 */
[----:B------:R0:W1:Y:S02]  /*d260*/  SHFL.DOWN P4, R6, R7, R4, R33 ;  /* 0x0800000407067389 */ /* 0x0000640000080021 */
[----:B01----:R-:W-:Y:S05]  /*d270*/  ENDCOLLECTIVE ;  /* 0x000000000000791b */ /* 0x003fea0003800000 */
.L_x_1181:
[----:B------:R-:W-:Y:S01]  /*d280*/  IMAD.MOV.U32 R52, RZ, RZ, R6 ;  /* 0x000000ffff347224 */ /* 0x000fe200078e0006 */
[----:B------:R-:W-:Y:S06]  /*d290*/  BRA `(.L_x_1182) ;  /* 0xffffff6c00747947 */ /* 0x000fec000383ffff */
.L_x_1002:
[----:B------:R-:W-:Y:S01]  /*d2a0*/  BSSY B0, `(.L_x_1183) ;  /* 0x0000006000007945 */ /* 0x000fe20003800000 */
[----:B------:R-:W-:Y:S02]  /*d2b0*/  IMAD.MOV.U32 R4, RZ, RZ, 0x1 ;  /* 0x00000001ff047424 */ /* 0x000fe400078e00ff */
[----:B------:R-:W-:-:S07]  /*d2c0*/  IMAD.MOV.U32 R34, RZ, RZ, -0x1 ;  /* 0xffffffffff227424 */ /* 0x000fce00078e00ff */
[----:B--23--:R-:W-:Y:S05]  /*d2d0*/  WARPSYNC.COLLECTIVE R34, `(.L_x_1184) ;  /* 0x0000000022087348 */ /* 0x00cfea0003c00000 */
[----:B------:R0:W1:Y:S02]  /*d2e0*/  SHFL.DOWN P4, R6, R7, R4, R33 ;  /* 0x0800000407067389 */ /* 0x0000640000080021 */
[----:B0123--:R-:W-:Y:S05]  /*d2f0*/  ENDCOLLECTIVE ;  /* 0x000000000000791b */ /* 0x00ffea0003800000 */
.L_x_1184:
[----:B------:R-:W-:Y:S05]  /*d300*/  BSYNC B0 ;  /* 0x0000000000007941 */ /* 0x000fea0003800000 */
.L_x_1183:
[----:B------:R-:W-:Y:S05]  /*d310*/  BRA `(.L_x_1185) ;  /* 0xffffff6c006c7947 */ /* 0x000fea000383ffff */
.L_x_1003:
[----:B------:R-:W-:Y:S01]  /*d320*/  BSSY B0, `(.L_x_1186) ;  /* 0x0000007000007945 */ /* 0x000fe20003800000 */
[----:B------:R-:W-:Y:S02]  /*d330*/  IMAD.MOV.U32 R7, RZ, RZ, R32 ;  /* 0x000000ffff077224 */ /* 0x000fe400078e0020 */
[----:B------:R-:W-:Y:S02]  /*d340*/  IMAD.MOV.U32 R4, RZ, RZ, 0x2 ;  /* 0x00000002ff047424 */ /* 0x000fe400078e00ff */
[----:B------:R-:W-:-:S07]  /*d350*/  IMAD.MOV.U32 R34, RZ, RZ, -0x1 ;  /* 0xffffffffff227424 */ /* 0x000fce00078e00ff */
[----:B------:R-:W-:Y:S05]  /*d360*/  WARPSYNC.COLLECTIVE R34, `(.L_x_1187) ;  /* 0x0000000022087348 */ /* 0x000fea0003c00000 */
[----:B------:R0:W1:Y:S02]  /*d370*/  SHFL.DOWN P4, R6, R7, R4, R33 ;  /* 0x0800000407067389 */ /* 0x0000640000080021 */
[----:B01----:R-:W-:Y:S05]  /*d380*/  ENDCOLLECTIVE ;  /* 0x000000000000791b */ /* 0x003fea0003800000 */
.L_x_1187:
[----:B------:R-:W-:Y:S05]  /*d390*/  BSYNC B0 ;  /* 0x0000000000007941 */ /* 0x000fea0003800000 */
.L_x_1186:
[----:B------:R-:W-:Y:S02]  /*d3a0*/  IMAD.MOV.U32 R7, RZ, RZ, R51 ;  /* 0x000000ffff077224 */ /* 0x000fe400078e0033 */
[----:B------:R-:W-:Y:S02]  /*d3b0*/  IMAD.MOV.U32 R4, RZ, RZ, 0x2 ;  /* 0x00000002ff047424 */ /* 0x000fe400078e00ff */
[----:B------:R-:W-:Y:S02]  /*d3c0*/  IMAD.MOV.U32 R34, RZ, RZ, -0x1 ;  /* 0xffffffffff227424 */ /* 0x000fe400078e00ff */
[----:B------:R-:W-:-:S07]  /*d3d0*/  IMAD.MOV.U32 R53, RZ, RZ, R6 ;  /* 0x000000ffff357224 */ /* 0x000fce00078e0006 */
[----:B------:R-:W-:Y:S05]  /*d3e0*/  WARPSYNC.COLLECTIVE R34, `(.L_x_1188) ;  /* 0x0000000022087348 */ /* 0x000fea0003c00000 */
[----:B------:R0:W1:Y:S02]  /*d3f0*/  SHFL.DOWN P4, R6, R7, R4, R33 ;  /* 0x0800000407067389 */ /* 0x0000640000080021 */
[----:B01----:R-:W-:Y:S05]  /*d400*/  ENDCOLLECTIVE ;  /* 0x000000000000791b */ /* 0x003fea0003800000 */
.L_x_1188:
[----:B------:R-:W-:Y:S02]  /*d410*/  IMAD.MOV.U32 R7, RZ, RZ, R48 ;  /* 0x000000ffff077224 */ /* 0x000fe400078e0030 */
[----:B------:R-:W-:-:S07]  /*d420*/  IMAD.MOV.U32 R50, RZ, RZ, R6 ;  /* 0x000000ffff327224 */ /* 0x000fce00078e0006 */
[----:B------:R-:W-:Y:S05]  /*d430*/  WARPSYNC.COLLECTIVE R34, `(.L_x_1189) ;  /* 0x0000000022087348 */ /* 0x000fea0003c00000 */
[----:B------:R0:W1:Y:S02]  /*d440*/  SHFL.DOWN P4, R6, R7, R4, R33 ;  /* 0x0800000407067389 */ /* 0x0000640000080021 */
[----:B01----:R-:W-:Y:S05]  /*d450*/  ENDCOLLECTIVE ;  /* 0x000000000000791b */ /* 0x003fea0003800000 */
.L_x_1189:
[----:B------:R-:W-:Y:S01]  /*d460*/  IMAD.MOV.U32 R52, RZ, RZ, R6 ;  /* 0x000000ffff347224 */ /* 0x000fe200078e0006 */
[----:B------:R-:W-:Y:S06]  /*d470*/  BRA `(.L_x_1190) ;  /* 0xffffff6c003c7947 */ /* 0x000fec000383ffff */
.L_x_1004:
[----:B------:R-:W-:Y:S01]  /*d480*/  BSSY B0, `(.L_x_1191) ;  /* 0x0000006000007945 */ /* 0x000fe20003800000 */
[----:B------:R-:W-:Y:S02]  /*d490*/  IMAD.MOV.U32 R4, RZ, RZ, 0x2 ;  /* 0x00000002ff047424 */ /* 0x000fe400078e00ff */
[----:B------:R-:W-:-:S07]  /*d4a0*/  IMAD.MOV.U32 R34, RZ, RZ, -0x1 ;  /* 0xffffffffff227424 */ /* 0x000fce00078e00ff */
[----:B--23--:R-:W-:Y:S05]  /*d4b0*/  WARPSYNC.COLLECTIVE R34, `(.L_x_1192) ;  /* 0x0000000022087348 */ /* 0x00cfea0003c00000 */
[----:B------:R0:W1:Y:S02]  /*d4c0*/  SHFL.DOWN P4, R6, R7, R4, R33 ;  /* 0x0800000407067389 */ /* 0x0000640000080021 */
[----:B0123--:R-:W-:Y:S05]  /*d4d0*/  ENDCOLLECTIVE ;  /* 0x000000000000791b */ /* 0x00ffea0003800000 */
.L_x_1192:
[----:B------:R-:W-:Y:S05]  /*d4e0*/  BSYNC B0 ;  /* 0x0000000000007941 */ /* 0x000fea0003800000 */
.L_x_1191:
[----:B------:R-:W-:Y:S05]  /*d4f0*/  BRA `(.L_x_1193) ;  /* 0xffffff6c00347947 */ /* 0x000fea000383ffff */
.L_x_1005:
[----:B------:R-:W-:Y:S01]  /*d500*/  BSSY B0, `(.L_x_1194) ;  /* 0x0000007000007945 */ /* 0x000fe20003800000 */
[----:B------:R-:W-:Y:S02]  /*d510*/  IMAD.MOV.U32 R7, RZ, RZ, R32 ;  /* 0x000000ffff077224 */ /* 0x000fe400078e0020 */
[----:B------:R-:W-:Y:S02]  /*d520*/  IMAD.MOV.U32 R4, RZ, RZ, 0x4 ;  /* 0x00000004ff047424 */ /* 0x000fe400078e00ff */
[----:B------:R-:W-:-:S07]  /*d530*/  IMAD.MOV.U32 R34, RZ, RZ, -0x1 ;  /* 0xffffffffff227424 */ /* 0x000fce00078e00ff */
[----:B------:R-:W-:Y:S05]  /*d540*/  WARPSYNC.COLLECTIVE R34, `(.L_x_1195) ;  /* 0x0000000022087348 */ /* 0x000fea0003c00000 */
[----:B------:R0:W1:Y:S02]  /*d550*/  SHFL.DOWN P4, R6, R7, R4, R33 ;  /* 0x0800000407067389 */ /* 0x0000640000080021 */
[----:B01----:R-:W-:Y:S05]  /*d560*/  ENDCOLLECTIVE ;  /* 0x000000000000791b */ /* 0x003fea0003800000 */
.L_x_1195:
[----:B------:R-:W-:Y:S05]  /*d570*/  BSYNC B0 ;  /* 0x0000000000007941 */ /* 0x000fea0003800000 */
.L_x_1194:
[----:B------:R-:W-:Y:S02]  /*d580*/  IMAD.MOV.U32 R7, RZ, RZ, R51 ;  /* 0x000000ffff077224 */ /* 0x000fe400078e0033 */
[----:B------:R-:W-:Y:S02]  /*d590*/  IMAD.MOV.U32 R4, RZ, RZ, 0x4 ;  /* 0x00000004ff047424 */ /* 0x000fe400078e00ff */
[----:B------:R-:W-:Y:S02]  /*d5a0*/  IMAD.MOV.U32 R34, RZ, RZ, -0x1 ;  /* 0xffffffffff227424 */ /* 0x000fe400078e00ff */
[----:B------:R-:W-:-:S07]  /*d5b0*/  IMAD.MOV.U32 R53, RZ, RZ, R6 ;  /* 0x000000ffff357224 */ /* 0x000fce00078e0006 */
[----:B------:R-:W-:Y:S05]  /*d5c0*/  WARPSYNC.COLLECTIVE R34, `(.L_x_1196) ;  /* 0x0000000022087348 */ /* 0x000fea0003c00000 */
[----:B------:R0:W1:Y:S02]  /*d5d0*/  SHFL.DOWN P4, R6, R7, R4, R33 ;  /* 0x0800000407067389 */ /* 0x0000640000080021 */
[----:B01----:R-:W-:Y:S05]  /*d5e0*/  ENDCOLLECTIVE ;  /* 0x000000000000791b */ /* 0x003fea0003800000 */
.L_x_1196:
[----:B------:R-:W-:Y:S02]  /*d5f0*/  IMAD.MOV.U32 R7, RZ, RZ, R48 ;  /* 0x000000ffff077224 */ /* 0x000fe400078e0030 */
[----:B------:R-:W-:-:S07]  /*d600*/  IMAD.MOV.U32 R50, RZ, RZ, R6 ;  /* 0x000000ffff327224 */ /* 0x000fce00078e0006 */
[----:B------:R-:W-:Y:S05]  /*d610*/  WARPSYNC.COLLECTIVE R34, `(.L_x_1197) ;  /* 0x0000000022087348 */ /* 0x000fea0003c00000 */
[----:B------:R0:W1:Y:S02]  /*d620*/  SHFL.DOWN P4, R6, R7, R4, R33 ;  /* 0x0800000407067389 */ /* 0x0000640000080021 */
[----:B01----:R-:W-:Y:S05]  /*d630*/  ENDCOLLECTIVE ;  /* 0x000000000000791b */ /* 0x003fea0003800000 */
.L_x_1197:
[----:B------:R-:W-:Y:S01]  /*d640*/  IMAD.MOV.U32 R52, RZ, RZ, R6 ;  /* 0x000000ffff347224 */ /* 0x000fe200078e0006 */
[----:B------:R-:W-:Y:S06]  /*d650*/  BRA `(.L_x_1198) ;  /* 0xffffff6c00047947 */ /* 0x000fec000383ffff */
.L_x_1006:
[----:B------:R-:W-:Y:S01]  /*d660*/  BSSY B0, `(.L_x_1199) ;  /* 0x0000006000007945 */ /* 0x000fe20003800000 */
[----:B------:R-:W-:Y:S02]  /*d670*/  IMAD.MOV.U32 R4, RZ, RZ, 0x4 ;  /* 0x00000004ff047424 */ /* 0x000fe400078e00ff */
[----:B------:R-:W-:-:S07]  /*d680*/  IMAD.MOV.U32 R34, RZ, RZ, -0x1 ;  /* 0xffffffffff227424 */ /* 0x000fce00078e00ff */
[----:B--23--:R-:W-:Y:S05]  /*d690*/  WARPSYNC.COLLECTIVE R34, `(.L_x_1200) ;  /* 0x0000000022087348 */ /* 0x00cfea0003c00000 */
[----:B------:R0:W1:Y:S02]  /*d6a0*/  SHFL.DOWN P4, R6, R7, R4, R33 ;  /* 0x0800000407067389 */ /* 0x0000640000080021 */
[----:B0123--:R-:W-:Y:S05]  /*d6b0*/  ENDCOLLECTIVE ;  /* 0x000000000000791b */ /* 0x00ffea0003800000 */
.L_x_1200:
[----:B------:R-:W-:Y:S05]  /*d6c0*/  BSYNC B0 ;  /* 0x0000000000007941 */ /* 0x000fea0003800000 */
.L_x_1199:
[----:B------:R-:W-:Y:S05]  /*d6d0*/  BRA `(.L_x_1201) ;  /* 0xffffff6800fc7947 */ /* 0x000fea000383ffff */
.L_x_1007:
[----:B------:R-:W-:Y:S01]  /*d6e0*/  BSSY B0, `(.L_x_1202) ;  /* 0x0000007000007945 */ /* 0x000fe20003800000 */
[----:B------:R-:W-:Y:S02]  /*d6f0*/  IMAD.MOV.U32 R7, RZ, RZ, R32 ;  /* 0x000000ffff077224 */ /* 0x000fe400078e0020 */
[----:B------:R-:W-:Y:S02]  /*d700*/  IMAD.MOV.U32 R4, RZ, RZ, 0x8 ;  /* 0x00000008ff047424 */ /* 0x000fe400078e00ff */
[----:B------:R-:W-:-:S07]  /*d710*/  IMAD.MOV.U32 R34, RZ, RZ, -0x1 ;  /* 0xffffffffff227424 */ /* 0x000fce00078e00ff */
[----:B------:R-:W-:Y:S05]  /*d720*/  WARPSYNC.COLLECTIVE R34, `(.L_x_1203) ;  /* 0x0000000022087348 */ /* 0x000fea0003c00000 */
[----:B------:R0:W1:Y:S02]  /*d730*/  SHFL.DOWN P4, R6, R7, R4, R33 ;  /* 0x0800000407067389 */ /* 0x0000640000080021 */
[----:B01----:R-:W-:Y:S05]  /*d740*/  ENDCOLLECTIVE ;  /* 0x000000000000791b */ /* 0x003fea0003800000 */
.L_x_1203:
[----:B------:R-:W-:Y:S05]  /*d750*/  BSYNC B0 ;  /* 0x0000000000007941 */ /* 0x000fea0003800000 */
.L_x_1202:
[----:B------:R-:W-:Y:S02]  /*d760*/  IMAD.MOV.U32 R7, RZ, RZ, R51 ;  /* 0x000000ffff077224 */ /* 0x000fe400078e0033 */
[----:B------:R-:W-:Y:S02]  /*d770*/  IMAD.MOV.U32 R4, RZ, RZ, 0x8 ;  /* 0x00000008ff047424 */ /* 0x000fe400078e00ff */
[----:B------:R-:W-:Y:S02]  /*d780*/  IMAD.MOV.U32 R34, RZ, RZ, -0x1 ;  /* 0xffffffffff227424 */ /* 0x000fe400078e00ff */
[----:B------:R-:W-:-:S07]  /*d790*/  IMAD.MOV.U32 R53, RZ, RZ, R6 ;  /* 0x000000ffff357224 */ /* 0x000fce00078e0006 */
[----:B------:R-:W-:Y:S05]  /*d7a0*/  WARPSYNC.COLLECTIVE R34, `(.L_x_1204) ;  /* 0x0000000022087348 */ /* 0x000fea0003c00000 */
[----:B------:R0:W1:Y:S02]  /*d7b0*/  SHFL.DOWN P4, R6, R7, R4, R33 ;  /* 0x0800000407067389 */ /* 0x0000640000080021 */
[----:B01----:R-:W-:Y:S05]  /*d7c0*/  ENDCOLLECTIVE ;  /* 0x000000000000791b */ /* 0x003fea0003800000 */
.L_x_1204:
[----:B------:R-:W-:Y:S02]  /*d7d0*/  IMAD.MOV.U32 R7, RZ, RZ, R48 ;  /* 0x000000ffff077224 */ /* 0x000fe400078e0030 */
[----:B------:R-:W-:-:S07]  /*d7e0*/  IMAD.MOV.U32 R50, RZ, RZ, R6 ;  /* 0x000000ffff327224 */ /* 0x000fce00078e0006 */
[----:B------:R-:W-:Y:S05]  /*d7f0*/  WARPSYNC.COLLECTIVE R34, `(.L_x_1205) ;  /* 0x0000000022087348 */ /* 0x000fea0003c00000 */
[----:B------:R0:W1:Y:S02]  /*d800*/  SHFL.DOWN P4, R6, R7, R4, R33 ;  /* 0x0800000407067389 */ /* 0x0000640000080021 */
[----:B01----:R-:W-:Y:S05]  /*d810*/  ENDCOLLECTIVE ;  /* 0x000000000000791b */ /* 0x003fea0003800000 */
.L_x_1205:
[----:B------:R-:W-:Y:S01]  /*d820*/  IMAD.MOV.U32 R52, RZ, RZ, R6 ;  /* 0x000000ffff347224 */ /* 0x000fe200078e0006 */
[----:B------:R-:W-:Y:S06]  /*d830*/  BRA `(.L_x_1206) ;  /* 0xffffff6800cc7947 */ /* 0x000fec000383ffff */
.L_x_1008:
[----:B------:R-:W-:Y:S01]  /*d840*/  BSSY B0, `(.L_x_1207) ;  /* 0x0000006000007945 */ /* 0x000fe20003800000 */
[----:B------:R-:W-:Y:S02]  /*d850*/  IMAD.MOV.U32 R4, RZ, RZ, 0x8 ;  /* 0x00000008ff047424 */ /* 0x000fe400078e00ff */
[----:B------:R-:W-:-:S07]  /*d860*/  IMAD.MOV.U32 R34, RZ, RZ, -0x1 ;  /* 0xffffffffff227424 */ /* 0x000fce00078e00ff */
[----:B--23--:R-:W-:Y:S05]  /*d870*/  WARPSYNC.COLLECTIVE R34, `(.L_x_1208) ;  /* 0x0000000022087348 */ /* 0x00cfea0003c00000 */
[----:B------:R0:W1:Y:S02]  /*d880*/  SHFL.DOWN P4, R6, R7, R4, R33 ;  /* 0x0800000407067389 */ /* 0x0000640000080021 */
[----:B0123--:R-:W-:Y:S05]  /*d890*/  ENDCOLLECTIVE ;  /* 0x000000000000791b */ /* 0x00ffea0003800000 */
.L_x_1208:
[----:B------:R-:W-:Y:S05]  /*d8a0*/  BSYNC B0 ;  /* 0x0000000000007941 */ /* 0x000fea0003800000 */
.L_x_1207:
[----:B------:R-:W-:Y:S05]  /*d8b0*/  BRA `(.L_x_1209) ;  /* 0xffffff6800c47947 */ /* 0x000fea000383ffff */
.L_x_1009:
[----:B------:R-:W-:Y:S01]  /*d8c0*/  BSSY B0, `(.L_x_1210) ;  /* 0x0000007000007945 */ /* 0x000fe20003800000 */
[----:B------:R-:W-:Y:S02]  /*d8d0*/  IMAD.MOV.U32 R7, RZ, RZ, R32 ;  /* 0x000000ffff077224 */ /* 0x000fe400078e0020 */
[----:B------:R-:W-:Y:S02]  /*d8e0*/  IMAD.MOV.U32 R4, RZ, RZ, 0x10 ;  /* 0x00000010ff047424 */ /* 0x000fe400078e00ff */
[----:B------:R-:W-:-:S07]  /*d8f0*/  IMAD.MOV.U32 R34, RZ, RZ, -0x1 ;  /* 0xffffffffff227424 */ /* 0x000fce00078e00ff */
[----:B------:R-:W-:Y:S05]  /*d900*/  WARPSYNC.COLLECTIVE R34, `(.L_x_1211) ;  /* 0x0000000022087348 */ /* 0x000fea0003c00000 */
[----:B------:R0:W1:Y:S02]  /*d910*/  SHFL.DOWN P4, R6, R7, R4, R33 ;  /* 0x0800000407067389 */ /* 0x0000640000080021 */
[----:B01----:R-:W-:Y:S05]  /*d920*/  ENDCOLLECTIVE ;  /* 0x000000000000791b */ /* 0x003fea0003800000 */
.L_x_1211:
[----:B------:R-:W-:Y:S05]  /*d930*/  BSYNC B0 ;  /* 0x0000000000007941 */ /* 0x000fea0003800000 */
.L_x_1210:
[----:B------:R-:W-:Y:S02]  /*d940*/  IMAD.MOV.U32 R7, RZ, RZ, R51 ;  /* 0x000000ffff077224 */ /* 0x000fe400078e0033 */
[----:B------:R-:W-:Y:S02]  /*d950*/  IMAD.MOV.U32 R4, RZ, RZ, 0x10 ;  /* 0x00000010ff047424 */ /* 0x000fe400078e00ff */
[----:B------:R-:W-:Y:S02]  /*d960*/  IMAD.MOV.U32 R34, RZ, RZ, -0x1 ;  /* 0xffffffffff227424 */ /* 0x000fe400078e00ff */
[----:B------:R-:W-:-:S07]  /*d970*/  IMAD.MOV.U32 R53, RZ, RZ, R6 ;  /* 0x000000ffff357224 */ /* 0x000fce00078e0006 */
[----:B------:R-:W-:Y:S05]  /*d980*/  WARPSYNC.COLLECTIVE R34, `(.L_x_1212) ;  /* 0x0000000022087348 */ /* 0x000fea0003c00000 */
[----:B------:R0:W1:Y:S02]  /*d990*/  SHFL.DOWN P4, R6, R7, R4, R33 ;  /* 0x0800000407067389 */ /* 0x0000640000080021 */
[----:B01----:R-:W-:Y:S05]  /*d9a0*/  ENDCOLLECTIVE ;  /* 0x000000000000791b */ /* 0x003fea0003800000 */
.L_x_1212:
[----:B------:R-:W-:Y:S02]  /*d9b0*/  IMAD.MOV.U32 R7, RZ, RZ, R48 ;  /* 0x000000ffff077224 */ /* 0x000fe400078e0030 */
[----:B------:R-:W-:-:S07]  /*d9c0*/  IMAD.MOV.U32 R50, RZ, RZ, R6 ;  /* 0x000000ffff327224 */ /* 0x000fce00078e0006 */
[----:B------:R-:W-:Y:S05]  /*d9d0*/  WARPSYNC.COLLECTIVE R34, `(.L_x_1213) ;  /* 0x0000000022087348 */ /* 0x000fea0003c00000 */
[----:B------:R0:W1:Y:S02]  /*d9e0*/  SHFL.DOWN P4, R6, R7, R4, R33 ;  /* 0x0800000407067389 */ /* 0x0000640000080021 */
[----:B01----:R-:W-:Y:S05]  /*d9f0*/  ENDCOLLECTIVE ;  /* 0x000000000000791b */ /* 0x003fea0003800000 */
.L_x_1213:
[----:B------:R-:W-:Y:S05]  /*da00*/  BRA `(.L_x_1214) ;  /* 0xffffff6800987947 */ /* 0x000fea000383ffff */
.L_x_1010:
[----:B------:R-:W-:Y:S01]  /*da10*/  BSSY B0, `(.L_x_1215) ;  /* 0x0000006000007945 */ /* 0x000fe20003800000 */
[----:B------:R-:W-:Y:S02]  /*da20*/  IMAD.MOV.U32 R4, RZ, RZ, 0x10 ;  /* 0x00000010ff047424 */ /* 0x000fe400078e00ff */
[----:B------:R-:W-:-:S07]  /*da30*/  IMAD.MOV.U32 R34, RZ, RZ, -0x1 ;  /* 0xffffffffff227424 */ /* 0x000fce00078e00ff */
[----:B------:R-:W-:Y:S05]  /*da40*/  WARPSYNC.COLLECTIVE R34, `(.L_x_1216) ;  /* 0x0000000022087348 */ /* 0x000fea0003c00000 */
[----:B------:R0:W1:Y:S02]  /*da50*/  SHFL.DOWN P4, R6, R7, R4, R33 ;  /* 0x0800000407067389 */ /* 0x0000640000080021 */
[----:B01----:R-:W-:Y:S05]  /*da60*/  ENDCOLLECTIVE ;  /* 0x000000000000791b */ /* 0x003fea0003800000 */
.L_x_1216:
[----:B------:R-:W-:Y:S05]  /*da70*/  BSYNC B0 ;  /* 0x0000000000007941 */ /* 0x000fea0003800000 */
.L_x_1215:
[----:B------:R-:W-:Y:S05]  /*da80*/  BRA `(.L_x_1217) ;  /* 0xffffff6800b87947 */ /* 0x000fea000383ffff */
.L_x_1011:
[----:B------:R-:W-:Y:S01]  /*da90*/  BSSY B0, `(.L_x_1218) ;  /* 0x0000006000007945 */ /* 0x000fe20003800000 */
[----:B------:R-:W-:Y:S01]  /*daa0*/  PLOP3.LUT P5, PT, P0, PT, PT, 0x80, 0x8 ;  /* 0x000000000008781c */ /* 0x000fe200007af070 */
[----:B------:R-:W-:-:S12]  /*dab0*/  IMAD.MOV.U32 R34, RZ, RZ, -0x1 ;  /* 0xffffffffff227424 */ /* 0x000fd800078e00ff */
[----:B------:R-:W-:Y:S05]  /*dac0*/  WARPSYNC.COLLECTIVE R34, `(.L_x_1219) ;  /* 0x0000000022087348 */ /* 0x000fea0003c00000 */
[----:B------:R-:W-:Y:S01]  /*dad0*/  VOTE.ALL P5, P5 ;  /* 0x0000000000ff7806 */ /* 0x000fe200028a0000 */
[----:B------:R-:W-:-:S12]  /*dae0*/  ENDCOLLECTIVE ;  /* 0x000000000000791b */ /* 0x000fd80003800000 */
.L_x_1219:
[----:B------:R-:W-:Y:S05]  /*daf0*/  BSYNC B0 ;  /* 0x0000000000007941 */ /* 0x000fea0003800000 */
.L_x_1218:
[----:B------:R-:W-:Y:S01]  /*db00*/  PLOP3.LUT P0, PT, P5, PT, PT, 0x80, 0x8 ;  /* 0x000000000008781c */ /* 0x000fe20002f0f070 */
[----:B------:R-:W-:-:S12]  /*db10*/  BRA `(.L_x_1220) ;  /* 0xffffff6800ac7947 */ /* 0x000fd8000383ffff */
.L_x_1069:
[----:B------:R-:W-:Y:S01]  /*db20*/  BSSY B0, `(.L_x_1221) ;  /* 0x0000006000007945 */ /* 0x000fe20003800000 */
[----:B------:R-:W-:Y:S01]  /*db30*/  PLOP3.LUT P4, PT, P4, PT, PT, 0x8, 0x80 ;  /* 0x000000000080781c */ /* 0x000fe2000278e170 */
[----:B------:R-:W-:-:S12]  /*db40*/  IMAD.MOV.U32 R34, RZ, RZ, -0x1 ;  /* 0xffffffffff227424 */ /* 0x000fd800078e00ff */
[----:B--23--:R-:W-:Y:S05]  /*db50*/  WARPSYNC.COLLECTIVE R34, `(.L_x_1222) ;  /* 0x0000000022087348 */ /* 0x00cfea0003c00000 */
[----:B------:R-:W-:Y:S01]  /*db60*/  VOTE.ANY P4, P4 ;  /* 0x0000000000ff7806 */ /* 0x000fe20002080100 */
[----:B--23--:R-:W-:-:S12]  /*db70*/  ENDCOLLECTIVE ;  /* 0x000000000000791b */ /* 0x00cfd80003800000 */
.L_x_1222:
[----:B------:R-:W-:Y:S05]  /*db80*/  BSYNC B0 ;  /* 0x0000000000007941 */ /* 0x000fea0003800000 */
.L_x_1221:
[----:B------:R-:W-:Y:S05]  /*db90*/  BRA `(.L_x_1223) ;  /* 0xffffffc000e07947 */ /* 0x000fea000383ffff */
.L_x_1071:
[----:B------:R-:W0:Y:S01]  /*dba0*/  S2R R42, SR_GEMASK ;  /* 0x00000000002a7919 */ /* 0x000e220000003c00 */
[----:B------:R-:W-:Y:S01]  /*dbb0*/  BSSY B0, `(.L_x_1224) ;  /* 0x0000006000007945 */ /* 0x000fe20003800000 */
[----:B------:R-:W-:Y:S01]  /*dbc0*/  PLOP3.LUT P4, PT, P4, PT, PT, 0x8, 0x80 ;  /* 0x000000000080781c */ /* 0x000fe2000278e170 */
[----:B------:R-:W-:-:S12]  /*dbd0*/  IMAD.MOV.U32 R34, RZ, RZ, -0x1 ;  /* 0xffffffffff227424 */ /* 0x000fd800078e00ff */
[----:B0-23--:R-:W-:Y:S05]  /*dbe0*/  WARPSYNC.COLLECTIVE R34, `(.L_x_1225) ;  /* 0x0000000022087348 */ /* 0x00dfea0003c00000 */
[----:B------:R-:W-:Y:S01]  /*dbf0*/  VOTE.ANY R34, PT, P4 ;  /* 0x0000000000227806 */ /* 0x000fe200020e0100 */
[----:B0-23--:R-:W-:Y:S06]  /*dc00*/  ENDCOLLECTIVE ;  /* 0x000000000000791b */ /* 0x00dfec0003800000 */
.L_x_1225:
[----:B------:R-:W-:Y:S05]  /*dc10*/  BSYNC B0 ;  /* 0x0000000000007941 */ /* 0x000fea0003800000 */
.L_x_1224:
        /* <DEDUP_REMOVED lines=10> */
.L_x_1226:
[----:B------:R-:W-:Y:S02]  /*dcc0*/  IMAD.MOV.U32 R7, RZ, RZ, R41 ;  /* 0x000000ffff077224 */ /* 0x000fe400078e0029 */
[----:B------:R-:W-:-:S07]  /*dcd0*/  IMAD.MOV.U32 R25, RZ, RZ, R6 ;  /* 0x000000ffff197224 */ /* 0x000fce00078e0006 */
[----:B------:R-:W-:Y:S05]  /*dce0*/  WARPSYNC.COLLECTIVE R34, `(.L_x_1227) ;  /* 0x0000000022087348 */ /* 0x000fea0003c00000 */
[----:B------:R0:W1:Y:S02]  /*dcf0*/  SHFL.DOWN P4, R6, R7, R4, R33 ;  /* 0x0800000407067389 */ /* 0x0000640000080021 */
[----:B01----:R-:W-:Y:S05]  /*dd00*/  ENDCOLLECTIVE ;  /* 0x000000000000791b */ /* 0x003fea0003800000 */
.L_x_1227:
[----:B------:R-:W-:Y:S02]  /*dd10*/  IMAD.MOV.U32 R7, RZ, RZ, R38 ;  /* 0x000000ffff077224 */ /* 0x000fe400078e0026 */
[----:B------:R-:W-:-:S07]  /*dd20*/  IMAD.MOV.U32 R24, RZ, RZ, R6 ;  /* 0x000000ffff187224 */ /* 0x000fce00078e0006 */
[----:B------:R-:W-:Y:S05]  /*dd30*/  WARPSYNC.COLLECTIVE R34, `(.L_x_1228) ;  /* 0x0000000022087348 */ /* 0x000fea0003c00000 */
[----:B------:R0:W1:Y:S02]  /*dd40*/  SHFL.DOWN P4, R6, R7, R4, R33 ;  /* 0x0800000407067389 */ /* 0x0000640000080021 */
[----:B01----:R-:W-:Y:S05]  /*dd50*/  ENDCOLLECTIVE ;  /* 0x000000000000791b */ /* 0x003fea0003800000 */
.L_x_1228:
[----:B------:R-:W-:Y:S05]  /*dd60*/  BRA `(.L_x_1229) ;  /* 0xffffffc000ac7947 */ /* 0x000fea000383ffff */
.L_x_1072:
[----:B------:R-:W-:Y:S01]  /*dd70*/  BSSY B0, `(.L_x_1230) ;  /* 0x0000006000007945 */ /* 0x000fe20003800000 */
[----:B------:R-:W-:Y:S02]  /*dd80*/  IMAD.MOV.U32 R4, RZ, RZ, 0x1 ;  /* 0x00000001ff047424 */ /* 0x000fe400078e00ff */
[----:B------:R-:W-:-:S07]  /*dd90*/  IMAD.MOV.U32 R34, RZ, RZ, -0x1 ;  /* 0xffffffffff227424 */ /* 0x000fce00078e00ff */
[----:B--23--:R-:W-:Y:S05]  /*dda0*/  WARPSYNC.COLLECTIVE R34, `(.L_x_1231) ;  /* 0x0000000022087348 */ /* 0x00cfea0003c00000 */
[----:B------:R0:W1:Y:S02]  /*ddb0*/  SHFL.DOWN P4, R6, R7, R4, R33 ;  /* 0x0800000407067389 */ /* 0x0000640000080021 */
[----:B0123--:R-:W-:Y:S05]  /*ddc0*/  ENDCOLLECTIVE ;  /* 0x000000000000791b */ /* 0x00ffea0003800000 */
.L_x_1231:
[----:B------:R-:W-:Y:S05]  /*ddd0*/  BSYNC B0 ;  /* 0x0000000000007941 */ /* 0x000fea0003800000 */
.L_x_1230:
[----:B------:R-:W-:Y:S05]  /*dde0*/  BRA `(.L_x_1232) ;  /* 0xffffffc000b07947 */ /* 0x000fea000383ffff */
.L_x_1073:
[----:B------:R-:W-:Y:S01]  /*ddf0*/  BSSY B0, `(.L_x_1233) ;  /* 0x0000007000007945 */ /* 0x000fe20003800000 */
[----:B------:R-:W-:Y:S02]  /*de00*/  IMAD.MOV.U32 R7, RZ, RZ, R40 ;  /* 0x000000ffff077224 */ /* 0x000fe400078e0028 */
[----:B------:R-:W-:Y:S02]  /*de10*/  IMAD.MOV.U32 R4, RZ, RZ, 0x2 ;  /* 0x00000002ff047424 */ /* 0x000fe400078e00ff */
[----:B------:R-:W-:-:S07]  /*de20*/  IMAD.MOV.U32 R34, RZ, RZ, -0x1 ;  /* 0xffffffffff227424 */ /* 0x000fce00078e00ff */
[----:B--23--:R-:W-:Y:S05]  /*de30*/  WARPSYNC.COLLECTIVE R34, `(.L_x_1234) ;  /* 0x0000000022087348 */ /* 0x00cfea0003c00000 */
[----:B------:R0:W1:Y:S02]  /*de40*/  SHFL.DOWN P4, R6, R7, R4, R33 ;  /* 0x0800000407067389 */ /* 0x0000640000080021 */
[----:B0123--:R-:W-:Y:S05]  /*de50*/  ENDCOLLECTIVE ;  /* 0x000000000000791b */ /* 0x00ffea0003800000 */
.L_x_1234:
[----:B------:R-:W-:Y:S05]  /*de60*/  BSYNC B0 ;  /* 0x0000000000007941 */ /* 0x000fea0003800000 */
.L_x_1233:
[----:B------:R-:W-:Y:S02]  /*de70*/  IMAD.MOV.U32 R7, RZ, RZ, R41 ;  /* 0x000000ffff077224 */ /* 0x000fe400078e0029 */
[----:B------:R-:W-:Y:S02]  /*de80*/  IMAD.MOV.U32 R4, RZ, RZ, 0x2 ;  /* 0x00000002ff047424 */ /* 0x000fe400078e00ff */
[----:B------:R-:W-:Y:S02]  /*de90*/  IMAD.MOV.U32 R34, RZ, RZ, -0x1 ;  /* 0xffffffffff227424 */ /* 0x000fe400078e00ff */
[----:B------:R-:W-:-:S07]  /*dea0*/  IMAD.MOV.U32 R25, RZ, RZ, R6 ;  /* 0x000000ffff197224 */ /* 0x000fce00078e0006 */
[----:B------:R-:W-:Y:S05]  /*deb0*/  WARPSYNC.COLLECTIVE R34, `(.L_x_1235) ;  /* 0x0000000022087348 */ /* 0x000fea0003c00000 */
[----:B------:R0:W1:Y:S02]  /*dec0*/  SHFL.DOWN P4, R6, R7, R4, R33 ;  /* 0x0800000407067389 */ /* 0x0000640000080021 */
[----:B01----:R-:W-:Y:S05]  /*ded0*/  ENDCOLLECTIVE ;  /* 0x000000000000791b */ /* 0x003fea0003800000 */
.L_x_1235:
[----:B------:R-:W-:Y:S02]  /*dee0*/  IMAD.MOV.U32 R7, RZ, RZ, R38 ;  /* 0x000000ffff077224 */ /* 0x000fe400078e0026 */
[----:B------:R-:W-:-:S07]  /*def0*/  IMAD.MOV.U32 R24, RZ, RZ, R6 ;  /* 0x000000ffff187224 */ /* 0x000fce00078e0006 */
[----:B------:R-:W-:Y:S05]  /*df00*/  WARPSYNC.COLLECTIVE R34, `(.L_x_1236) ;  /* 0x0000000022087348 */ /* 0x000fea0003c00000 */
[----:B------:R0:W1:Y:S02]  /*df10*/  SHFL.DOWN P4, R6, R7, R4, R33 ;  /* 0x0800000407067389 */ /* 0x0000640000080021 */
[----:B01----:R-:W-:Y:S05]  /*df20*/  ENDCOLLECTIVE ;  /* 0x000000000000791b */ /* 0x003fea0003800000 */
.L_x_1236:
[----:B------:R-:W-:Y:S05]  /*df30*/  BRA `(.L_x_1237) ;  /* 0xffffffc000787947 */ /* 0x000fea000383ffff */
.L_x_1074:
[----:B------:R-:W-:Y:S01]  /*df40*/  BSSY B0, `(.L_x_1238) ;  /* 0x0000006000007945 */ /* 0x000fe20003800000 */
[----:B------:R-:W-:Y:S02]  /*df50*/  IMAD.MOV.U32 R4, RZ, RZ, 0x2 ;  /* 0x00000002ff047424 */ /* 0x000fe400078e00ff */
[----:B------:R-:W-:-:S07]  /*df60*/  IMAD.MOV.U32 R34, RZ, RZ, -0x1 ;  /* 0xffffffffff227424 */ /* 0x000fce00078e00ff */
[----:B--23--:R-:W-:Y:S05]  /*df70*/  WARPSYNC.COLLECTIVE R34, `(.L_x_1239) ;  /* 0x0000000022087348 */ /* 0x00cfea0003c00000 */
[----:B------:R0:W1:Y:S02]  /*df80*/  SHFL.DOWN P4, R6, R7, R4, R33 ;  /* 0x0800000407067389 */ /* 0x0000640000080021 */
[----:B0123--:R-:W-:Y:S05]  /*df90*/  ENDCOLLECTIVE ;  /* 0x000000000000791b */ /* 0x00ffea0003800000 */
.L_x_1239:
[----:B------:R-:W-:Y:S05]  /*dfa0*/  BSYNC B0 ;  /* 0x0000000000007941 */ /* 0x000fea0003800000 */
.L_x_1238:
[----:B------:R-:W-:Y:S05]  /*dfb0*/  BRA `(.L_x_1240) ;  /* 0xffffffc0007c7947 */ /* 0x000fea000383ffff */
.L_x_1075:
[----:B------:R-:W-:Y:S01]  /*dfc0*/  BSSY B0, `(.L_x_1241) ;  /* 0x0000007000007945 */ /* 0x000fe20003800000 */
[----:B------:R-:W-:Y:S02]  /*dfd0*/  IMAD.MOV.U32 R7, RZ, RZ, R40 ;  /* 0x000000ffff077224 */ /* 0x000fe400078e0028 */
[----:B------:R-:W-:Y:S02]  /*dfe0*/  IMAD.MOV.U32 R4, RZ, RZ, 0x4 ;  /* 0x00000004ff047424 */ /* 0x000fe400078e00ff */
[----:B------:R-:W-:-:S07]  /*dff0*/  IMAD.MOV.U32 R34, RZ, RZ, -0x1 ;  /* 0xffffffffff227424 */ /* 0x000fce00078e00ff */
[----:B--23--:R-:W-:Y:S05]  /*e000*/  WARPSYNC.COLLECTIVE R34, `(.L_x_1242) ;  /* 0x0000000022087348 */ /* 0x00cfea0003c00000 */
[----:B------:R0:W1:Y:S02]  /*e010*/  SHFL.DOWN P4, R6, R7, R4, R33 ;  /* 0x0800000407067389 */ /* 0x0000640000080021 */
[----:B0123--:R-:W-:Y:S05]  /*e020*/  ENDCOLLECTIVE ;  /* 0x000000000000791b */ /* 0x00ffea0003800000 */
.L_x_1242:
[----:B------:R-:W-:Y:S05]  /*e030*/  BSYNC B0 ;  /* 0x0000000000007941 */ /* 0x000fea0003800000 */
.L_x_1241:
[----:B------:R-:W-:Y:S02]  /*e040*/  IMAD.MOV.U32 R7, RZ, RZ, R41 ;  /* 0x000000ffff077224 */ /* 0x000fe400078e0029 */
[----:B------:R-:W-:Y:S02]  /*e050*/  IMAD.MOV.U32 R4, RZ, RZ, 0x4 ;  /* 0x00000004ff047424 */ /* 0x000fe400078e00ff */
[----:B------:R-:W-:Y:S02]  /*e060*/  IMAD.MOV.U32 R34, RZ, RZ, -0x1 ;  /* 0xffffffffff227424 */ /* 0x000fe400078e00ff */
[----:B------:R-:W-:-:S07]  /*e070*/  IMAD.MOV.U32 R25, RZ, RZ, R6 ;  /* 0x000000ffff197224 */ /* 0x000fce00078e0006 */
[----:B------:R-:W-:Y:S05]  /*e080*/  WARPSYNC.COLLECTIVE R34, `(.L_x_1243) ;  /* 0x0000000022087348 */ /* 0x000fea0003c00000 */
[----:B------:R0:W1:Y:S02]  /*e090*/  SHFL.DOWN P4, R6, R7, R4, R33 ;  /* 0x0800000407067389 */ /* 0x0000640000080021 */
[----:B01----:R-:W-:Y:S05]  /*e0a0*/  ENDCOLLECTIVE ;  /* 0x000000000000791b */ /* 0x003fea0003800000 */
.L_x_1243:
[----:B------:R-:W-:Y:S02]  /*e0b0*/  IMAD.MOV.U32 R7, RZ, RZ, R38 ;  /* 0x000000ffff077224 */ /* 0x000fe400078e0026 */
[----:B------:R-:W-:-:S07]  /*e0c0*/  IMAD.MOV.U32 R24, RZ, RZ, R6 ;  /* 0x000000ffff187224 */ /* 0x000fce00078e0006 */
[----:B------:R-:W-:Y:S05]  /*e0d0*/  WARPSYNC.COLLECTIVE R34, `(.L_x_1244) ;  /* 0x0000000022087348 */ /* 0x000fea0003c00000 */
[----:B------:R0:W1:Y:S02]  /*e0e0*/  SHFL.DOWN P4, R6, R7, R4, R33 ;  /* 0x0800000407067389 */ /* 0x0000640000080021 */
[----:B01----:R-:W-:Y:S05]  /*e0f0*/  ENDCOLLECTIVE ;  /* 0x000000000000791b */ /* 0x003fea0003800000 */
.L_x_1244:
[----:B------:R-:W-:Y:S05]  /*e100*/  BRA `(.L_x_1245) ;  /* 0xffffffc000487947 */ /* 0x000fea000383ffff */
.L_x_1076:
[----:B------:R-:W-:Y:S01]  /*e110*/  BSSY B0, `(.L_x_1246) ;  /* 0x0000006000007945 */ /* 0x000fe20003800000 */
[----:B------:R-:W-:Y:S02]  /*e120*/  IMAD.MOV.U32 R4, RZ, RZ, 0x4 ;  /* 0x00000004ff047424 */ /* 0x000fe400078e00ff */
[----:B------:R-:W-:-:S07]  /*e130*/  IMAD.MOV.U32 R34, RZ, RZ, -0x1 ;  /* 0xffffffffff227424 */ /* 0x000fce00078e00ff */
[----:B--23--:R-:W-:Y:S05]  /*e140*/  WARPSYNC.COLLECTIVE R34, `(.L_x_1247) ;  /* 0x0000000022087348 */ /* 0x00cfea0003c00000 */
[----:B------:R0:W1:Y:S02]  /*e150*/  SHFL.DOWN P4, R6, R7, R4, R33 ;  /* 0x0800000407067389 */ /* 0x0000640000080021 */
[----:B0123--:R-:W-:Y:S05]  /*e160*/  ENDCOLLECTIVE ;  /* 0x000000000000791b */ /* 0x00ffea0003800000 */
.L_x_1247:
[----:B------:R-:W-:Y:S05]  /*e170*/  BSYNC B0 ;  /* 0x0000000000007941 */ /* 0x000fea0003800000 */
.L_x_1246:
[----:B------:R-:W-:Y:S05]  /*e180*/  BRA `(.L_x_1248) ;  /* 0xffffffc0004c7947 */ /* 0x000fea000383ffff */
.L_x_1077:
[----:B------:R-:W-:Y:S01]  /*e190*/  BSSY B0, `(.L_x_1249) ;  /* 0x0000007000007945 */ /* 0x000fe20003800000 */
[----:B------:R-:W-:Y:S02]  /*e1a0*/  IMAD.MOV.U32 R7, RZ, RZ, R40 ;  /* 0x000000ffff077224 */ /* 0x000fe400078e0028 */
[----:B------:R-:W-:Y:S02]  /*e1b0*/  IMAD.MOV.U32 R4, RZ, RZ, 0x8 ;  /* 0x00000008ff047424 */ /* 0x000fe400078e00ff */
[----:B------:R-:W-:-:S07]  /*e1c0*/  IMAD.MOV.U32 R34, RZ, RZ, -0x1 ;  /* 0xffffffffff227424 */ /* 0x000fce00078e00ff */
[----:B--23--:R-:W-:Y:S05]  /*e1d0*/  WARPSYNC.COLLECTIVE R34, `(.L_x_1250) ;  /* 0x0000000022087348 */ /* 0x00cfea0003c00000 */
[----:B------:R0:W1:Y:S02]  /*e1e0*/  SHFL.DOWN P4, R6, R7, R4, R33 ;  /* 0x0800000407067389 */ /* 0x0000640000080021 */
[----:B0123--:R-:W-:Y:S05]  /*e1f0*/  ENDCOLLECTIVE ;  /* 0x000000000000791b */ /* 0x00ffea0003800000 */
.L_x_1250:
[----:B------:R-:W-:Y:S05]  /*e200*/  BSYNC B0 ;  /* 0x0000000000007941 */ /* 0x000fea0003800000 */
.L_x_1249:
[----:B------:R-:W-:Y:S02]  /*e210*/  IMAD.MOV.U32 R7, RZ, RZ, R41 ;  /* 0x000000ffff077224 */ /* 0x000fe400078e0029 */
[----:B------:R-:W-:Y:S02]  /*e220*/  IMAD.MOV.U32 R4, RZ, RZ, 0x8 ;  /* 0x00000008ff047424 */ /* 0x000fe400078e00ff */
[----:B------:R-:W-:Y:S02]  /*e230*/  IMAD.MOV.U32 R34, RZ, RZ, -0x1 ;  /* 0xffffffffff227424 */ /* 0x000fe400078e00ff */
[----:B------:R-:W-:-:S07]  /*e240*/  IMAD.MOV.U32 R25, RZ, RZ, R6 ;  /* 0x000000ffff197224 */ /* 0x000fce00078e0006 */
[----:B------:R-:W-:Y:S05]  /*e250*/  WARPSYNC.COLLECTIVE R34, `(.L_x_1251) ;  /* 0x0000000022087348 */ /* 0x000fea0003c00000 */
[----:B------:R0:W1:Y:S02]  /*e260*/  SHFL.DOWN P4, R6, R7, R4, R33 ;  /* 0x0800000407067389 */ /* 0x0000640000080021 */
[----:B01----:R-:W-:Y:S05]  /*e270*/  ENDCOLLECTIVE ;  /* 0x000000000000791b */ /* 0x003fea0003800000 */
.L_x_1251:
[----:B------:R-:W-:Y:S02]  /*e280*/  IMAD.MOV.U32 R7, RZ, RZ, R38 ;  /* 0x000000ffff077224 */ /* 0x000fe400078e0026 */
[----:B------:R-:W-:-:S07]  /*e290*/  IMAD.MOV.U32 R24, RZ, RZ, R6 ;  /* 0x000000ffff187224 */ /* 0x000fce00078e0006 */
[----:B------:R-:W-:Y:S05]  /*e2a0*/  WARPSYNC.COLLECTIVE R34, `(.L_x_1252) ;  /* 0x0000000022087348 */ /* 0x000fea0003c00000 */
[----:B------:R0:W1:Y:S02]  /*e2b0*/  SHFL.DOWN P4, R6, R7, R4, R33 ;  /* 0x0800000407067389 */ /* 0x0000640000080021 */
[----:B01----:R-:W-:Y:S05]  /*e2c0*/  ENDCOLLECTIVE ;  /* 0x000000000000791b */ /* 0x003fea0003800000 */
.L_x_1252:
[----:B------:R-:W-:Y:S05]  /*e2d0*/  BRA `(.L_x_1253) ;  /* 0xffffffc000187947 */ /* 0x000fea000383ffff */
.L_x_1078:
[----:B------:R-:W-:Y:S01]  /*e2e0*/  BSSY B0, `(.L_x_1254) ;  /* 0x0000006000007945 */ /* 0x000fe20003800000 */
[----:B------:R-:W-:Y:S02]  /*e2f0*/  IMAD.MOV.U32 R4, RZ, RZ, 0x8 ;  /* 0x00000008ff047424 */ /* 0x000fe400078e00ff */
[----:B------:R-:W-:-:S07]  /*e300*/  IMAD.MOV.U32 R34, RZ, RZ, -0x1 ;  /* 0xffffffffff227424 */ /* 0x000fce00078e00ff */
[----:B--23--:R-:W-:Y:S05]  /*e310*/  WARPSYNC.COLLECTIVE R34, `(.L_x_1255) ;  /* 0x0000000022087348 */ /* 0x00cfea0003c00000 */
[----:B------:R0:W1:Y:S02]  /*e320*/  SHFL.DOWN P4, R6, R7, R4, R33 ;  /* 0x0800000407067389 */ /* 0x0000640000080021 */
[----:B0123--:R-:W-:Y:S05]  /*e330*/  ENDCOLLECTIVE ;  /* 0x000000000000791b */ /* 0x00ffea0003800000 */
.L_x_1255:
[----:B------:R-:W-:Y:S05]  /*e340*/  BSYNC B0 ;  /* 0x0000000000007941 */ /* 0x000fea0003800000 */
.L_x_1254:
[----:B------:R-:W-:Y:S05]  /*e350*/  BRA `(.L_x_1256) ;  /* 0xffffffc0001c7947 */ /* 0x000fea000383ffff */
.L_x_1079:
[----:B------:R-:W-:Y:S01]  /*e360*/  BSSY B0, `(.L_x_1257) ;  /* 0x0000007000007945 */ /* 0x000fe20003800000 */
[----:B------:R-:W-:Y:S02]  /*e370*/  IMAD.MOV.U32 R7, RZ, RZ, R40 ;  /* 0x000000ffff077224 */ /* 0x000fe400078e0028 */
[----:B------:R-:W-:Y:S02]  /*e380*/  IMAD.MOV.U32 R4, RZ, RZ, 0x10 ;  /* 0x00000010ff047424 */ /* 0x000fe400078e00ff */
[----:B------:R-:W-:-:S07]  /*e390*/  IMAD.MOV.U32 R34, RZ, RZ, -0x1 ;  /* 0xffffffffff227424 */ /* 0x000fce00078e00ff */
[----:B--23--:R-:W-:Y:S05]  /*e3a0*/  WARPSYNC.COLLECTIVE R34, `(.L_x_1258) ;  /* 0x0000000022087348 */ /* 0x00cfea0003c00000 */
[----:B------:R0:W1:Y:S02]  /*e3b0*/  SHFL.DOWN P4, R6, R7, R4, R33 ;  /* 0x0800000407067389 */ /* 0x0000640000080021 */
[----:B0123--:R-:W-:Y:S05]  /*e3c0*/  ENDCOLLECTIVE ;  /* 0x000000000000791b */ /* 0x00ffea0003800000 */
.L_x_1258:
[----:B------:R-:W-:Y:S05]  /*e3d0*/  BSYNC B0 ;  /* 0x0000000000007941 */ /* 0x000fea0003800000 */
.L_x_1257:
[----:B------:R-:W-:Y:S02]  /*e3e0*/  IMAD.MOV.U32 R7, RZ, RZ, R41 ;  /* 0x000000ffff077224 */ /* 0x000fe400078e0029 */
[----:B------:R-:W-:Y:S02]  /*e3f0*/  IMAD.MOV.U32 R4, RZ, RZ, 0x10 ;  /* 0x00000010ff047424 */ /* 0x000fe400078e00ff */
[----:B------:R-:W-:Y:S02]  /*e400*/  IMAD.MOV.U32 R34, RZ, RZ, -0x1 ;  /* 0xffffffffff227424 */ /* 0x000fe400078e00ff */
[----:B------:R-:W-:-:S07]  /*e410*/  IMAD.MOV.U32 R47, RZ, RZ, R6 ;  /* 0x000000ffff2f7224 */ /* 0x000fce00078e0006 */
[----:B------:R-:W-:Y:S05]  /*e420*/  WARPSYNC.COLLECTIVE R34, `(.L_x_1259) ;  /* 0x0000000022087348 */ /* 0x000fea0003c00000 */
[----:B------:R0:W1:Y:S02]  /*e430*/  SHFL.DOWN P4, R6, R7, R4, R33 ;  /* 0x0800000407067389 */ /* 0x0000640000080021 */
[----:B01----:R-:W-:Y:S05]  /*e440*/  ENDCOLLECTIVE ;  /* 0x000000000000791b */ /* 0x003fea0003800000 */
.L_x_1259:
[----:B------:R-:W-:Y:S02]  /*e450*/  IMAD.MOV.U32 R7, RZ, RZ, R38 ;  /* 0x000000ffff077224 */ /* 0x000fe400078e0026 */
[----:B------:R-:W-:-:S07]  /*e460*/  IMAD.MOV.U32 R46, RZ, RZ, R6 ;  /* 0x000000ffff2e7224 */ /* 0x000fce00078e0006 */
[----:B------:R-:W-:Y:S05]  /*e470*/  WARPSYNC.COLLECTIVE R34, `(.L_x_1260) ;  /* 0x0000000022087348 */ /* 0x000fea0003c00000 */
[----:B------:R0:W1:Y:S02]  /*e480*/  SHFL.DOWN P4, R6, R7, R4, R33 ;  /* 0x0800000407067389 */ /* 0x0000640000080021 */
[----:B01----:R-:W-:Y:S05]  /*e490*/  ENDCOLLECTIVE ;  /* 0x000000000000791b */ /* 0x003fea0003800000 */
.L_x_1260:
[----:B------:R-:W-:Y:S05]  /*e4a0*/  BRA `(.L_x_1261) ;  /* 0xffffffbc00e87947 */ /* 0x000fea000383ffff */
.L_x_1080:
[----:B------:R-:W-:Y:S01]  /*e4b0*/  BSSY B0, `(.L_x_1262) ;  /* 0x0000006000007945 */ /* 0x000fe20003800000 */
[----:B------:R-:W-:Y:S02]  /*e4c0*/  IMAD.MOV.U32 R4, RZ, RZ, 0x10 ;  /* 0x00000010ff047424 */ /* 0x000fe400078e00ff */
[----:B------:R-:W-:-:S07]  /*e4d0*/  IMAD.MOV.U32 R34, RZ, RZ, -0x1 ;  /* 0xffffffffff227424 */ /* 0x000fce00078e00ff */
[----:B--23--:R-:W-:Y:S05]  /*e4e0*/  WARPSYNC.COLLECTIVE R34, `(.L_x_1263) ;  /* 0x0000000022087348 */ /* 0x00cfea0003c00000 */
[----:B------:R0:W1:Y:S02]  /*e4f0*/  SHFL.DOWN P4, R6, R7, R4, R33 ;  /* 0x0800000407067389 */ /* 0x0000640000080021 */
[----:B0123--:R-:W-:Y:S05]  /*e500*/  ENDCOLLECTIVE ;  /* 0x000000000000791b */ /* 0x00ffea0003800000 */
.L_x_1263:
[----:B------:R-:W-:Y:S05]  /*e510*/  BSYNC B0 ;  /* 0x0000000000007941 */ /* 0x000fea0003800000 */
.L_x_1262:
[----:B------:R-:W-:Y:S05]  /*e520*/  BRA `(.L_x_1264) ;  /* 0xffffffc000087947 */ /* 0x000fea000383ffff */
.L_x_1081:
[----:B------:R-:W-:Y:S01]  /*e530*/  BSSY B0, `(.L_x_1265) ;  /* 0x0000005000007945 */ /* 0x000fe20003800000 */
[----:B------:R-:W-:-:S07]  /*e540*/  IMAD.MOV.U32 R34, RZ, RZ, -0x1 ;  /* 0xffffffffff227424 */ /* 0x000fce00078e00ff */
[----:B--23--:R-:W-:Y:S05]  /*e550*/  WARPSYNC.COLLECTIVE R34, `(.L_x_1266) ;  /* 0x0000000022087348 */ /* 0x00cfea0003c00000 */
[----:B------:R-:W-:Y:S01]  /*e560*/  VOTE.ALL P5, P5 ;  /* 0x0000000000ff7806 */ /* 0x000fe200028a0000 */
[----:B--23--:R-:W-:-:S12]  /*e570*/  ENDCOLLECTIVE ;  /* 0x000000000000791b */ /* 0x00cfd80003800000 */
.L_x_1266:
[----:B------:R-:W-:Y:S05]  /*e580*/  BSYNC B0 ;  /* 0x0000000000007941 */ /* 0x000fea0003800000 */
.L_x_1265:
[----:B------:R-:W-:Y:S05]  /*e590*/  BRA `(.L_x_1267) ;  /* 0xffffffc000007947 */ /* 0x000fea000383ffff */
.L_x_1083:
[----:B------:R-:W-:Y:S01]  /*e5a0*/  BSSY B0, `(.L_x_1268) ;  /* 0x0000006000007945 */ /* 0x000fe20003800000 */
[----:B------:R-:W-:Y:S01]  /*e5b0*/  PLOP3.LUT P4, PT, P4, PT, PT, 0x8, 0x80 ;  /* 0x000000000080781c */ /* 0x000fe2000278e170 */
[----:B------:R-:W-:-:S12]  /*e5c0*/  IMAD.MOV.U32 R34, RZ, RZ, -0x1 ;  /* 0xffffffffff227424 */ /* 0x000fd800078e00ff */
[----:B--23--:R-:W-:Y:S05]  /*e5d0*/  WARPSYNC.COLLECTIVE R34, `(.L_x_1269) ;  /* 0x0000000022087348 */ /* 0x00cfea0003c00000 */
[----:B------:R-:W-:Y:S01]  /*e5e0*/  VOTE.ANY P4, P4 ;  /* 0x0000000000ff7806 */ /* 0x000fe20002080100 */
[----:B--23--:R-:W-:-:S12]  /*e5f0*/  ENDCOLLECTIVE ;  /* 0x000000000000791b */ /* 0x00cfd80003800000 */
.L_x_1269:
[----:B------:R-:W-:Y:S05]  /*e600*/  BSYNC B0 ;  /* 0x0000000000007941 */ /* 0x000fea0003800000 */
.L_x_1268:
[----:B------:R-:W-:Y:S05]  /*e610*/  BRA `(.L_x_1270) ;  /* 0xffffffc000007947 */ /* 0x000fea000383ffff */
.L_x_1085:
[----:B------:R-:W-:Y:S01]  /*e620*/  BSSY B0, `(.L_x_1271) ;  /* 0x0000006000007945 */ /* 0x000fe20003800000 */
[----:B------:R-:W-:Y:S01]  /*e630*/  PLOP3.LUT P4, PT, P4, PT, PT, 0x8, 0x80 ;  /* 0x000000000080781c */ /* 0x000fe2000278e170 */
[----:B------:R-:W-:-:S12]  /*e640*/  IMAD.MOV.U32 R34, RZ, RZ, -0x1 ;  /* 0xffffffffff227424 */ /* 0x000fd800078e00ff */
[----:B--23--:R-:W-:Y:S05]  /*e650*/  WARPSYNC.COLLECTIVE R34, `(.L_x_1272) ;  /* 0x0000000022087348 */ /* 0x00cfea0003c00000 */
[----:B------:R-:W-:Y:S01]  /*e660*/  VOTE.ANY R34, PT, P4 ;  /* 0x0000000000227806 */ /* 0x000fe200020e0100 */
[----:B--23--:R-:W-:Y:S06]  /*e670*/  ENDCOLLECTIVE ;  /* 0x000000000000791b */ /* 0x00cfec0003800000 */
.L_x_1272:
[----:B------:R-:W-:Y:S05]  /*e680*/  BSYNC B0 ;  /* 0x0000000000007941 */ /* 0x000fea0003800000 */
.L_x_1271:
        /* <DEDUP_REMOVED lines=10> */
.L_x_1273:
[----:B------:R-:W-:Y:S02]  /*e730*/  IMAD.MOV.U32 R7, RZ, RZ, R32 ;  /* 0x000000ffff077224 */ /* 0x000fe400078e0020 */
[----:B------:R-:W-:-:S07]  /*e740*/  IMAD.MOV.U32 R48, RZ, RZ, R6 ;  /* 0x000000ffff307224 */ /* 0x000fce00078e0006 */
[----:B------:R-:W-:Y:S05]  /*e750*/  WARPSYNC.COLLECTIVE R34, `(.L_x_1274) ;  /* 0x0000000022087348 */ /* 0x000fea0003c00000 */
[----:B------:R0:W1:Y:S02]  /*e760*/  SHFL.DOWN P4, R6, R7, R4, R33 ;  /* 0x0800000407067389 */ /* 0x0000640000080021 */
[----:B01----:R-:W-:Y:S05]  /*e770*/  ENDCOLLECTIVE ;  /* 0x000000000000791b */ /* 0x003fea0003800000 */
.L_x_1274:
[----:B------:R-:W-:Y:S02]  /*e780*/  IMAD.MOV.U32 R7, RZ, RZ, R46 ;  /* 0x000000ffff077224 */ /* 0x000fe400078e002e */
[----:B------:R-:W-:-:S07]  /*e790*/  IMAD.MOV.U32 R51, RZ, RZ, R6 ;  /* 0x000000ffff337224 */ /* 0x000fce00078e0006 */
[----:B------:R-:W-:Y:S05]  /*e7a0*/  WARPSYNC.COLLECTIVE R34, `(.L_x_1275) ;  /* 0x0000000022087348 */ /* 0x000fea0003c00000 */
[----:B------:R0:W1:Y:S02]  /*e7b0*/  SHFL.DOWN P4, R6, R7, R4, R33 ;  /* 0x0800000407067389 */ /* 0x0000640000080021 */
[----:B01----:R-:W-:Y:S05]  /*e7c0*/  ENDCOLLECTIVE ;  /* 0x000000000000791b */ /* 0x003fea0003800000 */
.L_x_1275:
[----:B------:R-:W-:Y:S05]  /*e7d0*/  BRA `(.L_x_1276) ;  /* 0xffffffbc00cc7947 */ /* 0x000fea000383ffff */
.L_x_1086:
[----:B------:R-:W-:Y:S01]  /*e7e0*/  BSSY B0, `(.L_x_1277) ;  /* 0x0000006000007945 */ /* 0x000fe20003800000 */
[----:B------:R-:W-:Y:S02]  /*e7f0*/  IMAD.MOV.U32 R4, RZ, RZ, 0x1 ;  /* 0x00000001ff047424 */ /* 0x000fe400078e00ff */
[----:B------:R-:W-:-:S07]  /*e800*/  IMAD.MOV.U32 R34, RZ, RZ, -0x1 ;  /* 0xffffffffff227424 */ /* 0x000fce00078e00ff */
[----:B--23--:R-:W-:Y:S05]  /*e810*/  WARPSYNC.COLLECTIVE R34, `(.L_x_1278) ;  /* 0x0000000022087348 */ /* 0x00cfea0003c00000 */
[----:B------:R0:W1:Y:S02]  /*e820*/  SHFL.DOWN P4, R6, R7, R4, R33 ;  /* 0x0800000407067389 */ /* 0x0000640000080021 */
[----:B0123--:R-:W-:Y:S05]  /*e830*/  ENDCOLLECTIVE ;  /* 0x000000000000791b */ /* 0x00ffea0003800000 */
.L_x_1278:
[----:B------:R-:W-:Y:S05]  /*e840*/  BSYNC B0 ;  /* 0x0000000000007941 */ /* 0x000fea0003800000 */
.L_x_1277:
[----:B------:R-:W-:Y:S05]  /*e850*/  BRA `(.L_x_1279) ;  /* 0xffffffbc00d07947 */ /* 0x000fea000383ffff */
.L_x_1087:
[----:B------:R-:W-:Y:S01]  /*e860*/  BSSY B0, `(.L_x_1280) ;  /* 0x0000007000007945 */ /* 0x000fe20003800000 */
[----:B------:R-:W-:Y:S02]  /*e870*/  IMAD.MOV.U32 R7, RZ, RZ, R49 ;  /* 0x000000ffff077224 */ /* 0x000fe400078e0031 */
[----:B------:R-:W-:Y:S02]  /*e880*/  IMAD.MOV.U32 R4, RZ, RZ, 0x2 ;  /* 0x00000002ff047424 */ /* 0x000fe400078e00ff */
[----:B------:R-:W-:-:S07]  /*e890*/  IMAD.MOV.U32 R34, RZ, RZ, -0x1 ;  /* 0xffffffffff227424 */ /* 0x000fce00078e00ff */
[----:B--23--:R-:W-:Y:S05]  /*e8a0*/  WARPSYNC.COLLECTIVE R34, `(.L_x_1281) ;  /* 0x0000000022087348 */ /* 0x00cfea0003c00000 */
[----:B------:R0:W1:Y:S02]  /*e8b0*/  SHFL.DOWN P4, R6, R7, R4, R33 ;  /* 0x0800000407067389 */ /* 0x0000640000080021 */
[----:B0123--:R-:W-:Y:S05]  /*e8c0*/  ENDCOLLECTIVE ;  /* 0x000000000000791b */ /* 0x00ffea0003800000 */
.L_x_1281:
[----:B------:R-:W-:Y:S05]  /*e8d0*/  BSYNC B0 ;  /* 0x0000000000007941 */ /* 0x000fea0003800000 */
.L_x_1280:
[----:B------:R-:W-:Y:S02]  /*e8e0*/  IMAD.MOV.U32 R7, RZ, RZ, R32 ;  /* 0x000000ffff077224 */ /* 0x000fe400078e0020 */
[----:B------:R-:W-:Y:S02]  /*e8f0*/  IMAD.MOV.U32 R4, RZ, RZ, 0x2 ;  /* 0x00000002ff047424 */ /* 0x000fe400078e00ff */
[----:B------:R-:W-:Y:S02]  /*e900*/  IMAD.MOV.U32 R34, RZ, RZ, -0x1 ;  /* 0xffffffffff227424 */ /* 0x000fe400078e00ff */
[----:B------:R-:W-:-:S07]  /*e910*/  IMAD.MOV.U32 R48, RZ, RZ, R6 ;  /* 0x000000ffff307224 */ /* 0x000fce00078e0006 */
[----:B------:R-:W-:Y:S05]  /*e920*/  WARPSYNC.COLLECTIVE R34, `(.L_x_1282) ;  /* 0x0000000022087348 */ /* 0x000fea0003c00000 */
[----:B------:R0:W1:Y:S02]  /*e930*/  SHFL.DOWN P4, R6, R7, R4, R33 ;  /* 0x0800000407067389 */ /* 0x0000640000080021 */
[----:B01----:R-:W-:Y:S05]  /*e940*/  ENDCOLLECTIVE ;  /* 0x000000000000791b */ /* 0x003fea0003800000 */
.L_x_1282:
[----:B------:R-:W-:Y:S02]  /*e950*/  IMAD.MOV.U32 R7, RZ, RZ, R46 ;  /* 0x000000ffff077224 */ /* 0x000fe400078e002e */
[----:B------:R-:W-:-:S07]  /*e960*/  IMAD.MOV.U32 R51, RZ, RZ, R6 ;  /* 0x000000ffff337224 */ /* 0x000fce00078e0006 */
[----:B------:R-:W-:Y:S05]  /*e970*/  WARPSYNC.COLLECTIVE R34, `(.L_x_1283) ;  /* 0x0000000022087348 */ /* 0x000fea0003c00000 */
[----:B------:R0:W1:Y:S02]  /*e980*/  SHFL.DOWN P4, R6, R7, R4, R33 ;  /* 0x0800000407067389 */ /* 0x0000640000080021 */
[----:B01----:R-:W-:Y:S05]  /*e990*/  ENDCOLLECTIVE ;  /* 0x000000000000791b */ /* 0x003fea0003800000 */
.L_x_1283:
[----:B------:R-:W-:Y:S05]  /*e9a0*/  BRA `(.L_x_1284) ;  /* 0xffffffbc00987947 */ /* 0x000fea000383ffff */
.L_x_1088:
[----:B------:R-:W-:Y:S01]  /*e9b0*/  BSSY B0, `(.L_x_1285) ;  /* 0x0000006000007945 */ /* 0x000fe20003800000 */
[----:B------:R-:W-:Y:S02]  /*e9c0*/  IMAD.MOV.U32 R4, RZ, RZ, 0x2 ;  /* 0x00000002ff047424 */ /* 0x000fe400078e00ff */
[----:B------:R-:W-:-:S07]  /*e9d0*/  IMAD.MOV.U32 R34, RZ, RZ, -0x1 ;  /* 0xffffffffff227424 */ /* 0x000fce00078e00ff */
[----:B--23--:R-:W-:Y:S05]  /*e9e0*/  WARPSYNC.COLLECTIVE R34, `(.L_x_1286) ;  /* 0x0000000022087348 */ /* 0x00cfea0003c00000 */
[----:B------:R0:W1:Y:S02]  /*e9f0*/  SHFL.DOWN P4, R6, R7, R4, R33 ;  /* 0x0800000407067389 */ /* 0x0000640000080021 */
[----:B0123--:R-:W-:Y:S05]  /*ea00*/  ENDCOLLECTIVE ;  /* 0x000000000000791b */ /* 0x00ffea0003800000 */
.L_x_1286:
[----:B------:R-:W-:Y:S05]  /*ea10*/  BSYNC B0 ;  /* 0x0000000000007941 */ /* 0x000fea0003800000 */
.L_x_1285:
[----:B------:R-:W-:Y:S05]  /*ea20*/  BRA `(.L_x_1287) ;  /* 0xffffffbc009c7947 */ /* 0x000fea000383ffff */
.L_x_1089:
[----:B------:R-:W-:Y:S01]  /*ea30*/  BSSY B0, `(.L_x_1288) ;  /* 0x0000007000007945 */ /* 0x000fe20003800000 */
[----:B------:R-:W-:Y:S02]  /*ea40*/  IMAD.MOV.U32 R7, RZ, RZ, R49 ;  /* 0x000000ffff077224 */ /* 0x000fe400078e0031 */
[----:B------:R-:W-:Y:S02]  /*ea50*/  IMAD.MOV.U32 R4, RZ, RZ, 0x4 ;  /* 0x00000004ff047424 */ /* 0x000fe400078e00ff */
[----:B------:R-:W-:-:S07]  /*ea60*/  IMAD.MOV.U32 R34, RZ, RZ, -0x1 ;  /* 0xffffffffff227424 */ /* 0x000fce00078e00ff */
[----:B--23--:R-:W-:Y:S05]  /*ea70*/  WARPSYNC.COLLECTIVE R34, `(.L_x_1289) ;  /* 0x0000000022087348 */ /* 0x00cfea0003c00000 */
[----:B------:R0:W1:Y:S02]  /*ea80*/  SHFL.DOWN P4, R6, R7, R4, R33 ;  /* 0x0800000407067389 */ /* 0x0000640000080021 */
[----:B0123--:R-:W-:Y:S05]  /*ea90*/  ENDCOLLECTIVE ;  /* 0x000000000000791b */ /* 0x00ffea0003800000 */
.L_x_1289:
[----:B------:R-:W-:Y:S05]  /*eaa0*/  BSYNC B0 ;  /* 0x0000000000007941 */ /* 0x000fea0003800000 */
.L_x_1288:
[----:B------:R-:W-:Y:S02]  /*eab0*/  IMAD.MOV.U32 R7, RZ, RZ, R32 ;  /* 0x000000ffff077224 */ /* 0x000fe400078e0020 */
[----:B------:R-:W-:Y:S02]  /*eac0*/  IMAD.MOV.U32 R4, RZ, RZ, 0x4 ;  /* 0x00000004ff047424 */ /* 0x000fe400078e00ff */
[----:B------:R-:W-:Y:S02]  /*ead0*/  IMAD.MOV.U32 R34, RZ, RZ, -0x1 ;  /* 0xffffffffff227424 */ /* 0x000fe400078e00ff */
[----:B------:R-:W-:-:S07]  /*eae0*/  IMAD.MOV.U32 R48, RZ, RZ, R6 ;  /* 0x000000ffff307224 */ /* 0x000fce00078e0006 */
[----:B------:R-:W-:Y:S05]  /*eaf0*/  WARPSYNC.COLLECTIVE R34, `(.L_x_1290) ;  /* 0x0000000022087348 */ /* 0x000fea0003c00000 */
[----:B------:R0:W1:Y:S02]  /*eb00*/  SHFL.DOWN P4, R6, R7, R4, R33 ;  /* 0x0800000407067389 */ /* 0x0000640000080021 */
[----:B01----:R-:W-:Y:S05]  /*eb10*/  ENDCOLLECTIVE ;  /* 0x000000000000791b */ /* 0x003fea0003800000 */
.L_x_1290:
[----:B------:R-:W-:Y:S02]  /*eb20*/  IMAD.MOV.U32 R7, RZ, RZ, R46 ;  /* 0x000000ffff077224 */ /* 0x000fe400078e002e */
[----:B------:R-:W-:-:S07]  /*eb30*/  IMAD.MOV.U32 R51, RZ, RZ, R6 ;  /* 0x000000ffff337224 */ /* 0x000fce00078e0006 */
[----:B------:R-:W-:Y:S05]  /*eb40*/  WARPSYNC.COLLECTIVE R34, `(.L_x_1291) ;  /* 0x0000000022087348 */ /* 0x000fea0003c00000 */
[----:B------:R0:W1:Y:S02]  /*eb50*/  SHFL.DOWN P4, R6, R7, R4, R33 ;  /* 0x0800000407067389 */ /* 0x0000640000080021 */
[----:B01----:R-:W-:Y:S05]  /*eb60*/  ENDCOLLECTIVE ;  /* 0x000000000000791b */ /* 0x003fea0003800000 */
.L_x_1291:
[----:B------:R-:W-:Y:S05]  /*eb70*/  BRA `(.L_x_1292) ;  /* 0xffffffbc00647947 */ /* 0x000fea000383ffff */
.L_x_1090:
[----:B------:R-:W-:Y:S01]  /*eb80*/  BSSY B0, `(.L_x_1293) ;  /* 0x0000006000007945 */ /* 0x000fe20003800000 */
[----:B------:R-:W-:Y:S02]  /*eb90*/  IMAD.MOV.U32 R4, RZ, RZ, 0x4 ;  /* 0x00000004ff047424 */ /* 0x000fe400078e00ff */
[----:B------:R-:W-:-:S07]  /*eba0*/  IMAD.MOV.U32 R34, RZ, RZ, -0x1 ;  /* 0xffffffffff227424 */ /* 0x000fce00078e00ff */
[----:B--23--:R-:W-:Y:S05]  /*ebb0*/  WARPSYNC.COLLECTIVE R34, `(.L_x_1294) ;  /* 0x0000000022087348 */ /* 0x00cfea0003c00000 */
[----:B------:R0:W1:Y:S02]  /*ebc0*/  SHFL.DOWN P4, R6, R7, R4, R33 ;  /* 0x0800000407067389 */ /* 0x0000640000080021 */
[----:B0123--:R-:W-:Y:S05]  /*ebd0*/  ENDCOLLECTIVE ;  /* 0x000000000000791b */ /* 0x00ffea0003800000 */
.L_x_1294:
[----:B------:R-:W-:Y:S05]  /*ebe0*/  BSYNC B0 ;  /* 0x0000000000007941 */ /* 0x000fea0003800000 */
.L_x_1293:
[----:B------:R-:W-:Y:S05]  /*ebf0*/  BRA `(.L_x_1295) ;  /* 0xffffffbc00687947 */ /* 0x000fea000383ffff */
.L_x_1091:
[----:B------:R-:W-:Y:S01]  /*ec00*/  BSSY B0, `(.L_x_1296) ;  /* 0x0000007000007945 */ /* 0x000fe20003800000 */
[----:B------:R-:W-:Y:S02]  /*ec10*/  IMAD.MOV.U32 R7, RZ, RZ, R49 ;  /* 0x000000ffff077224 */ /* 0x000fe400078e0031 */
[----:B------:R-:W-:Y:S02]  /*ec20*/  IMAD.MOV.U32 R4, RZ, RZ, 0x8 ;  /* 0x00000008ff047424 */ /* 0x000fe400078e00ff */
[----:B------:R-:W-:-:S07]  /*ec30*/  IMAD.MOV.U32 R34, RZ, RZ, -0x1 ;  /* 0xffffffffff227424 */ /* 0x000fce00078e00ff */
[----:B--23--:R-:W-:Y:S05]  /*ec40*/  WARPSYNC.COLLECTIVE R34, `(.L_x_1297) ;  /* 0x0000000022087348 */ /* 0x00cfea0003c00000 */
[----:B------:R0:W1:Y:S02]  /*ec50*/  SHFL.DOWN P4, R6, R7, R4, R33 ;  /* 0x0800000407067389 */ /* 0x0000640000080021 */
[----:B0123--:R-:W-:Y:S05]  /*ec60*/  ENDCOLLECTIVE ;  /* 0x000000000000791b */ /* 0x00ffea0003800000 */
.L_x_1297:
[----:B------:R-:W-:Y:S05]  /*ec70*/  BSYNC B0 ;  /* 0x0000000000007941 */ /* 0x000fea0003800000 */
.L_x_1296:
[----:B------:R-:W-:Y:S02]  /*ec80*/  IMAD.MOV.U32 R7, RZ, RZ, R32 ;  /* 0x000000ffff077224 */ /* 0x000fe400078e0020 */
[----:B------:R-:W-:Y:S02]  /*ec90*/  IMAD.MOV.U32 R4, RZ, RZ, 0x8 ;  /* 0x00000008ff047424 */ /* 0x000fe400078e00ff */
[----:B------:R-:W-:Y:S02]  /*eca0*/  IMAD.MOV.U32 R34, RZ, RZ, -0x1 ;  /* 0xffffffffff227424 */ /* 0x000fe400078e00ff */
[----:B------:R-:W-:-:S07]  /*ecb0*/  IMAD.MOV.U32 R48, RZ, RZ, R6 ;  /* 0x000000ffff307224 */ /* 0x000fce00078e0006 */
[----:B------:R-:W-:Y:S05]  /*ecc0*/  WARPSYNC.COLLECTIVE R34, `(.L_x_1298) ;  /* 0x0000000022087348 */ /* 0x000fea0003c00000 */
[----:B------:R0:W1:Y:S02]  /*ecd0*/  SHFL.DOWN P4, R6, R7, R4, R33 ;  /* 0x0800000407067389 */ /* 0x0000640000080021 */
[----:B01----:R-:W-:Y:S05]  /*ece0*/  ENDCOLLECTIVE ;  /* 0x000000000000791b */ /* 0x003fea0003800000 */
.L_x_1298:
[----:B------:R-:W-:Y:S02]  /*ecf0*/  IMAD.MOV.U32 R7, RZ, RZ, R46 ;  /* 0x000000ffff077224 */ /* 0x000fe400078e002e */
[----:B------:R-:W-:-:S07]  /*ed00*/  IMAD.MOV.U32 R51, RZ, RZ, R6 ;  /* 0x000000ffff337224 */ /* 0x000fce00078e0006 */
[----:B------:R-:W-:Y:S05]  /*ed10*/  WARPSYNC.COLLECTIVE R34, `(.L_x_1299) ;  /* 0x0000000022087348 */ /* 0x000fea0003c00000 */
[----:B------:R0:W1:Y:S02]  /*ed20*/  SHFL.DOWN P4, R6, R7, R4, R33 ;  /* 0x0800000407067389 */ /* 0x0000640000080021 */
[----:B01----:R-:W-:Y:S05]  /*ed30*/  ENDCOLLECTIVE ;  /* 0x000000000000791b */ /* 0x003fea0003800000 */
.L_x_1299:
[----:B------:R-:W-:Y:S05]  /*ed40*/  BRA `(.L_x_1300) ;  /* 0xffffffbc00307947 */ /* 0x000fea000383ffff */
.L_x_1092:
[----:B------:R-:W-:Y:S01]  /*ed50*/  BSSY B0, `(.L_x_1301) ;  /* 0x0000006000007945 */ /* 0x000fe20003800000 */
[----:B------:R-:W-:Y:S02]  /*ed60*/  IMAD.MOV.U32 R4, RZ, RZ, 0x8 ;  /* 0x00000008ff047424 */ /* 0x000fe400078e00ff */
[----:B------:R-:W-:-:S07]  /*ed70*/  IMAD.MOV.U32 R34, RZ, RZ, -0x1 ;  /* 0xffffffffff227424 */ /* 0x000fce00078e00ff */
[----:B--23--:R-:W-:Y:S05]  /*ed80*/  WARPSYNC.COLLECTIVE R34, `(.L_x_1302) ;  /* 0x0000000022087348 */ /* 0x00cfea0003c00000 */
[----:B------:R0:W1:Y:S02]  /*ed90*/  SHFL.DOWN P4, R6, R7, R4, R33 ;  /* 0x0800000407067389 */ /* 0x0000640000080021 */
[----:B0123--:R-:W-:Y:S05]  /*eda0*/  ENDCOLLECTIVE ;  /* 0x000000000000791b */ /* 0x00ffea0003800000 */
.L_x_1302:
[----:B------:R-:W-:Y:S05]  /*edb0*/  BSYNC B0 ;  /* 0x0000000000007941 */ /* 0x000fea0003800000 */
.L_x_1301:
[----:B------:R-:W-:Y:S05]  /*edc0*/  BRA `(.L_x_1303) ;  /* 0xffffffbc00347947 */ /* 0x000fea000383ffff */
.L_x_1093:
[----:B------:R-:W-:Y:S01]  /*edd0*/  BSSY B0, `(.L_x_1304) ;  /* 0x0000007000007945 */ /* 0x000fe20003800000 */
[----:B------:R-:W-:Y:S02]  /*ede0*/  IMAD.MOV.U32 R7, RZ, RZ, R49 ;  /* 0x000000ffff077224 */ /* 0x000fe400078e0031 */
[----:B------:R-:W-:Y:S02]  /*edf0*/  IMAD.MOV.U32 R4, RZ, RZ, 0x10 ;  /* 0x00000010ff047424 */ /* 0x000fe400078e00ff */
[----:B------:R-:W-:-:S07]  /*ee00*/  IMAD.MOV.U32 R34, RZ, RZ, -0x1 ;  /* 0xffffffffff227424 */ /* 0x000fce00078e00ff */
[----:B--23--:R-:W-:Y:S05]  /*ee10*/  WARPSYNC.COLLECTIVE R34, `(.L_x_1305) ;  /* 0x0000000022087348 */ /* 0x00cfea0003c00000 */
[----:B------:R0:W1:Y:S02]  /*ee20*/  SHFL.DOWN P4, R6, R7, R4, R33 ;  /* 0x0800000407067389 */ /* 0x0000640000080021 */
[----:B0123--:R-:W-:Y:S05]  /*ee30*/  ENDCOLLECTIVE ;  /* 0x000000000000791b */ /* 0x00ffea0003800000 */
.L_x_1305:
[----:B------:R-:W-:Y:S05]  /*ee40*/  BSYNC B0 ;  /* 0x0000000000007941 */ /* 0x000fea0003800000 */
.L_x_1304:
[----:B------:R-:W-:Y:S02]  /*ee50*/  IMAD.MOV.U32 R7, RZ, RZ, R32 ;  /* 0x000000ffff077224 */ /* 0x000fe400078e0020 */
[----:B------:R-:W-:Y:S02]  /*ee60*/  IMAD.MOV.U32 R4, RZ, RZ, 0x10 ;  /* 0x00000010ff047424 */ /* 0x000fe400078e00ff */
[----:B------:R-:W-:Y:S02]  /*ee70*/  IMAD.MOV.U32 R34, RZ, RZ, -0x1 ;  /* 0xffffffffff227424 */ /* 0x000fe400078e00ff */
[----:B------:R-:W-:Y:S02]  /*ee80*/  IMAD.MOV.U32 R48, RZ, RZ, R6 ;  /* 0x000000ffff307224 */ /* 0x000fe400078e0006 */
[----:B------:R-:W-:-:S07]  /*ee90*/  VIADD R50, R28, 0x10 ;  /* 0x000000101c327836 */ /* 0x000fce0000000000 */
[----:B------:R-:W-:Y:S05]  /*eea0*/  WARPSYNC.COLLECTIVE R34, `(.L_x_1306) ;  /* 0x0000000022087348 */ /* 0x000fea0003c00000 */
[----:B------:R0:W1:Y:S02]  /*eeb0*/  SHFL.DOWN P4, R6, R7, R4, R33 ;  /* 0x0800000407067389 */ /* 0x0000640000080021 */
[----:B01----:R-:W-:Y:S05]  /*eec0*/  ENDCOLLECTIVE ;  /* 0x000000000000791b */ /* 0x003fea0003800000 */
.L_x_1306:
[----:B------:R-:W-:Y:S02]  /*eed0*/  IMAD.MOV.U32 R7, RZ, RZ, R46 ;  /* 0x000000ffff077224 */ /* 0x000fe400078e002e */
[----:B------:R-:W-:-:S07]  /*eee0*/  IMAD.MOV.U32 R51, RZ, RZ, R6 ;  /* 0x000000ffff337224 */ /* 0x000fce00078e0006 */
[----:B------:R-:W-:Y:S05]  /*eef0*/  WARPSYNC.COLLECTIVE R34, `(.L_x_1307) ;  /* 0x0000000022087348 */ /* 0x000fea0003c00000 */
[----:B------:R0:W1:Y:S02]  /*ef00*/  SHFL.DOWN P4, R6, R7, R4, R33 ;  /* 0x0800000407067389 */ /* 0x0000640000080021 */
[----:B01----:R-:W-:Y:S05]  /*ef10*/  ENDCOLLECTIVE ;  /* 0x000000000000791b */ /* 0x003fea0003800000 */
.L_x_1307:
[----:B------:R-:W-:Y:S05]  /*ef20*/  BRA `(.L_x_1308) ;  /* 0xffffffb800fc7947 */ /* 0x000fea000383ffff */
.L_x_1094:
[----:B------:R-:W-:Y:S01]  /*ef30*/  BSSY B0, `(.L_x_1309) ;  /* 0x0000006000007945 */ /* 0x000fe20003800000 */
[----:B------:R-:W-:Y:S02]  /*ef40*/  IMAD.MOV.U32 R4, RZ, RZ, 0x10 ;  /* 0x00000010ff047424 */ /* 0x000fe400078e00ff */
[----:B------:R-:W-:-:S07]  /*ef50*/  IMAD.MOV.U32 R34, RZ, RZ, -0x1 ;  /* 0xffffffffff227424 */ /* 0x000fce00078e00ff */
[----:B--23--:R-:W-:Y:S05]  /*ef60*/  WARPSYNC.COLLECTIVE R34, `(.L_x_1310) ;  /* 0x0000000022087348 */ /* 0x00cfea0003c00000 */
[----:B------:R0:W1:Y:S02]  /*ef70*/  SHFL.DOWN P4, R6, R7, R4, R33 ;  /* 0x0800000407067389 */ /* 0x0000640000080021 */
[----:B0123--:R-:W-:Y:S05]  /*ef80*/  ENDCOLLECTIVE ;  /* 0x000000000000791b */ /* 0x00ffea0003800000 */
.L_x_1310:
[----:B------:R-:W-:Y:S05]  /*ef90*/  BSYNC B0 ;  /* 0x0000000000007941 */ /* 0x000fea0003800000 */
.L_x_1309:
[----:B------:R-:W-:Y:S05]  /*efa0*/  BRA `(.L_x_1311) ;  /* 0xffffffbc001c7947 */ /* 0x000fea000383ffff */
.L_x_1095:
[----:B------:R-:W-:Y:S01]  /*efb0*/  BSSY B0, `(.L_x_1312) ;  /* 0x0000005000007945 */ /* 0x000fe20003800000 */
[----:B------:R-:W-:-:S07]  /*efc0*/  IMAD.MOV.U32 R34, RZ, RZ, -0x1 ;  /* 0xffffffffff227424 */ /* 0x000fce00078e00ff */
[----:B--23--:R-:W-:Y:S05]  /*efd0*/  WARPSYNC.COLLECTIVE R34, `(.L_x_1313) ;  /* 0x0000000022087348 */ /* 0x00cfea0003c00000 */
[----:B------:R-:W-:Y:S01]  /*efe0*/  VOTE.ALL P5, P5 ;  /* 0x0000000000ff7806 */ /* 0x000fe200028a0000 */
[----:B--23--:R-:W-:-:S12]  /*eff0*/  ENDCOLLECTIVE ;  /* 0x000000000000791b */ /* 0x00cfd80003800000 */
.L_x_1313:
[----:B------:R-:W-:Y:S05]  /*f000*/  BSYNC B0 ;  /* 0x0000000000007941 */ /* 0x000fea0003800000 */
.L_x_1312:
[----:B------:R-:W-:Y:S05]  /*f010*/  BRA `(.L_x_1314) ;  /* 0xffffffbc00187947 */ /* 0x000fea000383ffff */
.L_x_1315:
        /* <DEDUP_REMOVED lines=14> */
.L_x_1617:


//--------------------- .text._ZN6thrust24THRUST_300001_SM_1000_NS8cuda_cub4core6detail13_kernel_agentINS1_15__reduce_by_key9InitAgentIN3cub18CUB_300001_SM_100024ReduceByKeyScanTileStateIilLb1EEElPlEEJSA_lSB_EEEvDpT0_ --------------------------
	.section	.text._ZN6thrust24THRUST_300001_SM_1000_NS8cuda_cub4core6detail13_kernel_agentINS1_15__reduce_by_key9InitAgentIN3cub18CUB_300001_SM_100024ReduceByKeyScanTileStateIilLb1EEElPlEEJSA_lSB_EEEvDpT0_,"ax",@progbits
	.align	128
        .global         _ZN6thrust24THRUST_300001_SM_1000_NS8cuda_cub4core6detail13_kernel_agentINS1_15__reduce_by_key9InitAgentIN3cub18CUB_300001_SM_100024ReduceByKeyScanTileStateIilLb1EEElPlEEJSA_lSB_EEEvDpT0_
        .type           _ZN6thrust24THRUST_300001_SM_1000_NS8cuda_cub4core6detail13_kernel_agentINS1_15__reduce_by_key9InitAgentIN3cub18CUB_300001_SM_100024ReduceByKeyScanTileStateIilLb1EEElPlEEJSA_lSB_EEEvDpT0_,@function
        .size           _ZN6thrust24THRUST_300001_SM_1000_NS8cuda_cub4core6detail13_kernel_agentINS1_15__reduce_by_key9InitAgentIN3cub18CUB_300001_SM_100024ReduceByKeyScanTileStateIilLb1EEElPlEEJSA_lSB_EEEvDpT0_,(.L_x_1618 - _ZN6thrust24THRUST_300001_SM_1000_NS8cuda_cub4core6detail13_kernel_agentINS1_15__reduce_by_key9InitAgentIN3cub18CUB_300001_SM_100024ReduceByKeyScanTileStateIilLb1EEElPlEEJSA_lSB_EEEvDpT0_)
        .other          _ZN6thrust24THRUST_300001_SM_1000_NS8cuda_cub4core6detail13_kernel_agentINS1_15__reduce_by_key9InitAgentIN3cub18CUB_300001_SM_100024ReduceByKeyScanTileStateIilLb1EEElPlEEJSA_lSB_EEEvDpT0_,@"STO_CUDA_ENTRY STV_DEFAULT"
_ZN6thrust24THRUST_300001_SM_1000_NS8cuda_cub4core6detail13_kernel_agentINS1_15__reduce_by_key9InitAgentIN3cub18CUB_300001_SM_100024ReduceByKeyScanTileStateIilLb1EEElPlEEJSA_lSB_EEEvDpT0_:
.text._ZN6thrust24THRUST_300001_SM_1000_NS8cuda_cub4core6detail13_kernel_agentINS1_15__reduce_by_key9InitAgentIN3cub18CUB_300001_SM_100024ReduceByKeyScanTileStateIilLb1EEElPlEEJSA_lSB_EEEvDpT0_:
[----:B------:R-:W-:Y:S01]  /*0000*/  LDC R1, c[0x0][0x37c] ;  /* 0x0000df00ff017b82 */ /* 0x000fe20000000800 */
[----:B------:R-:W0:Y:S07]  /*0010*/  S2R R0, SR_TID.X ;  /* 0x0000000000007919 */ /* 0x000e2e0000002100 */
[----:B------:R-:W1:Y:S01]  /*0020*/  S2UR UR6, SR_CTAID.X ;  /* 0x00000000000679c3 */ /* 0x000e620000002500 */
[----:B------:R-:W2:Y:S01]  /*0030*/  LDCU UR4, c[0x0][0x388] ;  /* 0x00007100ff0477ac */ /* 0x000ea20008000800 */
[----:B------:R-:W-:-:S06]  /*0040*/  CS2R R10, SRZ ;  /* 0x00000000000a7805 */ /* 0x000fcc000001ff00 */
[----:B------:R-:W1:Y:S01]  /*0050*/  LDC R7, c[0x0][0x360] ;  /* 0x0000d800ff077b82 */ /* 0x000e620000000800 */
[C---:B0-----:R-:W-:Y:S01]  /*0060*/  ISETP.GT.U32.AND P0, PT, R0.reuse, 0x1f, PT ;  /* 0x0000001f0000780c */ /* 0x041fe20003f04070 */
[----:B-1----:R-:W-:Y:S01]  /*0070*/  IMAD R7, R7, UR6, R0 ;  /* 0x0000000607077c24 */ /* 0x002fe2000f8e0200 */
[----:B------:R-:W-:Y:S02]  /*0080*/  LOP3.LUT P2, RZ, R0, UR6, RZ, 0xfc, !PT ;  /* 0x0000000600ff7c12 */ /* 0x000fe4000f84fcff */
[----:B------:R-:W-:Y:S02]  /*0090*/  ISETP.NE.OR P0, PT, RZ, UR6, P0 ;  /* 0x00000006ff007c0c */ /* 0x000fe40008705670 */
[----:B--2---:R-:W-:Y:S01]  /*00a0*/  ISETP.GE.AND P1, PT, R7, UR4, PT ;  /* 0x0000000407007c0c */ /* 0x004fe2000bf26270 */
[----:B------:R-:W0:Y:S10]  /*00b0*/  LDCU.64 UR4, c[0x0][0x358] ;  /* 0x00006b00ff0477ac */ /* 0x000e340008000a00 */
[----:B------:R-:W1:Y:S02]  /*00c0*/  @!P0 LDC.64 R4, c[0x0][0x380] ;  /* 0x0000e000ff048b82 */ /* 0x000e640000000a00 */
[----:B------:R-:W-:-:S02]  /*00d0*/  @!P1 IMAD.MOV.U32 R8, RZ, RZ, 0x0 ;  /* 0x00000000ff089424 */ /* 0x000fc400078e00ff */
[----:B------:R-:W-:-:S04]  /*00e0*/  @!P1 IMAD.MOV.U32 R9, RZ, RZ, 0x63 ;  /* 0x00000063ff099424 */ /* 0x000fc800078e00ff */
[----:B------:R-:W2:Y:S01]  /*00f0*/  @!P1 LDC.64 R2, c[0x0][0x380] ;  /* 0x0000e000ff029b82 */ /* 0x000ea20000000a00 */
[----:B-1----:R-:W-:-:S04]  /*0100*/  @!P0 IMAD.WIDE.U32 R4, R0, 0x10, R4 ;  /* 0x0000001000048825 */ /* 0x002fc800078e0004 */
[----:B--2---:R-:W-:-:S05]  /*0110*/  @!P1 IMAD.WIDE R2, R7, 0x10, R2 ;  /* 0x0000001007029825 */ /* 0x004fca00078e0202 */
[----:B0-----:R0:W-:Y:S04]  /*0120*/  @!P1 STG.E.128 desc[UR4][R2.64+0x200], R8 ;  /* 0x0002000802009986 */ /* 0x0011e8000c101d04 */
[----:B------:R0:W-:Y:S01]  /*0130*/  @!P0 STG.E.128 desc[UR4][R4.64], RZ ;  /* 0x000000ff04008986 */ /* 0x0001e2000c101d04 */
[----:B------:R-:W-:Y:S05]  /*0140*/  @P2 EXIT ;  /* 0x000000000000294d */ /* 0x000fea0003800000 */
[----:B0-----:R-:W0:Y:S02]  /*0150*/  LDC.64 R2, c[0x0][0x390] ;  /* 0x0000e400ff027b82 */ /* 0x001e240000000a00 */
[----:B0-----:R-:W-:Y:S01]  /*0160*/  STG.E.64 desc[UR4][R2.64], RZ ;  /* 0x000000ff02007986 */ /* 0x001fe2000c101b04 */
[----:B------:R-:W-:Y:S05]  /*0170*/  EXIT ;  /* 0x000000000000794d */ /* 0x000fea0003800000 */
.L_x_1316:
        /* <DEDUP_REMOVED lines=16> */
.L_x_1618:


//--------------------- .text._ZN6thrust24THRUST_300001_SM_1000_NS8cuda_cub4core6detail13_kernel_agentINS1_15__reduce_by_key16ReduceByKeyAgentINS0_10device_ptrIiEENS0_17constant_iteratorIiNS0_11use_defaultESA_EENS0_6detail15normal_iteratorIS8_EESE_N4cuda3std3__48equal_toIiEENSH_4plusIiEEPiiEEJS8_SB_SE_SE_SM_N3cub18CUB_300001_SM_100024ReduceByKeyScanTileStateIiiLb1EEESJ_SL_iiEEEvDpT0_ --------------------------
	.section	.text._ZN6thrust24THRUST_300001_SM_1000_NS8cuda_cub4core6detail13_kernel_agentINS1_15__reduce_by_key16ReduceByKeyAgentINS0_10device_ptrIiEENS0_17constant_iteratorIiNS0_11use_defaultESA_EENS0_6detail15normal_iteratorIS8_EESE_N4cuda3std3__48equal_toIiEENSH_4plusIiEEPiiEEJS8_SB_SE_SE_SM_N3cub18CUB_300001_SM_100024ReduceByKeyScanTileStateIiiLb1EEESJ_SL_iiEEEvDpT0_,"ax",@progbits
	.align	128
        .global         _ZN6thrust24THRUST_300001_SM_1000_NS8cuda_cub4core6detail13_kernel_agentINS1_15__reduce_by_key16ReduceByKeyAgentINS0_10device_ptrIiEENS0_17constant_iteratorIiNS0_11use_defaultESA_EENS0_6detail15normal_iteratorIS8_EESE_N4cuda3std3__48equal_toIiEENSH_4plusIiEEPiiEEJS8_SB_SE_SE_SM_N3cub18CUB_300001_SM_100024ReduceByKeyScanTileStateIiiLb1EEESJ_SL_iiEEEvDpT0_
        .type           _ZN6thrust24THRUST_300001_SM_1000_NS8cuda_cub4core6detail13_kernel_agentINS1_15__reduce_by_key16ReduceByKeyAgentINS0_10device_ptrIiEENS0_17constant_iteratorIiNS0_11use_defaultESA_EENS0_6detail15normal_iteratorIS8_EESE_N4cuda3std3__48equal_toIiEENSH_4plusIiEEPiiEEJS8_SB_SE_SE_SM_N3cub18CUB_300001_SM_100024ReduceByKeyScanTileStateIiiLb1EEESJ_SL_iiEEEvDpT0_,@function
        .size           _ZN6thrust24THRUST_300001_SM_1000_NS8cuda_cub4core6detail13_kernel_agentINS1_15__reduce_by_key16ReduceByKeyAgentINS0_10device_ptrIiEENS0_17constant_iteratorIiNS0_11use_defaultESA_EENS0_6detail15normal_iteratorIS8_EESE_N4cuda3std3__48equal_toIiEENSH_4plusIiEEPiiEEJS8_SB_SE_SE_SM_N3cub18CUB_300001_SM_100024ReduceByKeyScanTileStateIiiLb1EEESJ_SL_iiEEEvDpT0_,(.L_x_1619 - _ZN6thrust24THRUST_300001_SM_1000_NS8cuda_cub4core6detail13_kernel_agentINS1_15__reduce_by_key16ReduceByKeyAgentINS0_10device_ptrIiEENS0_17constant_iteratorIiNS0_11use_defaultESA_EENS0_6detail15normal_iteratorIS8_EESE_N4cuda3std3__48equal_toIiEENSH_4plusIiEEPiiEEJS8_SB_SE_SE_SM_N3cub18CUB_300001_SM_100024ReduceByKeyScanTileStateIiiLb1EEESJ_SL_iiEEEvDpT0_)
        .other          _ZN6thrust24THRUST_300001_SM_1000_NS8cuda_cub4core6detail13_kernel_agentINS1_15__reduce_by_key16ReduceByKeyAgentINS0_10device_ptrIiEENS0_17constant_iteratorIiNS0_11use_defaultESA_EENS0_6detail15normal_iteratorIS8_EESE_N4cuda3std3__48equal_toIiEENSH_4plusIiEEPiiEEJS8_SB_SE_SE_SM_N3cub18CUB_300001_SM_100024ReduceByKeyScanTileStateIiiLb1EEESJ_SL_iiEEEvDpT0_,@"STO_CUDA_ENTRY STV_DEFAULT"
_ZN6thrust24THRUST_300001_SM_1000_NS8cuda_cub4core6detail13_kernel_agentINS1_15__reduce_by_key16ReduceByKeyAgentINS0_10device_ptrIiEENS0_17constant_iteratorIiNS0_11use_defaultESA_EENS0_6detail15normal_iteratorIS8_EESE_N4cuda3std3__48equal_toIiEENSH_4plusIiEEPiiEEJS8_SB_SE_SE_SM_N3cub18CUB_300001_SM_100024ReduceByKeyScanTileStateIiiLb1EEESJ_SL_iiEEEvDpT0_:
.text._ZN6thrust24THRUST_300001_SM_1000_NS8cuda_cub4core6detail13_kernel_agentINS1_15__reduce_by_key16ReduceByKeyAgentINS0_10device_ptrIiEENS0_17constant_iteratorIiNS0_11use_defaultESA_EENS0_6detail15normal_iteratorIS8_EESE_N4cuda3std3__48equal_toIiEENSH_4plusIiEEPiiEEJS8_SB_SE_SE_SM_N3cub18CUB_300001_SM_100024ReduceByKeyScanTileStateIiiLb1EEESJ_SL_iiEEEvDpT0_:
[----:B------:R-:W-:Y:S08]  /*0000*/  LDC R1, c[0x0][0x37c] ;  /* 0x0000df00ff017b82 */ /* 0x000ff00000000800 */
[----:B------:R-:W0:Y:S01]  /*0010*/  S2UR UR8, SR_CTAID.X ;  /* 0x00000000000879c3 */ /* 0x000e220000002500 */
[----:B------:R-:W1:Y:S01]  /*0020*/  LDCU UR7, c[0x0][0x3bc] ;  /* 0x00007780ff0777ac */ /* 0x000e620008000800 */
[----:B------:R-:W2:Y:S01]  /*0030*/  LDCU.64 UR10, c[0x0][0x358] ;  /* 0x00006b00ff0a77ac */ /* 0x000ea20008000a00 */
[----:B0-----:R-:W-:-:S04]  /*0040*/  UIMAD UR6, UR8, 0x900, URZ ;  /* 0x00000900080678a4 */ /* 0x001fc8000f8e02ff */
[----:B-1----:R-:W-:-:S04]  /*0050*/  UIADD3 UR7, UPT, UPT, -UR6, UR7, URZ ;  /* 0x0000000706077290 */ /* 0x002fc8000fffe1ff */
[----:B------:R-:W-:-:S09]  /*0060*/  UISETP.GE.AND UP0, UPT, UR7, 0x901, UPT ;  /* 0x000009010700788c */ /* 0x000fd2000bf06270 */
[----:B--2---:R-:W-:Y:S05]  /*0070*/  BRA.U !UP0, `(.L_x_1317) ;  /* 0x00000051085c7547 */ /* 0x004fea000b800000 */
[----:B------:R-:W-:-:S09]  /*0080*/  UISETP.NE.AND UP0, UPT, UR8, URZ, UPT ;  /* 0x000000ff0800728c */ /* 0x000fd2000bf05270 */
[----:B------:R-:W-:Y:S05]  /*0090*/  BRA.U UP0, `(.L_x_1318) ;  /* 0x0000002100787547 */ /* 0x000fea000b800000 */
[----:B------:R-:W0:Y:S01]  /*00a0*/  S2R R16, SR_TID.X ;  /* 0x0000000000107919 */ /* 0x000e220000002100 */
[----:B------:R-:W1:Y:S08]  /*00b0*/  LDC.64 R2, c[0x0][0x380] ;  /* 0x0000e000ff027b82 */ /* 0x000e700000000a00 */
[----:B------:R-:W2:Y:S01]  /*00c0*/  S2UR UR5, SR_CgaCtaId ;  /* 0x00000000000579c3 */ /* 0x000ea20000008800 */
[----:B------:R-:W-:-:S07]  /*00d0*/  UMOV UR4, 0x400 ;  /* 0x0000040000047882 */ /* 0x000fce0000000000 */
[----:B------:R-:W3:Y:S01]  /*00e0*/  LDC R15, c[0x0][0x390] ;  /* 0x0000e400ff0f7b82 */ /* 0x000ee20000000800 */
[C---:B0-----:R-:W-:Y:S02]  /*00f0*/  LOP3.LUT R0, R16.reuse, 0x1f, RZ, 0xc0, !PT ;  /* 0x0000001f10007812 */ /* 0x041fe400078ec0ff */
[----:B------:R-:W-:-:S03]  /*0100*/  LOP3.LUT R4, R16, 0x3e0, RZ, 0xc0, !PT ;  /* 0x000003e010047812 */ /* 0x000fc600078ec0ff */
[----:B------:R-:W-:-:S04]  /*0110*/  VIADD R5, R0, UR6 ;  /* 0x0000000600057c36 */ /* 0x000fc80008000000 */
[----:B------:R-:W-:-:S04]  /*0120*/  IMAD R5, R4, 0x9, R5 ;  /* 0x0000000904057824 */ /* 0x000fc800078e0205 */
[----:B-1----:R-:W-:-:S05]  /*0130*/  IMAD.WIDE.U32 R2, R5, 0x4, R2 ;  /* 0x0000000405027825 */ /* 0x002fca00078e0002 */
[----:B------:R-:W4:Y:S04]  /*0140*/  LDG.E.CONSTANT R0, desc[UR10][R2.64] ;  /* 0x0000000a02007981 */ /* 0x000f28000c1e9900 */
[----:B------:R-:W5:Y:S04]  /*0150*/  LDG.E.CONSTANT R4, desc[UR10][R2.64+0x80] ;  /* 0x0000800a02047981 */ /* 0x000f68000c1e9900 */
[----:B------:R-:W3:Y:S04]  /*0160*/  LDG.E.CONSTANT R6, desc[UR10][R2.64+0x100] ;  /* 0x0001000a02067981 */ /* 0x000ee8000c1e9900 */
[----:B------:R-:W3:Y:S04]  /*0170*/  LDG.E.CONSTANT R7, desc[UR10][R2.64+0x180] ;  /* 0x0001800a02077981 */ /* 0x000ee8000c1e9900 */
[----:B------:R-:W3:Y:S04]  /*0180*/  LDG.E.CONSTANT R9, desc[UR10][R2.64+0x200] ;  /* 0x0002000a02097981 */ /* 0x000ee8000c1e9900 */
[----:B------:R-:W3:Y:S04]  /*0190*/  LDG.E.CONSTANT R10, desc[UR10][R2.64+0x280] ;  /* 0x0002800a020a7981 */ /* 0x000ee8000c1e9900 */
[----:B------:R-:W3:Y:S04]  /*01a0*/  LDG.E.CONSTANT R11, desc[UR10][R2.64+0x300] ;  /* 0x0003000a020b7981 */ /* 0x000ee8000c1e9900 */
[----:B------:R-:W3:Y:S04]  /*01b0*/  LDG.E.CONSTANT R12, desc[UR10][R2.64+0x380] ;  /* 0x0003800a020c7981 */ /* 0x000ee8000c1e9900 */
[----:B------:R0:W3:Y:S01]  /*01c0*/  LDG.E.CONSTANT R13, desc[UR10][R2.64+0x400] ;  /* 0x0004000a020d7981 */ /* 0x0000e2000c1e9900 */
[----:B------:R-:W-:Y:S01]  /*01d0*/  SHF.R.U32.HI R8, RZ, 0x5, R16 ;  /* 0x00000005ff087819 */ /* 0x000fe20000011610 */
[----:B--2---:R-:W-:Y:S01]  /*01e0*/  ULEA UR4, UR5, UR4, 0x18 ;  /* 0x0000000405047291 */ /* 0x004fe2000f8ec0ff */
[----:B------:R-:W-:Y:S01]  /*01f0*/  ISETP.NE.AND P1, PT, R16, RZ, PT ;  /* 0x000000ff1000720c */ /* 0x000fe20003f25270 */
[----:B------:R-:W1:Y:S02]  /*0200*/  S2R R5, SR_LANEID ;  /* 0x0000000000057919 */ /* 0x000e640000000000 */
[----:B-1----:R-:W-:-:S05]  /*0210*/  IMAD R14, R8, 0x120, R5 ;  /* 0x00000120080e7824 */ /* 0x002fca00078e0205 */
[----:B------:R-:W-:-:S05]  /*0220*/  LEA R14, R14, UR4, 0x2 ;  /* 0x000000040e0e7c11 */ /* 0x000fca000f8e10ff */
[----:B0-----:R-:W-:Y:S01]  /*0230*/  IMAD R2, R5, 0x20, R14 ;  /* 0x0000002005027824 */ /* 0x001fe200078e020e */
[----:B----4-:R0:W-:Y:S04]  /*0240*/  STS [R14], R0 ;  /* 0x000000000e007388 */ /* 0x0101e80000000800 */
[----:B-----5:R-:W-:Y:S04]  /*0250*/  STS [R14+0x80], R4 ;  /* 0x000080040e007388 */ /* 0x020fe80000000800 */
[----:B---3--:R-:W-:Y:S01]  /*0260*/  STS [R14+0x100], R6 ;  /* 0x000100060e007388 */ /* 0x008fe20000000800 */
[----:B0-----:R-:W-:-:S03]  /*0270*/  IMAD.MOV.U32 R0, RZ, RZ, RZ ;  /* 0x000000ffff007224 */ /* 0x001fc600078e00ff */
[----:B------:R-:W-:Y:S04]  /*0280*/  STS [R14+0x180], R7 ;  /* 0x000180070e007388 */ /* 0x000fe80000000800 */
[----:B------:R-:W-:Y:S04]  /*0290*/  STS [R14+0x200], R9 ;  /* 0x000200090e007388 */ /* 0x000fe80000000800 */
[----:B------:R0:W-:Y:S04]  /*02a0*/  STS [R14+0x280], R10 ;  /* 0x0002800a0e007388 */ /* 0x0001e80000000800 */
[----:B------:R-:W-:Y:S04]  /*02b0*/  STS [R14+0x300], R11 ;  /* 0x0003000b0e007388 */ /* 0x000fe80000000800 */
[----:B------:R-:W-:Y:S01]  /*02c0*/  STS [R14+0x380], R12 ;  /* 0x0003800c0e007388 */ /* 0x000fe20000000800 */
[----:B0-----:R-:W-:-:S03]  /*02d0*/  LEA R10, R16, UR4, 0x2 ;  /* 0x00000004100a7c11 */ /* 0x001fc6000f8e10ff */
[----:B------:R-:W-:Y:S01]  /*02e0*/  STS [R14+0x400], R13 ;  /* 0x0004000d0e007388 */ /* 0x000fe20000000800 */
[----:B------:R-:W-:-:S03]  /*02f0*/  NOP ;  /* 0x0000000000007918 */ /* 0x000fc60000000000 */
[----:B------:R-:W-:Y:S04]  /*0300*/  LDS R3, [R2+0x20] ;  /* 0x0000200002037984 */ /* 0x000fe80000000800 */
[----:B------:R-:W-:Y:S04]  /*0310*/  LDS R4, [R2] ;  /* 0x0000000002047984 */ /* 0x000fe80000000800 */
[----:B------:R-:W0:Y:S04]  /*0320*/  LDS R6, [R2+0x4] ;  /* 0x0000040002067984 */ /* 0x000e280000000800 */
[----:B------:R-:W1:Y:S04]  /*0330*/  LDS R28, [R2+0x8] ;  /* 0x00000800021c7984 */ /* 0x000e680000000800 */
[----:B------:R-:W2:Y:S04]  /*0340*/  LDS R30, [R2+0xc] ;  /* 0x00000c00021e7984 */ /* 0x000ea80000000800 */
[----:B------:R-:W-:Y:S04]  /*0350*/  LDS R32, [R2+0x10] ;  /* 0x0000100002207984 */ /* 0x000fe80000000800 */
[----:B------:R-:W-:Y:S04]  /*0360*/  LDS R34, [R2+0x14] ;  /* 0x0000140002227984 */ /* 0x000fe80000000800 */
[----:B------:R-:W3:Y:S04]  /*0370*/  LDS R36, [R2+0x18] ;  /* 0x0000180002247984 */ /* 0x000ee80000000800 */
[----:B------:R-:W4:Y:S01]  /*0380*/  LDS R38, [R2+0x1c] ;  /* 0x00001c0002267984 */ /* 0x000f220000000800 */
[----:B------:R-:W-:Y:S01]  /*0390*/  BAR.SYNC.DEFER_BLOCKING 0x0 ;  /* 0x0000000000007b1d */ /* 0x000fe20000010000 */
[----:B0-----:R-:W-:-:S02]  /*03a0*/  ISETP.NE.AND P3, PT, R4, R6, PT ;  /* 0x000000060400720c */ /* 0x001fc40003f65270 */
[----:B-1----:R-:W-:Y:S02]  /*03b0*/  ISETP.NE.AND P2, PT, R6, R28, PT ;  /* 0x0000001c0600720c */ /* 0x002fe40003f45270 */
[----:B--2---:R-:W-:Y:S01]  /*03c0*/  ISETP.NE.AND P6, PT, R28, R30, PT ;  /* 0x0000001e1c00720c */ /* 0x004fe20003fc5270 */
[----:B------:R-:W-:Y:S03]  /*03d0*/  STS [R14], R15 ;  /* 0x0000000f0e007388 */ /* 0x000fe60000000800 */
[----:B------:R-:W-:Y:S01]  /*03e0*/  P2R R45, PR, RZ, 0x40 ;  /* 0x00000040ff2d7803 */ /* 0x000fe20000000000 */
[----:B------:R-:W-:Y:S04]  /*03f0*/  STS [R14+0x80], R15 ;  /* 0x0000800f0e007388 */ /* 0x000fe80000000800 */
[----:B------:R-:W-:Y:S01]  /*0400*/  STS [R14+0x100], R15 ;  /* 0x0001000f0e007388 */ /* 0x000fe20000000800 */
[----:B---3--:R-:W-:-:S03]  /*0410*/  ISETP.NE.AND P5, PT, R34, R36, PT ;  /* 0x000000242200720c */ /* 0x008fc60003fa5270 */
[----:B------:R-:W-:Y:S01]  /*0420*/  STS [R14+0x180], R15 ;  /* 0x0001800f0e007388 */ /* 0x000fe20000000800 */
[----:B----4-:R-:W-:-:S03]  /*0430*/  ISETP.NE.AND P4, PT, R36, R38, PT ;  /* 0x000000262400720c */ /* 0x010fc60003f85270 */
[----:B------:R-:W-:Y:S04]  /*0440*/  STS [R14+0x200], R15 ;  /* 0x0002000f0e007388 */ /* 0x000fe80000000800 */
[----:B------:R-:W-:Y:S04]  /*0450*/  STS [R14+0x280], R15 ;  /* 0x0002800f0e007388 */ /* 0x000fe80000000800 */
[----:B------:R-:W-:Y:S04]  /*0460*/  STS [R14+0x300], R15 ;  /* 0x0003000f0e007388 */ /* 0x000fe80000000800 */
[----:B------:R-:W-:Y:S04]  /*0470*/  STS [R14+0x380], R15 ;  /* 0x0003800f0e007388 */ /* 0x000fe80000000800 */
[----:B------:R-:W-:Y:S01]  /*0480*/  STS [R14+0x400], R15 ;  /* 0x0004000f0e007388 */ /* 0x000fe20000000800 */
[----:B------:R-:W-:-:S03]  /*0490*/  NOP ;  /* 0x0000000000007918 */ /* 0x000fc60000000000 */
[----:B------:R-:W0:Y:S04]  /*04a0*/  LDS R47, [R2] ;  /* 0x00000000022f7984 */ /* 0x000e280000000800 */
[----:B------:R-:W1:Y:S04]  /*04b0*/  LDS R7, [R2+0x4] ;  /* 0x0000040002077984 */ /* 0x000e680000000800 */
[----:B------:R-:W2:Y:S04]  /*04c0*/  LDS R29, [R2+0x8] ;  /* 0x00000800021d7984 */ /* 0x000ea80000000800 */
[----:B------:R-:W3:Y:S04]  /*04d0*/  LDS R31, [R2+0xc] ;  /* 0x00000c00021f7984 */ /* 0x000ee80000000800 */
[----:B------:R-:W-:Y:S04]  /*04e0*/  LDS R33, [R2+0x10] ;  /* 0x0000100002217984 */ /* 0x000fe80000000800 */
[----:B------:R-:W-:Y:S04]  /*04f0*/  LDS R35, [R2+0x14] ;  /* 0x0000140002237984 */ /* 0x000fe80000000800 */
[----:B------:R-:W-:Y:S04]  /*0500*/  LDS R37, [R2+0x18] ;  /* 0x0000180002257984 */ /* 0x000fe80000000800 */
[----:B------:R-:W-:Y:S04]  /*0510*/  LDS R44, [R2+0x1c] ;  /* 0x00001c00022c7984 */ /* 0x000fe80000000800 */
[----:B------:R0:W-:Y:S01]  /*0520*/  LDS R9, [R2+0x20] ;  /* 0x0000200002097984 */ /* 0x0001e20000000800 */
[----:B------:R-:W-:Y:S01]  /*0530*/  BAR.SYNC.DEFER_BLOCKING 0x0 ;  /* 0x0000000000007b1d */ /* 0x000fe20000010000 */
[----:B0-----:R-:W-:-:S05]  /*0540*/  SEL R2, R47, RZ, !P3 ;  /* 0x000000ff2f027207 */ /* 0x001fca0005800000 */
[----:B-1----:R-:W-:-:S05]  /*0550*/  IMAD.IADD R12, R7, 0x1, R2 ;  /* 0x00000001070c7824 */ /* 0x002fca00078e0202 */
[----:B------:R-:W-:-:S05]  /*0560*/  SEL R12, R12, RZ, !P2 ;  /* 0x000000ff0c0c7207 */ /* 0x000fca0005000000 */
[----:B--2---:R-:W-:Y:S01]  /*0570*/  IMAD.IADD R12, R29, 0x1, R12 ;  /* 0x000000011d0c7824 */ /* 0x004fe200078e020c */
[----:B------:R-:W-:Y:S04]  /*0580*/  STS [R10+0x47c], R3 ;  /* 0x00047c030a007388 */ /* 0x000fe80000000800 */
[----:B------:R-:W-:Y:S01]  /*0590*/  SEL R12, R12, RZ, !P6 ;  /* 0x000000ff0c0c7207 */ /* 0x000fe20007000000 */
[----:B------:R-:W-:Y:S04]  /*05a0*/  BAR.SYNC.DEFER_BLOCKING 0x0 ;  /* 0x0000000000007b1d */ /* 0x000fe80000010000 */
[----:B---3--:R-:W-:-:S02]  /*05b0*/  IMAD.IADD R12, R31, 0x1, R12 ;  /* 0x000000011f0c7824 */ /* 0x008fc400078e020c */
[----:B------:R-:W0:Y:S02]  /*05c0*/  @P1 LDS R40, [R10+0x478] ;  /* 0x000478000a281984 */ /* 0x000e240000000800 */
[----:B0-----:R-:W-:-:S04]  /*05d0*/  @P1 ISETP.NE.AND P0, PT, R40, R4, PT ;  /* 0x000000042800120c */ /* 0x001fc80003f05270 */
[----:B------:R-:W-:Y:S02]  /*05e0*/  @P1 SEL R0, RZ, 0x1, !P0 ;  /* 0x00000001ff001807 */ /* 0x000fe40004000000 */
[----:B------:R-:W-:Y:S02]  /*05f0*/  ISETP.NE.AND P1, PT, R32, R34, PT ;  /* 0x000000222000720c */ /* 0x000fe40003f25270 */
[----:B------:R-:W-:Y:S01]  /*0600*/  ISETP.NE.AND P0, PT, R38, R3, PT ;  /* 0x000000032600720c */ /* 0x000fe20003f05270 */
[----:B------:R-:W-:Y:S01]  /*0610*/  VIADD R11, R0, 0x1 ;  /* 0x00000001000b7836 */ /* 0x000fe20000000000 */
[----:B------:R-:W-:Y:S01]  /*0620*/  P2R R46, PR, RZ, 0x2 ;  /* 0x00000002ff2e7803 */ /* 0x000fe20000000000 */
[----:B------:R-:W-:-:S04]  /*0630*/  @!P3 IMAD.MOV R11, RZ, RZ, R0 ;  /* 0x000000ffff0bb224 */ /* 0x000fc800078e0200 */
[----:B------:R-:W-:Y:S02]  /*0640*/  VIADD R2, R11, 0x1 ;  /* 0x000000010b027836 */ /* 0x000fe40000000000 */
[----:B------:R-:W-:Y:S01]  /*0650*/  @!P2 IMAD.MOV R2, RZ, RZ, R11 ;  /* 0x000000ffff02a224 */ /* 0x000fe200078e020b */
[----:B------:R-:W-:-:S03]  /*0660*/  ISETP.NE.AND P2, PT, R30, R32, PT ;  /* 0x000000201e00720c */ /* 0x000fc60003f45270 */
[----:B------:R-:W-:Y:S01]  /*0670*/  VIADD R39, R2, 0x1 ;  /* 0x0000000102277836 */ /* 0x000fe20000000000 */
[----:B------:R-:W-:Y:S01]  /*0680*/  SEL R12, R12, RZ, !P2 ;  /* 0x000000ff0c0c7207 */ /* 0x000fe20005000000 */
[----:B------:R-:W-:Y:S01]  /*0690*/  @!P6 IMAD.MOV R39, RZ, RZ, R2 ;  /* 0x000000ffff27e224 */ /* 0x000fe200078e0202 */
[----:B------:R-:W-:-:S03]  /*06a0*/  P2R R26, PR, RZ, 0x4 ;  /* 0x00000004ff1a7803 */ /* 0x000fc60000000000 */
[----:B------:R-:W-:Y:S02]  /*06b0*/  IMAD.IADD R12, R33, 0x1, R12 ;  /* 0x00000001210c7824 */ /* 0x000fe400078e020c */
[----:B------:R-:W-:Y:S02]  /*06c0*/  VIADD R10, R39, 0x1 ;  /* 0x00000001270a7836 */ /* 0x000fe40000000000 */
[----:B------:R-:W-:Y:S01]  /*06d0*/  @!P2 IMAD.MOV R10, RZ, RZ, R39 ;  /* 0x000000ffff0aa224 */ /* 0x000fe200078e0227 */
[----:B------:R-:W-:-:S03]  /*06e0*/  SEL R12, R12, RZ, !P1 ;  /* 0x000000ff0c0c7207 */ /* 0x000fc60004800000 */
[----:B------:R-:W-:Y:S02]  /*06f0*/  VIADD R11, R10, 0x1 ;  /* 0x000000010a0b7836 */ /* 0x000fe40000000000 */
[----:B------:R-:W-:Y:S02]  /*0700*/  IMAD.IADD R12, R35, 0x1, R12 ;  /* 0x00000001230c7824 */ /* 0x000fe400078e020c */
[----:B------:R-:W-:Y:S01]  /*0710*/  @!P1 IMAD.MOV R11, RZ, RZ, R10 ;  /* 0x000000ffff0b9224 */ /* 0x000fe200078e020a */
[----:B------:R-:W-:Y:S02]  /*0720*/  ISETP.NE.AND P1, PT, R6, R28, PT ;  /* 0x0000001c0600720c */ /* 0x000fe40003f25270 */
[----:B------:R-:W-:Y:S01]  /*0730*/  SEL R12, R12, RZ, !P5 ;  /* 0x000000ff0c0c7207 */ /* 0x000fe20006800000 */
[----:B------:R-:W-:Y:S02]  /*0740*/  VIADD R42, R11, 0x1 ;  /* 0x000000010b2a7836 */ /* 0x000fe40000000000 */
[----:B------:R-:W-:-:S02]  /*0750*/  @!P5 IMAD.MOV R42, RZ, RZ, R11 ;  /* 0x000000ffff2ad224 */ /* 0x000fc400078e020b */
[----:B------:R-:W-:Y:S02]  /*0760*/  IMAD.IADD R12, R37, 0x1, R12 ;  /* 0x00000001250c7824 */ /* 0x000fe400078e020c */
[----:B------:R-:W-:Y:S02]  /*0770*/  VIADD R43, R42, 0x1 ;  /* 0x000000012a2b7836 */ /* 0x000fe40000000000 */
[----:B------:R-:W-:Y:S01]  /*0780*/  @!P4 IMAD.MOV R43, RZ, RZ, R42 ;  /* 0x000000ffff2bc224 */ /* 0x000fe200078e022a */
[----:B------:R-:W-:-:S03]  /*0790*/  SEL R11, R12, RZ, !P4 ;  /* 0x000000ff0c0b7207 */ /* 0x000fc60006000000 */
[----:B------:R-:W-:Y:S02]  /*07a0*/  VIADD R10, R43, 0x1 ;  /* 0x000000012b0a7836 */ /* 0x000fe40000000000 */
[----:B------:R-:W-:Y:S02]  /*07b0*/  IMAD.IADD R11, R44, 0x1, R11 ;  /* 0x000000012c0b7824 */ /* 0x000fe400078e020b */
[----:B------:R-:W-:-:S03]  /*07c0*/  @!P0 IMAD.MOV R10, RZ, RZ, R43 ;  /* 0x000000ffff0a8224 */ /* 0x000fc600078e022b */
[----:B------:R-:W-:Y:S02]  /*07d0*/  SEL R12, R11, RZ, !P0 ;  /* 0x000000ff0b0c7207 */ /* 0x000fe40004000000 */
[----:B------:R-:W-:-:S03]  /*07e0*/  ISETP.NE.AND P0, PT, R10, RZ, PT ;  /* 0x000000ff0a00720c */ /* 0x000fc60003f05270 */
[----:B------:R-:W-:-:S05]  /*07f0*/  IMAD.IADD R9, R9, 0x1, R12 ;  /* 0x0000000109097824 */ /* 0x000fca00078e020c */
[----:B------:R-:W0:Y:S02]  /*0800*/  SHFL.UP PT, R11, R9, 0x1, RZ ;  /* 0x04200000090b7989 */ /* 0x000e2400000e00ff */
[----:B0-----:R-:W-:Y:S02]  /*0810*/  SEL R12, R11, RZ, !P0 ;  /* 0x000000ff0b0c7207 */ /* 0x001fe40004000000 */
[----:B------:R-:W0:Y:S01]  /*0820*/  SHFL.UP PT, R11, R10, 0x1, RZ ;  /* 0x042000000a0b7989 */ /* 0x000e2200000e00ff */
[----:B------:R-:W-:-:S04]  /*0830*/  ISETP.GE.AND P0, PT, R5, 0x1, PT ;  /* 0x000000010500780c */ /* 0x000fc80003f06270 */
[----:B------:R-:W-:-:S05]  /*0840*/  SEL R12, R12, RZ, P0 ;  /* 0x000000ff0c0c7207 */ /* 0x000fca0000000000 */
[----:B------:R-:W-:-:S05]  /*0850*/  IMAD.IADD R12, R9, 0x1, R12 ;  /* 0x00000001090c7824 */ /* 0x000fca00078e020c */
[----:B------:R-:W1:Y:S01]  /*0860*/  SHFL.UP PT, R13, R12, 0x2, RZ ;  /* 0x044000000c0d7989 */ /* 0x000e6200000e00ff */
[----:B0-----:R-:W-:-:S05]  /*0870*/  SEL R11, R11, RZ, P0 ;  /* 0x000000ff0b0b7207 */ /* 0x001fca0000000000 */
[----:B------:R-:W-:-:S05]  /*0880*/  IMAD.IADD R11, R11, 0x1, R10 ;  /* 0x000000010b0b7824 */ /* 0x000fca00078e020a */
[----:B------:R-:W0:Y:S01]  /*0890*/  SHFL.UP PT, R9, R11, 0x2, RZ ;  /* 0x044000000b097989 */ /* 0x000e2200000e00ff */
[----:B------:R-:W-:-:S04]  /*08a0*/  ISETP.NE.AND P0, PT, R11, RZ, PT ;  /* 0x000000ff0b00720c */ /* 0x000fc80003f05270 */
[----:B-1----:R-:W-:Y:S02]  /*08b0*/  SEL R13, R13, RZ, !P0 ;  /* 0x000000ff0d0d7207 */ /* 0x002fe40004000000 */
[----:B------:R-:W-:-:S04]  /*08c0*/  ISETP.GE.AND P0, PT, R5, 0x2, PT ;  /* 0x000000020500780c */ /* 0x000fc80003f06270 */
[----:B------:R-:W-:-:S05]  /*08d0*/  SEL R13, R13, RZ, P0 ;  /* 0x000000ff0d0d7207 */ /* 0x000fca0000000000 */
[----:B------:R-:W-:Y:S01]  /*08e0*/  IMAD.IADD R13, R12, 0x1, R13 ;  /* 0x000000010c0d7824 */ /* 0x000fe200078e020d */
[----:B0-----:R-:W-:-:S04]  /*08f0*/  SEL R10, R9, RZ, P0 ;  /* 0x000000ff090a7207 */ /* 0x001fc80000000000 */
[----:B------:R-:W0:Y:S01]  /*0900*/  SHFL.UP PT, R9, R13, 0x4, RZ ;  /* 0x048000000d097989 */ /* 0x000e2200000e00ff */
[----:B------:R-:W-:-:S05]  /*0910*/  IMAD.IADD R10, R11, 0x1, R10 ;  /* 0x000000010b0a7824 */ /* 0x000fca00078e020a */
[----:B------:R-:W-:-:S04]  /*0920*/  ISETP.NE.AND P0, PT, R10, RZ, PT ;  /* 0x000000ff0a00720c */ /* 0x000fc80003f05270 */
        /* <DEDUP_REMOVED lines=8> */
[----:B------:R-:W-:-:S04]  /*09b0*/  ISETP.NE.AND P0, PT, R9, RZ, PT ;  /* 0x000000ff0900720c */ /* 0x000fc80003f05270 */
[----:B-1----:R-:W-:Y:S02]  /*09c0*/  SEL R13, R11, RZ, !P0 ;  /* 0x000000ff0b0d7207 */ /* 0x002fe40004000000 */
[----:B------:R-:W0:Y:S01]  /*09d0*/  SHFL.UP PT, R11, R9, 0x8, RZ ;  /* 0x05000000090b7989 */ /* 0x000e2200000e00ff */
[----:B------:R-:W-:-:S04]  /*09e0*/  ISETP.GE.AND P0, PT, R5, 0x8, PT ;  /* 0x000000080500780c */ /* 0x000fc80003f06270 */
[----:B------:R-:W-:-:S05]  /*09f0*/  SEL R13, R13, RZ, P0 ;  /* 0x000000ff0d0d7207 */ /* 0x000fca0000000000 */
[----:B------:R-:W-:Y:S01]  /*0a00*/  IMAD.IADD R13, R12, 0x1, R13 ;  /* 0x000000010c0d7824 */ /* 0x000fe200078e020d */
[----:B0-----:R-:W-:-:S04]  /*0a10*/  SEL R10, R11, RZ, P0 ;  /* 0x000000ff0b0a7207 */ /* 0x001fc80000000000 */
[----:B------:R-:W0:Y:S01]  /*0a20*/  SHFL.UP PT, R11, R13, 0x10, RZ ;  /* 0x060000000d0b7989 */ /* 0x000e2200000e00ff */
[----:B------:R-:W-:-:S05]  /*0a30*/  IMAD.IADD R14, R9, 0x1, R10 ;  /* 0x00000001090e7824 */ /* 0x000fca00078e020a */
[----:B------:R-:W1:Y:S01]  /*0a40*/  SHFL.UP PT, R10, R14, 0x10, RZ ;  /* 0x060000000e0a7989 */ /* 0x000e6200000e00ff */
[----:B------:R-:W-:-:S04]  /*0a50*/  ISETP.NE.AND P0, PT, R14, RZ, PT ;  /* 0x000000ff0e00720c */ /* 0x000fc80003f05270 */
[----:B0-----:R-:W-:Y:S02]  /*0a60*/  SEL R11, R11, RZ, !P0 ;  /* 0x000000ff0b0b7207 */ /* 0x001fe40004000000 */
[----:B------:R-:W-:-:S04]  /*0a70*/  ISETP.GE.AND P0, PT, R5, 0x10, PT ;  /* 0x000000100500780c */ /* 0x000fc80003f06270 */
[----:B-1----:R-:W-:Y:S02]  /*0a80*/  SEL R9, R10, RZ, P0 ;  /* 0x000000ff0a097207 */ /* 0x002fe40000000000 */
[----:B------:R-:W-:Y:S02]  /*0a90*/  SEL R10, R11, RZ, P0 ;  /* 0x000000ff0b0a7207 */ /* 0x000fe40000000000 */
[----:B------:R-:W-:Y:S01]  /*0aa0*/  ISETP.NE.AND P0, PT, R5, 0x1f, PT ;  /* 0x0000001f0500780c */ /* 0x000fe20003f05270 */
[----:B------:R-:W-:Y:S02]  /*0ab0*/  IMAD.IADD R24, R14, 0x1, R9 ;  /* 0x000000010e187824 */ /* 0x000fe400078e0209 */
[----:B------:R-:W-:-:S10]  /*0ac0*/  IMAD.IADD R25, R13, 0x1, R10 ;  /* 0x000000010d197824 */ /* 0x000fd400078e020a */
[----:B------:R-:W-:-:S05]  /*0ad0*/  @!P0 LEA R17, R8, UR4, 0x3 ;  /* 0x0000000408118c11 */ /* 0x000fca000f8e18ff */
[----:B------:R-:W-:Y:S01]  /*0ae0*/  @!P0 STS.64 [R17], R24 ;  /* 0x0000001811008388 */ /* 0x000fe20000000a00 */
[----:B------:R-:W-:Y:S06]  /*0af0*/  BAR.SYNC.DEFER_BLOCKING 0x0 ;  /* 0x0000000000007b1d */ /* 0x000fec0000010000 */
[----:B------:R-:W-:Y:S04]  /*0b00*/  SHFL.UP PT, R24, R24, 0x1, RZ ;  /* 0x0420000018187989 */ /* 0x000fe800000e00ff */
[----:B------:R-:W0:Y:S04]  /*0b10*/  LDS.128 R8, [UR4] ;  /* 0x00000004ff087984 */ /* 0x000e280008000c00 */
[----:B------:R-:W1:Y:S01]  /*0b20*/  LDS.128 R12, [UR4+0x10] ;  /* 0x00001004ff0c7984 */ /* 0x000e620008000c00 */
[----:B0-----:R-:W-:Y:S01]  /*0b30*/  ISETP.NE.AND P0, PT, R10, RZ, PT ;  /* 0x000000ff0a00720c */ /* 0x001fe20003f05270 */
[----:B------:R-:W-:-:S03]  /*0b40*/  IMAD.IADD R17, R8, 0x1, R10 ;  /* 0x0000000108117824 */ /* 0x000fc600078e020a */
[----:B------:R-:W-:Y:S02]  /*0b50*/  SEL R18, R9, RZ, !P0 ;  /* 0x000000ff09127207 */ /* 0x000fe40004000000 */
[----:B-1----:R-:W-:-:S03]  /*0b60*/  ISETP.NE.AND P0, PT, R12, RZ, PT ;  /* 0x000000ff0c00720c */ /* 0x002fc60003f05270 */
[----:B------:R-:W-:Y:S02]  /*0b70*/  IMAD.IADD R18, R11, 0x1, R18 ;  /* 0x000000010b127824 */ /* 0x000fe400078e0212 */
[----:B------:R-:W-:-:S03]  /*0b80*/  IMAD.MOV.U32 R11, RZ, RZ, R16 ;  /* 0x000000ffff0b7224 */ /* 0x000fc600078e0010 */
[----:B------:R-:W-:Y:S02]  /*0b90*/  SEL R20, R18, RZ, !P0 ;  /* 0x000000ff12147207 */ /* 0x000fe40004000000 */
[----:B------:R-:W-:-:S03]  /*0ba0*/  SHF.R.U32.HI R27, RZ, 0x5, R11 ;  /* 0x00000005ff1b7819 */ /* 0x000fc6000001160b */
[----:B------:R-:W-:Y:S01]  /*0bb0*/  IMAD.IADD R19, R13, 0x1, R20 ;  /* 0x000000010d137824 */ /* 0x000fe200078e0214 */
[----:B------:R-:W-:Y:S01]  /*0bc0*/  ISETP.NE.AND P0, PT, R27, 0x2, PT ;  /* 0x000000021b00780c */ /* 0x000fe20003f05270 */
[----:B------:R-:W-:Y:S01]  /*0bd0*/  IMAD.IADD R13, R17, 0x1, R12 ;  /* 0x00000001110d7824 */ /* 0x000fe200078e020c */
[----:B------:R-:W-:Y:S02]  /*0be0*/  ISETP.NE.AND P6, PT, R27, 0x6, PT ;  /* 0x000000061b00780c */ /* 0x000fe40003fc5270 */
[----:B------:R-:W-:Y:S02]  /*0bf0*/  SEL R16, R17, R8, !P0 ;  /* 0x0000000811107207 */ /* 0x000fe40004000000 */
[----:B------:R-:W-:Y:S02]  /*0c00*/  SEL R48, R18, R9, !P0 ;  /* 0x0000000912307207 */ /* 0x000fe40004000000 */
[C---:B------:R-:W-:Y:S02]  /*0c10*/  ISETP.NE.AND P0, PT, R27.reuse, 0x3, PT ;  /* 0x000000031b00780c */ /* 0x040fe40003f05270 */
[----:B------:R-:W-:-:S02]  /*0c20*/  ISETP.NE.AND P2, PT, R27, 0x7, PT ;  /* 0x000000071b00780c */ /* 0x000fc40003f45270 */
[----:B------:R-:W-:Y:S01]  /*0c30*/  SEL R9, R13, R16, !P0 ;  /* 0x000000100d097207 */ /* 0x000fe20004000000 */
[C---:B------:R-:W-:Y:S01]  /*0c40*/  IMAD.IADD R13, R14.reuse, 0x1, R13 ;  /* 0x000000010e0d7824 */ /* 0x040fe200078e020d */
[----:B------:R-:W-:Y:S02]  /*0c50*/  SEL R48, R19, R48, !P0 ;  /* 0x0000003013307207 */ /* 0x000fe40004000000 */
[----:B------:R-:W-:-:S04]  /*0c60*/  ISETP.NE.AND P0, PT, R14, RZ, PT ;  /* 0x000000ff0e00720c */ /* 0x000fc80003f05270 */
[----:B------:R-:W-:Y:S02]  /*0c70*/  SEL R20, R19, RZ, !P0 ;  /* 0x000000ff13147207 */ /* 0x000fe40004000000 */
[----:B------:R-:W0:Y:S03]  /*0c80*/  LDS.128 R16, [UR4+0x20] ;  /* 0x00002004ff107984 */ /* 0x000e260008000c00 */
[----:B------:R-:W-:Y:S01]  /*0c90*/  IMAD.IADD R15, R15, 0x1, R20 ;  /* 0x000000010f0f7824 */ /* 0x000fe200078e0214 */
[----:B0-----:R-:W-:-:S04]  /*0ca0*/  ISETP.NE.AND P0, PT, R16, RZ, PT ;  /* 0x000000ff1000720c */ /* 0x001fc80003f05270 */
[----:B------:R-:W-:Y:S02]  /*0cb0*/  SEL R20, R15, RZ, !P0 ;  /* 0x000000ff0f147207 */ /* 0x000fe40004000000 */
[----:B------:R-:W-:-:S03]  /*0cc0*/  ISETP.NE.AND P0, PT, R27, 0x4, PT ;  /* 0x000000041b00780c */ /* 0x000fc60003f05270 */
[----:B------:R-:W-:Y:S01]  /*0cd0*/  IMAD.IADD R17, R17, 0x1, R20 ;  /* 0x0000000111117824 */ /* 0x000fe200078e0214 */
[----:B------:R-:W-:Y:S02]  /*0ce0*/  SEL R48, R15, R48, !P0 ;  /* 0x000000300f307207 */ /* 0x000fe40004000000 */
[C---:B------:R-:W-:Y:S01]  /*0cf0*/  SEL R22, R13.reuse, R9, !P0 ;  /* 0x000000090d167207 */ /* 0x040fe20004000000 */
[----:B------:R-:W-:Y:S01]  /*0d00*/  IMAD.IADD R13, R13, 0x1, R16 ;  /* 0x000000010d0d7824 */ /* 0x000fe200078e0210 */
[----:B------:R-:W-:-:S04]  /*0d10*/  ISETP.NE.AND P0, PT, R18, RZ, PT ;  /* 0x000000ff1200720c */ /* 0x000fc80003f05270 */
[----:B------:R-:W-:Y:S02]  /*0d20*/  SEL R20, R17, RZ, !P0 ;  /* 0x000000ff11147207 */ /* 0x000fe40004000000 */
[----:B------:R-:W-:-:S03]  /*0d30*/  ISETP.NE.AND P0, PT, R27, 0x5, PT ;  /* 0x000000051b00780c */ /* 0x000fc60003f05270 */
[----:B------:R-:W-:Y:S01]  /*0d40*/  IMAD.IADD R19, R19, 0x1, R20 ;  /* 0x0000000113137824 */ /* 0x000fe200078e0214 */
[----:B------:R-:W-:Y:S02]  /*0d50*/  SEL R9, R13, R22, !P0 ;  /* 0x000000160d097207 */ /* 0x000fe40004000000 */
[----:B------:R-:W0:Y:S01]  /*0d60*/  LDS.128 R20, [UR4+0x30] ;  /* 0x00003004ff147984 */ /* 0x000e220008000c00 */
[----:B------:R-:W-:-:S04]  /*0d70*/  SEL R48, R17, R48, !P0 ;  /* 0x0000003011307207 */ /* 0x000fc80004000000 */
[----:B------:R-:W-:Y:S02]  /*0d80*/  SEL R48, R19, R48, !P6 ;  /* 0x0000003013307207 */ /* 0x000fe40007000000 */
[----:B0-----:R-:W-:-:S04]  /*0d90*/  ISETP.NE.AND P0, PT, R20, RZ, PT ;  /* 0x000000ff1400720c */ /* 0x001fc80003f05270 */
[----:B------:R-:W-:Y:S02]  /*0da0*/  SEL R50, R19, RZ, !P0 ;  /* 0x000000ff13327207 */ /* 0x000fe40004000000 */
[----:B------:R-:W-:-:S03]  /*0db0*/  ISETP.GE.U32.AND P0, PT, R11, 0x20, PT ;  /* 0x000000200b00780c */ /* 0x000fc60003f06070 */
[----:B------:R-:W-:-:S05]  /*0dc0*/  IMAD.IADD R21, R21, 0x1, R50 ;  /* 0x0000000115157824 */ /* 0x000fca00078e0232 */
[----:B------:R-:W-:Y:S02]  /*0dd0*/  SEL R48, R21, R48, !P2 ;  /* 0x0000003015307207 */ /* 0x000fe40005000000 */
[----:B------:R-:W-:Y:S02]  /*0de0*/  ISETP.NE.AND P2, PT, R5, RZ, PT ;  /* 0x000000ff0500720c */ /* 0x000fe40003f45270 */
[----:B------:R-:W-:Y:S02]  /*0df0*/  SEL R41, R48, RZ, P0 ;  /* 0x000000ff30297207 */ /* 0x000fe40000000000 */
[----:B------:R-:W0:Y:S01]  /*0e00*/  SHFL.UP PT, R48, R25, 0x1, RZ ;  /* 0x0420000019307989 */ /* 0x000e2200000e00ff */
[----:B------:R-:W-:-:S04]  /*0e10*/  ISETP.NE.AND P0, PT, R24, RZ, PT ;  /* 0x000000ff1800720c */ /* 0x000fc80003f05270 */
[----:B------:R-:W-:Y:S02]  /*0e20*/  SEL R15, R41, RZ, !P0 ;  /* 0x000000ff290f7207 */ /* 0x000fe40004000000 */
[----:B------:R-:W-:-:S03]  /*0e30*/  ISETP.NE.AND P0, PT, R0, RZ, PT ;  /* 0x000000ff0000720c */ /* 0x000fc60003f05270 */
[----:B0-----:R-:W-:Y:S02]  /*0e40*/  @P2 IMAD.IADD R41, R48, 0x1, R15 ;  /* 0x0000000130292824 */ /* 0x001fe400078e020f */
[----:B------:R-:W-:Y:S01]  /*0e50*/  IMAD.IADD R15, R18, 0x1, R13 ;  /* 0x00000001120f7824 */ /* 0x000fe200078e020d */
[----:B------:R-:W-:Y:S02]  /*0e60*/  SEL R13, R24, RZ, P2 ;  /* 0x000000ff180d7207 */ /* 0x000fe40001000000 */
[----:B------:R-:W-:Y:S02]  /*0e70*/  SEL R48, R41, RZ, !P0 ;  /* 0x000000ff29307207 */ /* 0x000fe40004000000 */
[----:B------:R-:W-:Y:S02]  /*0e80*/  SEL R9, R15, R9, !P6 ;  /* 0x000000090f097207 */ /* 0x000fe40007000000 */
[----:B------:R-:W-:Y:S01]  /*0e90*/  ISETP.NE.AND P6, PT, R45, RZ, PT ;  /* 0x000000ff2d00720c */ /* 0x000fe20003fc5270 */
[----:B------:R-:W-:Y:S01]  /*0ea0*/  IMAD.IADD R5, R47, 0x1, R48 ;  /* 0x000000012f057824 */ /* 0x000fe200078e0230 */
[----:B------:R-:W-:-:S04]  /*0eb0*/  ISETP.NE.AND P2, PT, R26, RZ, PT ;  /* 0x000000ff1a00720c */ /* 0x000fc80003f45270 */
[----:B------:R-:W-:-:S05]  /*0ec0*/  SEL R48, R5, RZ, !P3 ;  /* 0x000000ff05307207 */ /* 0x000fca0005800000 */
[----:B------:R-:W-:-:S05]  /*0ed0*/  IMAD.IADD R7, R7, 0x1, R48 ;  /* 0x0000000107077824 */ /* 0x000fca00078e0230 */
[----:B------:R-:W-:Y:S02]  /*0ee0*/  SEL R48, R7, RZ, !P1 ;  /* 0x000000ff07307207 */ /* 0x000fe40004800000 */
[----:B------:R-:W-:-:S03]  /*0ef0*/  ISETP.NE.AND P1, PT, R46, RZ, PT ;  /* 0x000000ff2e00720c */ /* 0x000fc60003f25270 */
[----:B------:R-:W-:-:S05]  /*0f00*/  IMAD.IADD R29, R29, 0x1, R48 ;  /* 0x000000011d1d7824 */ /* 0x000fca00078e0230 */
[----:B------:R-:W-:Y:S02]  /*0f10*/  SEL R46, R29, RZ, !P6 ;  /* 0x000000ff1d2e7207 */ /* 0x000fe40007000000 */
[----:B------:R-:W-:-:S03]  /*0f20*/  ISETP.NE.AND P6, PT, R27, 0x7, PT ;  /* 0x000000071b00780c */ /* 0x000fc60003fc5270 */
[----:B------:R-:W-:-:S05]  /*0f30*/  IMAD.IADD R31, R31, 0x1, R46 ;  /* 0x000000011f1f7824 */ /* 0x000fca00078e022e */
[----:B------:R-:W-:-:S05]  /*0f40*/  SEL R24, R31, RZ, !P2 ;  /* 0x000000ff1f187207 */ /* 0x000fca0005000000 */
[----:B------:R-:W-:Y:S02]  /*0f50*/  IMAD.IADD R33, R33, 0x1, R24 ;  /* 0x0000000121217824 */ /* 0x000fe400078e0218 */
[----:B------:R-:W-:Y:S01]  /*0f60*/  @!P6 IMAD.IADD R9, R15, 0x1, R20 ;  /* 0x000000010f09e824 */ /* 0x000fe200078e0214 */
[----:B------:R-:W-:Y:S02]  /*0f70*/  IADD3 R15, PT, PT, R12, R10, R8 ;  /* 0x0000000a0c0f7210 */ /* 0x000fe40007ffe008 */
[----:B------:R-:W-:Y:S02]  /*0f80*/  SEL R24, R33, RZ, !P1 ;  /* 0x000000ff21187207 */ /* 0x000fe40004800000 */
[----:B------:R-:W-:Y:S02]  /*0f90*/  IADD3 R15, PT, PT, R16, R14, R15 ;  /* 0x0000000e100f7210 */ /* 0x000fe40007ffe00f */
[----:B------:R-:W-:Y:S01]  /*0fa0*/  ISETP.GE.U32.AND P6, PT, R11, 0x20, PT ;  /* 0x000000200b00780c */ /* 0x000fe20003fc6070 */
[----:B------:R-:W-:Y:S01]  /*0fb0*/  IMAD.IADD R35, R35, 0x1, R24 ;  /* 0x0000000123237824 */ /* 0x000fe200078e0218 */
[----:B------:R-:W-:-:S02]  /*0fc0*/  IADD3 R15, PT, PT, R20, R18, R15 ;  /* 0x00000012140f7210 */ /* 0x000fc40007ffe00f */
[----:B------:R-:W-:Y:S02]  /*0fd0*/  SEL R48, R9, RZ, P6 ;  /* 0x000000ff09307207 */ /* 0x000fe40003000000 */
[----:B------:R-:W-:Y:S02]  /*0fe0*/  SEL R26, R35, RZ, !P5 ;  /* 0x000000ff231a7207 */ /* 0x000fe40006800000 */
[----:B------:R-:W-:Y:S01]  /*0ff0*/  ISETP.NE.AND P5, PT, R22, RZ, PT ;  /* 0x000000ff1600720c */ /* 0x000fe20003fa5270 */
[----:B------:R-:W-:Y:S02]  /*1000*/  IMAD.IADD R13, R48, 0x1, R13 ;  /* 0x00000001300d7824 */ /* 0x000fe400078e020d */
[----:B------:R-:W-:Y:S01]  /*1010*/  IMAD.IADD R37, R37, 0x1, R26 ;  /* 0x0000000125257824 */ /* 0x000fe200078e021a */
[----:B------:R-:W-:Y:S01]  /*1020*/  SEL R24, R21, RZ, !P5 ;  /* 0x000000ff15187207 */ /* 0x000fe20006800000 */
[----:B------:R-:W-:Y:S01]  /*1030*/  IMAD.IADD R9, R39, 0x1, R13 ;  /* 0x0000000127097824 */ /* 0x000fe200078e020d */
[----:B------:R-:W-:Y:S01]  /*1040*/  ISETP.NE.AND P5, PT, R11, RZ, PT ;  /* 0x000000ff0b00720c */ /* 0x000fe20003fa5270 */
[----:B------:R-:W-:-:S02]  /*1050*/  IMAD.IADD R19, R13, 0x1, R0 ;  /* 0x000000010d137824 */ /* 0x000fc400078e0200 */
[----:B------:R-:W-:Y:S02]  /*1060*/  IMAD.IADD R25, R23, 0x1, R24 ;  /* 0x0000000117197824 */ /* 0x000fe400078e0218 */
[----:B------:R-:W-:Y:S01]  /*1070*/  IMAD.IADD R24, R22, 0x1, R15 ;  /* 0x0000000116187824 */ /* 0x000fe200078e020f */
[----:B------:R-:W-:Y:S01]  /*1080*/  SEL R15, R37, RZ, !P4 ;  /* 0x000000ff250f7207 */ /* 0x000fe20006000000 */
[--C-:B------:R-:W-:Y:S02]  /*1090*/  IMAD.IADD R2, R2, 0x1, R13.reuse ;  /* 0x0000000102027824 */ /* 0x100fe400078e020d */
[----:B------:R-:W-:Y:S02]  /*10a0*/  IMAD.IADD R42, R42, 0x1, R13 ;  /* 0x000000012a2a7824 */ /* 0x000fe400078e020d */
[----:B------:R-:W-:Y:S02]  /*10b0*/  IMAD.IADD R39, R44, 0x1, R15 ;  /* 0x000000012c277824 */ /* 0x000fe400078e020f */
[----:B------:R-:W0:Y:S01]  /*10c0*/  @!P5 LDC.64 R46, c[0x0][0x3b0] ;  /* 0x0000ec00ff2edb82 */ /* 0x000e220000000a00 */
[----:B------:R-:W-:-:S02]  /*10d0*/  @!P5 IMAD.MOV.U32 R26, RZ, RZ, 0x65 ;  /* 0x00000065ff1ad424 */ /* 0x000fc400078e00ff */
[----:B------:R-:W-:Y:S02]  /*10e0*/  @!P5 IMAD.MOV.U32 R27, RZ, RZ, 0x0 ;  /* 0x00000000ff1bd424 */ /* 0x000fe400078e00ff */
[----:B------:R-:W-:Y:S02]  /*10f0*/  VIADD R15, R9, 0x1 ;  /* 0x00000001090f7836 */ /* 0x000fe40000000000 */
[----:B------:R-:W-:Y:S01]  /*1100*/  @!P2 IMAD.MOV R15, RZ, RZ, R9 ;  /* 0x000000ffff0fa224 */ /* 0x000fe200078e0209 */
[----:B------:R-:W-:Y:S01]  /*1110*/  ISETP.GE.AND P2, PT, R24, 0x101, PT ;  /* 0x000001011800780c */ /* 0x000fe20003f46270 */
[----:B------:R-:W-:Y:S02]  /*1120*/  VIADD R44, R0, 0x1 ;  /* 0x00000001002c7836 */ /* 0x000fe40000000000 */
[----:B------:R-:W-:Y:S02]  /*1130*/  @!P3 IMAD.MOV R44, RZ, RZ, R0 ;  /* 0x000000ffff2cb224 */ /* 0x000fe400078e0200 */
[----:B------:R-:W-:-:S02]  /*1140*/  VIADD R0, R15, 0x1 ;  /* 0x000000010f007836 */ /* 0x000fc40000000000 */
[----:B------:R-:W-:Y:S02]  /*1150*/  IMAD.IADD R17, R13, 0x1, R44 ;  /* 0x000000010d117824 */ /* 0x000fe400078e022c */
[----:B------:R-:W-:Y:S02]  /*1160*/  IMAD.IADD R43, R43, 0x1, R13 ;  /* 0x000000012b2b7824 */ /* 0x000fe400078e020d */
[----:B------:R-:W-:Y:S01]  /*1170*/  @!P1 IMAD.MOV R0, RZ, RZ, R15 ;  /* 0x000000ffff009224 */ /* 0x000fe200078e020f */
[----:B0-----:R0:W-:Y:S01]  /*1180*/  @!P5 ST.E.128.STRONG.GPU desc[UR10][R46.64+0x200], R24 ;  /* 0x000200182e00d985 */ /* 0x0011e2000c10fd0a */
[----:B------:R-:W-:Y:S05]  /*1190*/  @!P2 BRA `(.L_x_1319) ;  /* 0x0000000c0038a947 */ /* 0x000fea0003800000 */
        /* <DEDUP_REMOVED lines=19> */
[----:B------:R-:W-:-:S03]  /*12d0*/  ISETP.GE.U32.AND P1, PT, R11, R24, PT ;  /* 0x000000180b00720c */ /* 0x000fc60003f26070 */
[----:B------:R1:W-:Y:S02]  /*12e0*/  @P2 STS.64 [R2], R28 ;  /* 0x0000001c02002388 */ /* 0x0003e40000000a00 */
[----:B------:R-:W-:Y:S02]  /*12f0*/  @P0 LEA R43, R43, UR4, 0x3 ;  /* 0x000000042b2b0c11 */ /* 0x000fe4000f8e18ff */
[----:B------:R1:W-:Y:S02]  /*1300*/  @P6 STS.64 [R9], R30 ;  /* 0x0000001e09006388 */ /* 0x0003e40000000a00 */
[----:B------:R-:W-:Y:S02]  /*1310*/  @P3 LEA R42, R42, UR4, 0x3 ;  /* 0x000000042a2a3c11 */ /* 0x000fe4000f8e18ff */
[----:B------:R1:W-:Y:S04]  /*1320*/  @P5 STS.64 [R15], R32 ;  /* 0x000000200f005388 */ /* 0x0003e80000000a00 */
[----:B------:R1:W-:Y:S04]  /*1330*/  @P4 STS.64 [R0], R34 ;  /* 0x0000002200004388 */ /* 0x0003e80000000a00 */
[----:B------:R1:W-:Y:S04]  /*1340*/  @P3 STS.64 [R42], R36 ;  /* 0x000000242a003388 */ /* 0x0003e80000000a00 */
[----:B------:R1:W-:Y:S01]  /*1350*/  @P0 STS.64 [R43], R38 ;  /* 0x000000262b000388 */ /* 0x0003e20000000a00 */
[----:B------:R-:W-:Y:S06]  /*1360*/  BAR.SYNC.DEFER_BLOCKING 0x0 ;  /* 0x0000000000007b1d */ /* 0x000fec0000010000 */
[----:B------:R-:W-:Y:S05]  /*1370*/  @P1 EXIT ;  /* 0x000000000000194d */ /* 0x000fea0003800000 */
[----:B------:R-:W-:Y:S01]  /*1380*/  IADD3 R3, PT, PT, R14, R10, R12 ;  /* 0x0000000a0e037210 */ /* 0x000fe20007ffe00c */
[----:B------:R-:W-:Y:S01]  /*1390*/  BSSY.RECONVERGENT B0, `(.L_x_1320) ;  /* 0x0000027000007945 */ /* 0x000fe20003800200 */
[----:B-1----:R-:W-:Y:S02]  /*13a0*/  LOP3.LUT R0, RZ, R11, RZ, 0x33, !PT ;  /* 0x0000000bff007212 */ /* 0x002fe400078e33ff */
[----:B------:R-:W-:-:S04]  /*13b0*/  IADD3 R3, PT, PT, R18, R3, R16 ;  /* 0x0000000312037210 */ /* 0x000fc80007ffe010 */
[----:B------:R-:W-:-:S04]  /*13c0*/  IADD3 R3, PT, PT, R22, R3, R20 ;  /* 0x0000000316037210 */ /* 0x000fc80007ffe014 */
[----:B------:R-:W-:-:S04]  /*13d0*/  IADD3 R0, PT, PT, R0, R3, R8 ;  /* 0x0000000300007210 */ /* 0x000fc80007ffe008 */
[C---:B------:R-:W-:Y:S02]  /*13e0*/  LOP3.LUT R2, R0.reuse, 0x300, RZ, 0xc0, !PT ;  /* 0x0000030000027812 */ /* 0x040fe400078ec0ff */
[----:B------:R-:W-:Y:S02]  /*13f0*/  ISETP.GE.U32.AND P1, PT, R0, 0x300, PT ;  /* 0x000003000000780c */ /* 0x000fe40003f26070 */
[----:B------:R-:W-:-:S13]  /*1400*/  ISETP.NE.AND P0, PT, R2, 0x300, PT ;  /* 0x000003000200780c */ /* 0x000fda0003f05270 */
[----:B------:R-:W-:Y:S05]  /*1410*/  @!P0 BRA `(.L_x_1321) ;  /* 0x0000000000788947 */ /* 0x000fea0003800000 */
[----:B------:R-:W1:Y:S01]  /*1420*/  LDC.64 R2, c[0x0][0x3a0] ;  /* 0x0000e800ff027b82 */ /* 0x000e620000000a00 */
[----:B------:R-:W-:Y:S02]  /*1430*/  LEA.HI R0, R0, 0x1, RZ, 0x18 ;  /* 0x0000000100007811 */ /* 0x000fe400078fc0ff */
[----:B------:R-:W-:-:S03]  /*1440*/  LEA R7, R11, UR4, 0x3 ;  /* 0x000000040b077c11 */ /* 0x000fc6000f8e18ff */
[C---:B------:R-:W-:Y:S01]  /*1450*/  IMAD.SHL.U32 R6, R0.reuse, 0x100, RZ ;  /* 0x0000010000067824 */ /* 0x040fe200078e00ff */
[----:B------:R-:W-:Y:S01]  /*1460*/  LOP3.LUT R0, R0, 0x3, RZ, 0xc0, !PT ;  /* 0x0000000300007812 */ /* 0x000fe200078ec0ff */
[----:B------:R-:W2:Y:S03]  /*1470*/  LDC.64 R4, c[0x0][0x398] ;  /* 0x0000e600ff047b82 */ /* 0x000ea60000000a00 */
[----:B------:R-:W-:Y:S01]  /*1480*/  LOP3.LUT R6, R6, 0x300, RZ, 0xc0, !PT ;  /* 0x0000030006067812 */ /* 0x000fe200078ec0ff */
[----:B------:R-:W-:Y:S02]  /*1490*/  IMAD.MOV R0, RZ, RZ, -R0 ;  /* 0x000000ffff007224 */ /* 0x000fe400078e0a00 */
[----:B-1----:R-:W-:-:S04]  /*14a0*/  IMAD.WIDE.U32 R2, R11, 0x4, R2 ;  /* 0x000000040b027825 */ /* 0x002fc800078e0002 */
[----:B------:R-:W-:Y:S02]  /*14b0*/  IMAD.MOV.U32 R12, RZ, RZ, R2 ;  /* 0x000000ffff0c7224 */ /* 0x000fe400078e0002 */
[----:B------:R-:W-:Y:S02]  /*14c0*/  IMAD.MOV.U32 R15, RZ, RZ, R3 ;  /* 0x000000ffff0f7224 */ /* 0x000fe400078e0003 */
[----:B--2---:R-:W-:-:S04]  /*14d0*/  IMAD.WIDE.U32 R4, R11, 0x4, R4 ;  /* 0x000000040b047825 */ /* 0x004fc800078e0004 */
[----:B------:R-:W-:Y:S02]  /*14e0*/  IMAD.MOV.U32 R10, RZ, RZ, R4 ;  /* 0x000000ffff0a7224 */ /* 0x000fe400078e0004 */
[----:B------:R-:W-:Y:S02]  /*14f0*/  IMAD.MOV.U32 R13, RZ, RZ, R5 ;  /* 0x000000ffff0d7224 */ /* 0x000fe400078e0005 */
[----:B------:R-:W-:-:S07]  /*1500*/  IMAD.IADD R11, R11, 0x1, R6 ;  /* 0x000000010b0b7824 */ /* 0x000fce00078e0206 */
.L_x_1322:
[----:B-1----:R1:W2:Y:S01]  /*1510*/  LDS.64 R8, [R7] ;  /* 0x0000000007087984 */ /* 0x0022a20000000a00 */
[----:B------:R-:W-:Y:S01]  /*1520*/  IMAD.MOV.U32 R2, RZ, RZ, R10 ;  /* 0x000000ffff027224 */ /* 0x000fe200078e000a */
[----:B------:R-:W-:Y:S01]  /*1530*/  IADD3 R10, P3, PT, R10, 0x400, RZ ;  /* 0x000004000a0a7810 */ /* 0x000fe20007f7e0ff */
[----:B------:R-:W-:Y:S02]  /*1540*/  IMAD.MOV.U32 R3, RZ, RZ, R13 ;  /* 0x000000ffff037224 */ /* 0x000fe400078e000d */
[----:B------:R-:W-:Y:S01]  /*1550*/  IMAD.MOV.U32 R4, RZ, RZ, R12 ;  /* 0x000000ffff047224 */ /* 0x000fe200078e000c */
[----:B------:R-:W-:Y:S01]  /*1560*/  IADD3 R12, P2, PT, R12, 0x400, RZ ;  /* 0x000004000c0c7810 */ /* 0x000fe20007f5e0ff */
[----:B------:R-:W-:Y:S02]  /*1570*/  IMAD.MOV.U32 R5, RZ, RZ, R15 ;  /* 0x000000ffff057224 */ /* 0x000fe400078e000f */
[----:B------:R-:W-:Y:S02]  /*1580*/  VIADD R0, R0, 0x1 ;  /* 0x0000000100007836 */ /* 0x000fe40000000000 */
[----:B-1----:R-:W-:-:S02]  /*1590*/  VIADD R7, R7, 0x800 ;  /* 0x0000080007077836 */ /* 0x002fc40000000000 */
[----:B------:R-:W-:Y:S01]  /*15a0*/  IMAD.X R15, RZ, RZ, R15, P2 ;  /* 0x000000ffff0f7224 */ /* 0x000fe200010e060f */
[----:B------:R-:W-:Y:S01]  /*15b0*/  ISETP.NE.AND P0, PT, R0, RZ, PT ;  /* 0x000000ff0000720c */ /* 0x000fe20003f05270 */
[----:B------:R-:W-:Y:S01]  /*15c0*/  IMAD.X R13, RZ, RZ, R13, P3 ;  /* 0x000000ffff0d7224 */ /* 0x000fe200018e060d */
[----:B--2---:R1:W-:Y:S04]  /*15d0*/  STG.E desc[UR10][R2.64], R8 ;  /* 0x0000000802007986 */ /* 0x0043e8000c10190a */
[----:B------:R1:W-:Y:S07]  /*15e0*/  STG.E desc[UR10][R4.64], R9 ;  /* 0x0000000904007986 */ /* 0x0003ee000c10190a */
[----:B------:R-:W-:Y:S05]  /*15f0*/  @P0 BRA `(.L_x_1322) ;  /* 0xfffffffc00c40947 */ /* 0x000fea000383ffff */
.L_x_1321:
[----:B------:R-:W-:Y:S05]  /*1600*/  BSYNC.RECONVERGENT B0 ;  /* 0x0000000000007941 */ /* 0x000fea0003800200 */
.L_x_1320:
[----:B------:R-:W-:Y:S05]  /*1610*/  @!P1 EXIT ;  /* 0x000000000000994d */ /* 0x000fea0003800000 */
[----:B------:R-:W2:Y:S01]  /*1620*/  LDCU.64 UR6, c[0x0][0x398] ;  /* 0x00007300ff0677ac */ /* 0x000ea20008000a00 */
[----:B------:R-:W-:Y:S01]  /*1630*/  IMAD.IADD R0, R24, 0x1, -R11 ;  /* 0x0000000118007824 */ /* 0x000fe200078e0a0b */
[----:B------:R-:W-:Y:S01]  /*1640*/  BSSY.RECONVERGENT B0, `(.L_x_1323) ;  /* 0x000004c000007945 */ /* 0x000fe20003800200 */
[----:B-1----:R-:W-:Y:S01]  /*1650*/  IMAD.MOV.U32 R4, RZ, RZ, 0x800 ;  /* 0x00000800ff047424 */ /* 0x002fe200078e00ff */
[----:B------:R-:W1:Y:S01]  /*1660*/  LDCU.64 UR8, c[0x0][0x3a0] ;  /* 0x00007400ff0877ac */ /* 0x000e620008000a00 */
[----:B------:R-:W-:Y:S01]  /*1670*/  IMAD.MOV.U32 R5, RZ, RZ, 0x0 ;  /* 0x00000000ff057424 */ /* 0x000fe200078e00ff */
[----:B------:R-:W-:Y:S02]  /*1680*/  ISETP.GT.AND P1, PT, R0, 0xc00, PT ;  /* 0x00000c000000780c */ /* 0x000fe40003f24270 */
[C---:B------:R-:W-:Y:S01]  /*1690*/  LEA R0, R11.reuse, UR4, 0x3 ;  /* 0x000000040b007c11 */ /* 0x040fe2000f8e18ff */
[----:B------:R-:W-:-:S04]  /*16a0*/  IMAD.WIDE.U32 R4, R11, 0x4, R4 ;  /* 0x000000040b047825 */ /* 0x000fc800078e0004 */
[----:B------:R-:W-:Y:S01]  /*16b0*/  VIADD R0, R0, 0x1000 ;  /* 0x0000100000007836 */ /* 0x000fe20000000000 */
[C---:B--2---:R-:W-:Y:S02]  /*16c0*/  IADD3 R2, P0, PT, R4.reuse, UR6, RZ ;  /* 0x0000000604027c10 */ /* 0x044fe4000ff1e0ff */
[----:B-1----:R-:W-:Y:S02]  /*16d0*/  IADD3 R4, P2, PT, R4, UR8, RZ ;  /* 0x0000000804047c10 */ /* 0x002fe4000ff5e0ff */
[C---:B------:R-:W-:Y:S02]  /*16e0*/  IADD3.X R3, PT, PT, R5.reuse, UR7, RZ, P0, !PT ;  /* 0x0000000705037c10 */ /* 0x040fe400087fe4ff */
[----:B------:R-:W-:Y:S02]  /*16f0*/  IADD3.X R5, PT, PT, R5, UR9, RZ, P2, !PT ;  /* 0x0000000905057c10 */ /* 0x000fe400097fe4ff */
[----:B------:R-:W-:Y:S01]  /*1700*/  PLOP3.LUT P0, PT, PT, PT, PT, 0x80, 0x8 ;  /* 0x000000000008781c */ /* 0x000fe20003f0f070 */
[----:B------:R-:W-:-:S12]  /*1710*/  @!P1 BRA `(.L_x_1324) ;  /* 0x0000000000f89947 */ /* 0x000fd80003800000 */
[----:B------:R-:W-:Y:S01]  /*1720*/  PLOP3.LUT P0, PT, PT, PT, PT, 0x8, 0x80 ;  /* 0x000000000080781c */ /* 0x000fe20003f0e170 */
[----:B------:R-:W-:-:S12]  /*1730*/  VIADD R10, R24, 0xfffff400 ;  /* 0xfffff400180a7836 */ /* 0x000fd80000000000 */
.L_x_1325:
[----:B------:R-:W1:Y:S01]  /*1740*/  LDS.64 R6, [R0+-0x1000] ;  /* 0xfff0000000067984 */ /* 0x000e620000000a00 */
[----:B------:R-:W-:-:S03]  /*1750*/  VIADD R11, R11, 0x1000 ;  /* 0x000010000b0b7836 */ /* 0x000fc60000000000 */
[----:B------:R-:W2:Y:S02]  /*1760*/  LDS.64 R8, [R0+-0x800] ;  /* 0xfff8000000087984 */ /* 0x000ea40000000a00 */
[----:B------:R-:W-:Y:S02]  /*1770*/  ISETP.GE.AND P1, PT, R11, R10, PT ;  /* 0x0000000a0b00720c */ /* 0x000fe40003f26270 */
[----:B------:R-:W3:Y:S04]  /*1780*/  LDS.64 R12, [R0] ;  /* 0x00000000000c7984 */ /* 0x000ee80000000a00 */
[----:B------:R-:W4:Y:S04]  /*1790*/  LDS.64 R14, [R0+0x800] ;  /* 0x00080000000e7984 */ /* 0x000f280000000a00 */
[----:B------:R-:W5:Y:S04]  /*17a0*/  LDS.64 R16, [R0+0x1000] ;  /* 0x0010000000107984 */ /* 0x000f680000000a00 */
[----:B------:R-:W5:Y:S04]  /*17b0*/  LDS.64 R18, [R0+0x1800] ;  /* 0x0018000000127984 */ /* 0x000f680000000a00 */
[----:B------:R-:W5:Y:S04]  /*17c0*/  LDS.64 R20, [R0+0x2000] ;  /* 0x0020000000147984 */ /* 0x000f680000000a00 */
[----:B------:R-:W5:Y:S04]  /*17d0*/  LDS.64 R22, [R0+0x2800] ;  /* 0x0028000000167984 */ /* 0x000f680000000a00 */
[----:B0-----:R-:W0:Y:S04]  /*17e0*/  LDS.64 R26, [R0+0x3000] ;  /* 0x00300000001a7984 */ /* 0x001e280000000a00 */
[----:B------:R-:W0:Y:S04]  /*17f0*/  LDS.64 R28, [R0+0x3800] ;  /* 0x00380000001c7984 */ /* 0x000e280000000a00 */
[----:B------:R-:W0:Y:S04]  /*1800*/  LDS.64 R30, [R0+0x4000] ;  /* 0x00400000001e7984 */ /* 0x000e280000000a00 */
[----:B------:R-:W0:Y:S04]  /*1810*/  LDS.64 R32, [R0+0x4800] ;  /* 0x0048000000207984 */ /* 0x000e280000000a00 */
[----:B------:R-:W0:Y:S04]  /*1820*/  LDS.64 R34, [R0+0x5000] ;  /* 0x0050000000227984 */ /* 0x000e280000000a00 */
[----:B------:R-:W0:Y:S04]  /*1830*/  LDS.64 R36, [R0+0x5800] ;  /* 0x0058000000247984 */ /* 0x000e280000000a00 */
[----:B------:R-:W0:Y:S04]  /*1840*/  LDS.64 R38, [R0+0x6000] ;  /* 0x0060000000267984 */ /* 0x000e280000000a00 */
[----:B------:R2:W0:Y:S04]  /*1850*/  LDS.64 R40, [R0+0x6800] ;  /* 0x0068000000287984 */ /* 0x0004280000000a00 */
[----:B-1----:R1:W-:Y:S04]  /*1860*/  STG.E desc[UR10][R2.64+-0x800], R6 ;  /* 0xfff8000602007986 */ /* 0x0023e8000c10190a */
[----:B------:R4:W-:Y:S01]  /*1870*/  STG.E desc[UR10][R4.64+-0x800], R7 ;  /* 0xfff8000704007986 */ /* 0x0009e2000c10190a */
[----:B--2---:R-:W-:-:S03]  /*1880*/  VIADD R0, R0, 0x8000 ;  /* 0x0000800000007836 */ /* 0x004fc60000000000 */
[----:B------:R2:W-:Y:S04]  /*1890*/  STG.E desc[UR10][R2.64+-0x400], R8 ;  /* 0xfffc000802007986 */ /* 0x0005e8000c10190a */
[----:B------:R5:W-:Y:S01]  /*18a0*/  STG.E desc[UR10][R4.64+-0x400], R9 ;  /* 0xfffc000904007986 */ /* 0x000be2000c10190a */
[----:B-1----:R-:W-:-:S03]  /*18b0*/  IADD3 R6, P3, PT, R4, 0x4000, RZ ;  /* 0x0000400004067810 */ /* 0x002fc60007f7e0ff */
[----:B---3--:R-:W-:Y:S02]  /*18c0*/  STG.E desc[UR10][R2.64], R12 ;  /* 0x0000000c02007986 */ /* 0x008fe4000c10190a */
[----:B----4-:R-:W-:Y:S02]  /*18d0*/  IMAD.X R7, RZ, RZ, R5, P3 ;  /* 0x000000ffff077224 */ /* 0x010fe400018e0605 */
[----:B------:R-:W-:Y:S01]  /*18e0*/  STG.E desc[UR10][R4.64], R13 ;  /* 0x0000000d04007986 */ /* 0x000fe2000c10190a */
[----:B--2---:R-:W-:-:S03]  /*18f0*/  IADD3 R8, P2, PT, R2, 0x4000, RZ ;  /* 0x0000400002087810 */ /* 0x004fc60007f5e0ff */
[----:B------:R-:W-:Y:S02]  /*1900*/  STG.E desc[UR10][R2.64+0x400], R14 ;  /* 0x0004000e02007986 */ /* 0x000fe4000c10190a */
[----:B-----5:R-:W-:Y:S02]  /*1910*/  IMAD.X R9, RZ, RZ, R3, P2 ;  /* 0x000000ffff097224 */ /* 0x020fe400010e0603 */
        /* <DEDUP_REMOVED lines=9> */
[----:B0-----:R-:W-:Y:S04]  /*19b0*/  STG.E desc[UR10][R2.64+0x1800], R26 ;  /* 0x0018001a02007986 */ /* 0x001fe8000c10190a */
        /* <DEDUP_REMOVED lines=13> */
[----:B------:R0:W-:Y:S04]  /*1a90*/  STG.E desc[UR10][R2.64+0x3400], R40 ;  /* 0x0034002802007986 */ /* 0x0001e8000c10190a */
[----:B------:R1:W-:Y:S01]  /*1aa0*/  STG.E desc[UR10][R4.64+0x3400], R41 ;  /* 0x0034002904007986 */ /* 0x0003e2000c10190a */
[----:B0-----:R-:W-:-:S02]  /*1ab0*/  IMAD.MOV.U32 R2, RZ, RZ, R8 ;  /* 0x000000ffff027224 */ /* 0x001fc400078e0008 */
[----:B------:R-:W-:Y:S02]  /*1ac0*/  IMAD.MOV.U32 R3, RZ, RZ, R9 ;  /* 0x000000ffff037224 */ /* 0x000fe400078e0009 */
[----:B-1----:R-:W-:Y:S02]  /*1ad0*/  IMAD.MOV.U32 R4, RZ, RZ, R6 ;  /* 0x000000ffff047224 */ /* 0x002fe400078e0006 */
[----:B------:R-:W-:Y:S01]  /*1ae0*/  IMAD.MOV.U32 R5, RZ, RZ, R7 ;  /* 0x000000ffff057224 */ /* 0x000fe200078e0007 */
[----:B------:R-:W-:Y:S06]  /*1af0*/  @!P1 BRA `(.L_x_1325) ;  /* 0xfffffffc00109947 */ /* 0x000fec000383ffff */
.L_x_1324:
[----:B------:R-:W-:Y:S05]  /*1b00*/  BSYNC.RECONVERGENT B0 ;  /* 0x0000000000007941 */ /* 0x000fea0003800200 */
.L_x_1323:
[----:B------:R-:W-:Y:S01]  /*1b10*/  IMAD.IADD R6, R24, 0x1, -R11 ;  /* 0x0000000118067824 */ /* 0x000fe200078e0a0b */
[----:B------:R-:W-:Y:S04]  /*1b20*/  BSSY.RECONVERGENT B0, `(.L_x_1326) ;  /* 0x0000026000007945 */ /* 0x000fe80003800200 */
[----:B------:R-:W-:-:S13]  /*1b30*/  ISETP.GT.AND P1, PT, R6, 0x400, PT ;  /* 0x000004000600780c */ /* 0x000fda0003f24270 */
[----:B------:R-:W-:Y:S05]  /*1b40*/  @!P1 BRA `(.L_x_1327) ;  /* 0x00000000008c9947 */ /* 0x000fea0003800000 */
[----:B------:R-:W1:Y:S01]  /*1b50*/  LDS.64 R6, [R0+-0x1000] ;  /* 0xfff0000000067984 */ /* 0x000e620000000a00 */
[----:B------:R-:W-:Y:S01]  /*1b60*/  PLOP3.LUT P0, PT, PT, PT, PT, 0x8, 0x80 ;  /* 0x000000000080781c */ /* 0x000fe20003f0e170 */
[----:B------:R-:W-:Y:S02]  /*1b70*/  VIADD R11, R11, 0x800 ;  /* 0x000008000b0b7836 */ /* 0x000fe40000000000 */
[----:B------:R-:W2:Y:S04]  /*1b80*/  LDS.64 R8, [R0+-0x800] ;  /* 0xfff8000000087984 */ /* 0x000ea80000000a00 */
[----:B------:R-:W3:Y:S04]  /*1b90*/  LDS.64 R12, [R0] ;  /* 0x00000000000c7984 */ /* 0x000ee80000000a00 */
[----:B------:R-:W4:Y:S04]  /*1ba0*/  LDS.64 R14, [R0+0x800] ;  /* 0x00080000000e7984 */ /* 0x000f280000000a00 */
[----:B------:R-:W5:Y:S04]  /*1bb0*/  LDS.64 R16, [R0+0x1000] ;  /* 0x0010000000107984 */ /* 0x000f680000000a00 */
[----:B------:R-:W0:Y:S04]  /*1bc0*/  LDS.64 R18, [R0+0x1800] ;  /* 0x0018000000127984 */ /* 0x000e280000000a00 */
[----:B------:R-:W0:Y:S04]  /*1bd0*/  LDS.64 R20, [R0+0x2000] ;  /* 0x0020000000147984 */ /* 0x000e280000000a00 */
[----:B------:R1:W0:Y:S02]  /*1be0*/  LDS.64 R22, [R0+0x2800] ;  /* 0x0028000000167984 */ /* 0x0002240000000a00 */
[----:B-1----:R-:W-:-:S02]  /*1bf0*/  VIADD R0, R0, 0x4000 ;  /* 0x0000400000007836 */ /* 0x002fc40000000000 */
[----:B------:R1:W-:Y:S04]  /*1c00*/  STG.E desc[UR10][R2.64+-0x800], R6 ;  /* 0xfff8000602007986 */ /* 0x0003e8000c10190a */
[----:B------:R4:W-:Y:S04]  /*1c10*/  STG.E desc[UR10][R4.64+-0x800], R7 ;  /* 0xfff8000704007986 */ /* 0x0009e8000c10190a */
[----:B--2---:R2:W-:Y:S04]  /*1c20*/  STG.E desc[UR10][R2.64+-0x400], R8 ;  /* 0xfffc000802007986 */ /* 0x0045e8000c10190a */
        /* <DEDUP_REMOVED lines=11> */
[----:B0-----:R-:W-:Y:S04]  /*1ce0*/  STG.E desc[UR10][R2.64+0xc00], R18 ;  /* 0x000c001202007986 */ /* 0x001fe8000c10190a */
        /* <DEDUP_REMOVED lines=8> */
[----:B------:R-:W-:-:S07]  /*1d70*/  IMAD.MOV.U32 R5, RZ, RZ, R7 ;  /* 0x000000ffff057224 */ /* 0x000fce00078e0007 */
.L_x_1327:
[----:B------:R-:W-:Y:S05]  /*1d80*/  BSYNC.RECONVERGENT B0 ;  /* 0x0000000000007941 */ /* 0x000fea0003800200 */
.L_x_1326:
[----:B------:R-:W-:-:S13]  /*1d90*/  ISETP.LT.OR P0, PT, R11, R24, P0 ;  /* 0x000000180b00720c */ /* 0x000fda0000701670 */
[----:B------:R-:W-:Y:S05]  /*1da0*/  @!P0 EXIT ;  /* 0x000000000000894d */ /* 0x000fea0003800000 */
[----:B------:R-:W1:Y:S04]  /*1db0*/  LDS.64 R6, [R0+-0x1000] ;  /* 0xfff0000000067984 */ /* 0x000e680000000a00 */
[----:B------:R-:W2:Y:S04]  /*1dc0*/  LDS.64 R8, [R0+-0x800] ;  /* 0xfff8000000087984 */ /* 0x000ea80000000a00 */
[----:B------:R-:W3:Y:S04]  /*1dd0*/  LDS.64 R10, [R0] ;  /* 0x00000000000a7984 */ /* 0x000ee80000000a00 */
[----:B------:R-:W4:Y:S04]  /*1de0*/  LDS.64 R12, [R0+0x800] ;  /* 0x00080000000c7984 */ /* 0x000f280000000a00 */
[----:B-1----:R-:W-:Y:S04]  /*1df0*/  STG.E desc[UR10][R2.64+-0x800], R6 ;  /* 0xfff8000602007986 */ /* 0x002fe8000c10190a */
[----:B------:R-:W-:Y:S04]  /*1e00*/  STG.E desc[UR10][R4.64+-0x800], R7 ;  /* 0xfff8000704007986 */ /* 0x000fe8000c10190a */
[----:B--2---:R-:W-:Y:S04]  /*1e10*/  STG.E desc[UR10][R2.64+-0x400], R8 ;  /* 0xfffc000802007986 */ /* 0x004fe8000c10190a */
[----:B------:R-:W-:Y:S04]  /*1e20*/  STG.E desc[UR10][R4.64+-0x400], R9 ;  /* 0xfffc000904007986 */ /* 0x000fe8000c10190a */
[----:B---3--:R-:W-:Y:S04]  /*1e30*/  STG.E desc[UR10][R2.64], R10 ;  /* 0x0000000a02007986 */ /* 0x008fe8000c10190a */
[----:B------:R-:W-:Y:S04]  /*1e40*/  STG.E desc[UR10][R4.64], R11 ;  /* 0x0000000b04007986 */ /* 0x000fe8000c10190a */
[----:B----4-:R-:W-:Y:S04]  /*1e50*/  STG.E desc[UR10][R2.64+0x400], R12 ;  /* 0x0004000c02007986 */ /* 0x010fe8000c10190a */
[----:B------:R-:W-:Y:S01]  /*1e60*/  STG.E desc[UR10][R4.64+0x400], R13 ;  /* 0x0004000d04007986 */ /* 0x000fe2000c10190a */
[----:B------:R-:W-:Y:S05]  /*1e70*/  EXIT ;  /* 0x000000000000794d */ /* 0x000fea0003800000 */
.L_x_1319:
[----:B------:R-:W-:Y:S01]  /*1e80*/  ISETP.NE.AND P2, PT, R4, R6, PT ;  /* 0x000000060400720c */ /* 0x000fe20003f45270 */
[----:B------:R-:W1:Y:S01]  /*1e90*/  @P0 LDC.64 R44, c[0x0][0x398] ;  /* 0x0000e600ff2c0b82 */ /* 0x000e620000000a00 */
[----:B------:R-:W-:Y:S02]  /*1ea0*/  ISETP.NE.AND P5, PT, R6, R28, PT ;  /* 0x0000001c0600720c */ /* 0x000fe40003fa5270 */
[----:B------:R-:W-:Y:S02]  /*1eb0*/  ISETP.NE.AND P1, PT, R28, R30, PT ;  /* 0x0000001e1c00720c */ /* 0x000fe40003f25270 */
[----:B------:R-:W-:Y:S02]  /*1ec0*/  ISETP.NE.AND P4, PT, R30, R32, PT ;  /* 0x000000201e00720c */ /* 0x000fe40003f85270 */
[----:B------:R-:W-:Y:S01]  /*1ed0*/  ISETP.NE.AND P3, PT, R32, R34, PT ;  /* 0x000000222000720c */ /* 0x000fe20003f65270 */
[----:B0-----:R-:W0:Y:S01]  /*1ee0*/  @P0 LDC.64 R26, c[0x0][0x3a0] ;  /* 0x0000e800ff1a0b82 */ /* 0x001e220000000a00 */
[----:B------:R-:W-:-:S07]  /*1ef0*/  ISETP.NE.AND P6, PT, R34, R36, PT ;  /* 0x000000242200720c */ /* 0x000fce0003fc5270 */
[----:B------:R-:W2:Y:S08]  /*1f00*/  @P2 LDC.64 R10, c[0x0][0x3a0] ;  /* 0x0000e800ff0a2b82 */ /* 0x000eb00000000a00 */
[----:B------:R-:W3:Y:S01]  /*1f10*/  @P2 LDC.64 R24, c[0x0][0x398] ;  /* 0x0000e600ff182b82 */ /* 0x000ee20000000a00 */
[----:B-1----:R-:W-:-:S05]  /*1f20*/  @P0 IMAD.WIDE R44, R13, 0x4, R44 ;  /* 0x000000040d2c0825 */ /* 0x002fca00078e022c */
[----:B------:R-:W-:Y:S02]  /*1f30*/  @P0 STG.E desc[UR10][R44.64], R40 ;  /* 0x000000282c000986 */ /* 0x000fe4000c10190a */
[----:B------:R-:W1:Y:S01]  /*1f40*/  @P5 LDC.64 R20, c[0x0][0x398] ;  /* 0x0000e600ff145b82 */ /* 0x000e620000000a00 */
[----:B0-----:R-:W-:-:S05]  /*1f50*/  @P0 IMAD.WIDE R26, R13, 0x4, R26 ;  /* 0x000000040d1a0825 */ /* 0x001fca00078e021a */
[----:B------:R-:W-:Y:S01]  /*1f60*/  @P0 STG.E desc[UR10][R26.64], R41 ;  /* 0x000000291a000986 */ /* 0x000fe2000c10190a */
[----:B------:R-:W-:Y:S01]  /*1f70*/  ISETP.NE.AND P0, PT, R36, R38, PT ;  /* 0x000000262400720c */ /* 0x000fe20003f05270 */
[----:B------:R-:W0:Y:S01]  /*1f80*/  @P5 LDC.64 R22, c[0x0][0x3a0] ;  /* 0x0000e800ff165b82 */ /* 0x000e220000000a00 */
[----:B--2---:R-:W-:-:S04]  /*1f90*/  @P2 IMAD.WIDE R48, R19, 0x4, R10 ;  /* 0x0000000413302825 */ /* 0x004fc800078e020a */
[----:B---3--:R-:W-:-:S03]  /*1fa0*/  @P2 IMAD.WIDE R46, R19, 0x4, R24 ;  /* 0x00000004132e2825 */ /* 0x008fc600078e0218 */
[----:B------:R-:W2:Y:S02]  /*1fb0*/  @P1 LDC.64 R10, c[0x0][0x398] ;  /* 0x0000e600ff0a1b82 */ /* 0x000ea40000000a00 */
[----:B------:R0:W-:Y:S01]  /*1fc0*/  @P2 STG.E desc[UR10][R46.64], R4 ;  /* 0x000000042e002986 */ /* 0x0001e2000c10190a */
[----:B-1----:R-:W-:-:S05]  /*1fd0*/  @P5 IMAD.WIDE R50, R17, 0x4, R20 ;  /* 0x0000000411325825 */ /* 0x002fca00078e0214 */
[----:B------:R-:W1:Y:S01]  /*1fe0*/  @P1 LDC.64 R12, c[0x0][0x3a0] ;  /* 0x0000e800ff0c1b82 */ /* 0x000e620000000a00 */
[----:B------:R3:W-:Y:S01]  /*1ff0*/  @P2 STG.E desc[UR10][R48.64], R5 ;  /* 0x0000000530002986 */ /* 0x0007e2000c10190a */
[----:B------:R-:W-:-:S03]  /*2000*/  ISETP.NE.AND P2, PT, R38, R3, PT ;  /* 0x000000032600720c */ /* 0x000fc60003f45270 */
[----:B------:R3:W-:Y:S03]  /*2010*/  @P5 STG.E desc[UR10][R50.64], R6 ;  /* 0x0000000632005986 */ /* 0x0007e6000c10190a */
[----:B------:R-:W4:Y:S01]  /*2020*/  @P4 LDC.64 R24, c[0x0][0x398] ;  /* 0x0000e600ff184b82 */ /* 0x000f220000000a00 */
[----:B0-----:R-:W-:-:S05]  /*2030*/  @P5 IMAD.WIDE R46, R17, 0x4, R22 ;  /* 0x00000004112e5825 */ /* 0x001fca00078e0216 */
[----:B------:R3:W-:Y:S02]  /*2040*/  @P5 STG.E desc[UR10][R46.64], R7 ;  /* 0x000000072e005986 */ /* 0x0007e4000c10190a */
[----:B------:R-:W0:Y:S01]  /*2050*/  @P4 LDC.64 R18, c[0x0][0x3a0] ;  /* 0x0000e800ff124b82 */ /* 0x000e220000000a00 */
[----:B--2---:R-:W-:-:S05]  /*2060*/  @P1 IMAD.WIDE R10, R2, 0x4, R10 ;  /* 0x00000004020a1825 */ /* 0x004fca00078e020a */
[----:B------:R3:W-:Y:S02]  /*2070*/  @P1 STG.E desc[UR10][R10.64], R28 ;  /* 0x0000001c0a001986 */ /* 0x0007e4000c10190a */
[----:B------:R-:W2:Y:S01]  /*2080*/  @P3 LDC.64 R20, c[0x0][0x398] ;  /* 0x0000e600ff143b82 */ /* 0x000ea20000000a00 */
[----:B-1----:R-:W-:-:S05]  /*2090*/  @P1 IMAD.WIDE R12, R2, 0x4, R12 ;  /* 0x00000004020c1825 */ /* 0x002fca00078e020c */
[----:B------:R3:W-:Y:S02]  /*20a0*/  @P1 STG.E desc[UR10][R12.64], R29 ;  /* 0x0000001d0c001986 */ /* 0x0007e4000c10190a */
[----:B------:R-:W1:Y:S01]  /*20b0*/  @P3 LDC.64 R44, c[0x0][0x3a0] ;  /* 0x0000e800ff2c3b82 */ /* 0x000e620000000a00 */
[----:B----4-:R-:W-:-:S05]  /*20c0*/  @P4 IMAD.WIDE R24, R9, 0x4, R24 ;  /* 0x0000000409184825 */ /* 0x010fca00078e0218 */
[----:B------:R3:W-:Y:S02]  /*20d0*/  @P4 STG.E desc[UR10][R24.64], R30 ;  /* 0x0000001e18004986 */ /* 0x0007e4000c10190a */
        /* <DEDUP_REMOVED lines=11> */
[----:B------:R3:W-:Y:S01]  /*2190*/  @P6 STG.E desc[UR10][R40.64], R34 ;  /* 0x0000002228006986 */ /* 0x0007e2000c10190a */
[----:B0-----:R-:W-:-:S05]  /*21a0*/  @P6 IMAD.WIDE R16, R0, 0x4, R16 ;  /* 0x0000000400106825 */ /* 0x001fca00078e0210 */
[----:B------:R3:W-:Y:S01]  /*21b0*/  @P6 STG.E desc[UR10][R16.64], R35 ;  /* 0x0000002310006986 */ /* 0x0007e2000c10190a */
[----:B--2---:R-:W-:-:S05]  /*21c0*/  @P0 IMAD.WIDE R22, R42, 0x4, R22 ;  /* 0x000000042a160825 */ /* 0x004fca00078e0216 */
[----:B------:R3:W-:Y:S01]  /*21d0*/  @P0 STG.E desc[UR10][R22.64], R36 ;  /* 0x0000002416000986 */ /* 0x0007e2000c10190a */
[----:B-1----:R-:W-:-:S05]  /*21e0*/  @P0 IMAD.WIDE R26, R42, 0x4, R26 ;  /* 0x000000042a1a0825 */ /* 0x002fca00078e021a */
[----:B------:R3:W-:Y:S01]  /*21f0*/  @P0 STG.E desc[UR10][R26.64], R37 ;  /* 0x000000251a000986 */ /* 0x0007e2000c10190a */
[----:B------:R-:W-:Y:S05]  /*2200*/  @!P2 EXIT ;  /* 0x000000000000a94d */ /* 0x000fea0003800000 */
[----:B------:R-:W0:Y:S08]  /*2210*/  LDC.64 R2, c[0x0][0x398] ;  /* 0x0000e600ff027b82 */ /* 0x000e300000000a00 */
[----:B---3--:R-:W1:Y:S01]  /*2220*/  LDC.64 R4, c[0x0][0x3a0] ;  /* 0x0000e800ff047b82 */ /* 0x008e620000000a00 */
[----:B0-----:R-:W-:-:S05]  /*2230*/  IMAD.WIDE R2, R43, 0x4, R2 ;  /* 0x000000042b027825 */ /* 0x001fca00078e0202 */
[----:B------:R-:W-:Y:S01]  /*2240*/  STG.E desc[UR10][R2.64], R38 ;  /* 0x0000002602007986 */ /* 0x000fe2000c10190a */
[----:B-1----:R-:W-:-:S05]  /*2250*/  IMAD.WIDE R4, R43, 0x4, R4 ;  /* 0x000000042b047825 */ /* 0x002fca00078e0204 */
[----:B------:R-:W-:Y:S01]  /*2260*/  STG.E desc[UR10][R4.64], R39 ;  /* 0x0000002704007986 */ /* 0x000fe2000c10190a */
[----:B------:R-:W-:Y:S05]  /*2270*/  EXIT ;  /* 0x000000000000794d */ /* 0x000fea0003800000 */
.L_x_1318:
[----:B------:R-:W0:Y:S01]  /*2280*/  S2R R0, SR_TID.X ;  /* 0x0000000000007919 */ /* 0x000e220000002100 */
[----:B------:R-:W1:Y:S01]  /*2290*/  LDC.64 R2, c[0x0][0x380] ;  /* 0x0000e000ff027b82 */ /* 0x000e620000000a00 */
[----:B------:R-:W-:Y:S02]  /*22a0*/  IMAD.U32 R15, RZ, RZ, UR6 ;  /* 0x00000006ff0f7e24 */ /* 0x000fe4000f8e00ff */
[----:B------:R-:W-:Y:S01]  /*22b0*/  IMAD.MOV.U32 R34, RZ, RZ, RZ ;  /* 0x000000ffff227224 */ /* 0x000fe200078e00ff */
[----:B------:R-:W2:Y:S04]  /*22c0*/  S2R R36, SR_LANEID ;  /* 0x0000000000247919 */ /* 0x000ea80000000000 */
[----:B------:R-:W3:Y:S01]  /*22d0*/  S2UR UR5, SR_CgaCtaId ;  /* 0x00000000000579c3 */ /* 0x000ee20000008800 */
[----:B------:R-:W-:-:S07]  /*22e0*/  UMOV UR4, 0x400 ;  /* 0x0000040000047882 */ /* 0x000fce0000000000 */
[----:B------:R-:W4:Y:S01]  /*22f0*/  LDC R16, c[0x0][0x390] ;  /* 0x0000e400ff107b82 */ /* 0x000f220000000800 */
[C---:B0-----:R-:W-:Y:S02]  /*2300*/  LOP3.LUT R4, R0.reuse, 0x1f, RZ, 0xc0, !PT ;  /* 0x0000001f00047812 */ /* 0x041fe400078ec0ff */
[----:B------:R-:W-:-:S03]  /*2310*/  LOP3.LUT R5, R0, 0x3e0, RZ, 0xc0, !PT ;  /* 0x000003e000057812 */ /* 0x000fc600078ec0ff */
[----:B------:R-:W-:-:S04]  /*2320*/  VIADD R4, R4, UR6 ;  /* 0x0000000604047c36 */ /* 0x000fc80008000000 */
[----:B------:R-:W-:-:S04]  /*2330*/  IMAD R5, R5, 0x9, R4 ;  /* 0x0000000905057824 */ /* 0x000fc800078e0204 */
[----:B-1----:R-:W-:-:S05]  /*2340*/  IMAD.WIDE.U32 R4, R5, 0x4, R2 ;  /* 0x0000000405047825 */ /* 0x002fca00078e0002 */
[----:B------:R-:W5:Y:S04]  /*2350*/  LDG.E.CONSTANT R6, desc[UR10][R4.64] ;  /* 0x0000000a04067981 */ /* 0x000f68000c1e9900 */
[----:B------:R-:W4:Y:S04]  /*2360*/  LDG.E.CONSTANT R7, desc[UR10][R4.64+0x80] ;  /* 0x0000800a04077981 */ /* 0x000f28000c1e9900 */
[----:B------:R-:W4:Y:S04]  /*2370*/  LDG.E.CONSTANT R8, desc[UR10][R4.64+0x100] ;  /* 0x0001000a04087981 */ /* 0x000f28000c1e9900 */
[----:B------:R-:W4:Y:S04]  /*2380*/  LDG.E.CONSTANT R9, desc[UR10][R4.64+0x180] ;  /* 0x0001800a04097981 */ /* 0x000f28000c1e9900 */
[----:B------:R-:W4:Y:S04]  /*2390*/  LDG.E.CONSTANT R10, desc[UR10][R4.64+0x200] ;  /* 0x0002000a040a7981 */ /* 0x000f28000c1e9900 */
[----:B------:R-:W4:Y:S04]  /*23a0*/  LDG.E.CONSTANT R11, desc[UR10][R4.64+0x280] ;  /* 0x0002800a040b7981 */ /* 0x000f28000c1e9900 */
[----:B------:R-:W4:Y:S04]  /*23b0*/  LDG.E.CONSTANT R12, desc[UR10][R4.64+0x300] ;  /* 0x0003000a040c7981 */ /* 0x000f28000c1e9900 */
[----:B------:R-:W4:Y:S04]  /*23c0*/  LDG.E.CONSTANT R13, desc[UR10][R4.64+0x380] ;  /* 0x0003800a040d7981 */ /* 0x000f28000c1e9900 */
[----:B------:R2:W4:Y:S01]  /*23d0*/  LDG.E.CONSTANT R14, desc[UR10][R4.64+0x400] ;  /* 0x0004000a040e7981 */ /* 0x000522000c1e9900 */
[----:B------:R-:W-:-:S13]  /*23e0*/  ISETP.NE.AND P0, PT, R0, RZ, PT ;  /* 0x000000ff0000720c */ /* 0x000fda0003f05270 */
[----:B------:R-:W-:-:S05]  /*23f0*/  @!P0 IMAD.WIDE.U32 R2, R15, 0x4, R2 ;  /* 0x000000040f028825 */ /* 0x000fca00078e0002 */
[----:B------:R0:W4:Y:S01]  /*2400*/  @!P0 LDG.E.CONSTANT R34, desc[UR10][R2.64+-0x4] ;  /* 0xfffffc0a02228981 */ /* 0x000122000c1e9900 */
[----:B------:R-:W-:Y:S01]  /*2410*/  SHF.R.U32.HI R41, RZ, 0x5, R0 ;  /* 0x00000005ff297819 */ /* 0x000fe20000011600 */
[----:B---3--:R-:W-:Y:S01]  /*2420*/  ULEA UR4, UR5, UR4, 0x18 ;  /* 0x0000000405047291 */ /* 0x008fe2000f8ec0ff */
[----:B------:R-:W-:-:S03]  /*2430*/  ISETP.NE.AND P0, PT, R0, RZ, PT ;  /* 0x000000ff0000720c */ /* 0x000fc60003f05270 */
[----:B--2---:R-:W-:Y:S02]  /*2440*/  IMAD R4, R41, 0x120, R36 ;  /* 0x0000012029047824 */ /* 0x004fe400078e0224 */
[----:B------:R-:W-:-:S03]  /*2450*/  LEA R20, R0, UR4, 0x2 ;  /* 0x0000000400147c11 */ /* 0x000fc6000f8e10ff */
[----:B------:R-:W-:-:S05]  /*2460*/  LEA R17, R4, UR4, 0x2 ;  /* 0x0000000404117c11 */ /* 0x000fca000f8e10ff */
[----:B------:R-:W-:Y:S01]  /*2470*/  IMAD R19, R36, 0x20, R17 ;  /* 0x0000002024137824 */ /* 0x000fe200078e0211 */
        /* <DEDUP_REMOVED lines=10> */
[----:B------:R-:W-:Y:S04]  /*2520*/  LDS R37, [R19+0x20] ;  /* 0x0000200013257984 */ /* 0x000fe80000000800 */
[----:B0-----:R-:W-:Y:S04]  /*2530*/  LDS R2, [R19] ;  /* 0x0000000013027984 */ /* 0x001fe80000000800 */
[----:B------:R-:W0:Y:S04]  /*2540*/  LDS R4, [R19+0x4] ;  /* 0x0000040013047984 */ /* 0x000e280000000800 */
[----:B------:R-:W1:Y:S04]  /*2550*/  LDS R6, [R19+0x8] ;  /* 0x0000080013067984 */ /* 0x000e680000000800 */
[----:B------:R-:W2:Y:S04]  /*2560*/  LDS R8, [R19+0xc] ;  /* 0x00000c0013087984 */ /* 0x000ea80000000800 */
[----:B------:R-:W-:Y:S04]  /*2570*/  LDS R10, [R19+0x10] ;  /* 0x00001000130a7984 */ /* 0x000fe80000000800 */
[----:B------:R-:W-:Y:S04]  /*2580*/  LDS R12, [R19+0x14] ;  /* 0x00001400130c7984 */ /* 0x000fe80000000800 */
[----:B------:R-:W-:Y:S04]  /*2590*/  LDS R14, [R19+0x18] ;  /* 0x00001800130e7984 */ /* 0x000fe80000000800 */
[----:B------:R-:W-:Y:S01]  /*25a0*/  LDS R32, [R19+0x1c] ;  /* 0x00001c0013207984 */ /* 0x000fe20000000800 */
[----:B------:R-:W-:Y:S01]  /*25b0*/  BAR.SYNC.DEFER_BLOCKING 0x0 ;  /* 0x0000000000007b1d */ /* 0x000fe20000010000 */
[----:B0-----:R-:W-:-:S02]  /*25c0*/  ISETP.NE.AND P2, PT, R2, R4, PT ;  /* 0x000000040200720c */ /* 0x001fc40003f45270 */
[----:B-1----:R-:W-:Y:S02]  /*25d0*/  ISETP.NE.AND P3, PT, R4, R6, PT ;  /* 0x000000060400720c */ /* 0x002fe40003f65270 */
[----:B--2---:R-:W-:Y:S01]  /*25e0*/  ISETP.NE.AND P4, PT, R6, R8, PT ;  /* 0x000000080600720c */ /* 0x004fe20003f85270 */
        /* <DEDUP_REMOVED lines=11> */
[----:B0-----:R-:W-:-:S03]  /*26a0*/  IMAD.MOV.U32 R17, RZ, RZ, 0x2 ;  /* 0x00000002ff117424 */ /* 0x001fc600078e00ff */
[----:B------:R-:W0:Y:S04]  /*26b0*/  LDS R5, [R19+0x4] ;  /* 0x0000040013057984 */ /* 0x000e280000000800 */
[----:B------:R-:W2:Y:S04]  /*26c0*/  LDS R7, [R19+0x8] ;  /* 0x0000080013077984 */ /* 0x000ea80000000800 */
[----:B------:R-:W3:Y:S04]  /*26d0*/  LDS R9, [R19+0xc] ;  /* 0x00000c0013097984 */ /* 0x000ee80000000800 */
[----:B------:R-:W4:Y:S04]  /*26e0*/  LDS R11, [R19+0x10] ;  /* 0x00001000130b7984 */ /* 0x000f280000000800 */
[----:B------:R-:W-:Y:S04]  /*26f0*/  LDS R13, [R19+0x14] ;  /* 0x00001400130d7984 */ /* 0x000fe80000000800 */
[----:B------:R-:W-:Y:S04]  /*2700*/  LDS R15, [R19+0x18] ;  /* 0x00001800130f7984 */ /* 0x000fe80000000800 */
[----:B------:R-:W-:Y:S04]  /*2710*/  LDS R33, [R19+0x1c] ;  /* 0x00001c0013217984 */ /* 0x000fe80000000800 */
[----:B------:R-:W-:Y:S01]  /*2720*/  LDS R16, [R19+0x20] ;  /* 0x0000200013107984 */ /* 0x000fe20000000800 */
[----:B------:R-:W-:Y:S01]  /*2730*/  BAR.SYNC.DEFER_BLOCKING 0x0 ;  /* 0x0000000000007b1d */ /* 0x000fe20000010000 */
[----:B-1----:R-:W-:-:S05]  /*2740*/  SEL R18, R3, RZ, !P2 ;  /* 0x000000ff03127207 */ /* 0x002fca0005000000 */
[----:B0-----:R-:W-:-:S05]  /*2750*/  IMAD.IADD R18, R5, 0x1, R18 ;  /* 0x0000000105127824 */ /* 0x001fca00078e0212 */
[----:B------:R-:W-:-:S05]  /*2760*/  SEL R18, R18, RZ, !P3 ;  /* 0x000000ff12127207 */ /* 0x000fca0005800000 */
[----:B--2---:R-:W-:Y:S01]  /*2770*/  IMAD.IADD R18, R7, 0x1, R18 ;  /* 0x0000000107127824 */ /* 0x004fe200078e0212 */
[----:B------:R-:W-:Y:S04]  /*2780*/  STS [R20+0x47c], R37 ;  /* 0x00047c2514007388 */ /* 0x000fe80000000800 */
[----:B------:R-:W-:Y:S01]  /*2790*/  SEL R18, R18, RZ, !P4 ;  /* 0x000000ff12127207 */ /* 0x000fe20006000000 */
[----:B------:R-:W-:Y:S04]  /*27a0*/  BAR.SYNC.DEFER_BLOCKING 0x0 ;  /* 0x0000000000007b1d */ /* 0x000fe80000010000 */
[----:B---3--:R-:W-:-:S02]  /*27b0*/  IMAD.IADD R18, R9, 0x1, R18 ;  /* 0x0000000109127824 */ /* 0x008fc400078e0212 */
[----:B------:R-:W0:Y:S01]  /*27c0*/  @P0 LDS R34, [R20+0x478] ;  /* 0x0004780014220984 */ /* 0x000e220000000800 */
[----:B------:R-:W-:-:S04]  /*27d0*/  ISETP.NE.AND P0, PT, R8, R10, PT ;  /* 0x0000000a0800720c */ /* 0x000fc80003f05270 */
[----:B------:R-:W-:-:S05]  /*27e0*/  SEL R18, R18, RZ, !P0 ;  /* 0x000000ff12127207 */ /* 0x000fca0004000000 */
[----:B----4-:R-:W-:Y:S01]  /*27f0*/  IMAD.IADD R18, R11, 0x1, R18 ;  /* 0x000000010b127824 */ /* 0x010fe200078e0212 */
[----:B0-----:R-:W-:-:S04]  /*2800*/  ISETP.NE.AND P1, PT, R34, R2, PT ;  /* 0x000000022200720c */ /* 0x001fc80003f25270 */
[----:B------:R-:W-:-:S09]  /*2810*/  SEL R19, RZ, 0x1, !P1 ;  /* 0x00000001ff137807 */ /* 0x000fd20004800000 */
[----:B------:R-:W-:Y:S01]  /*2820*/  @!P1 IMAD.MOV R17, RZ, RZ, 0x1 ;  /* 0x00000001ff119424 */ /* 0x000fe200078e02ff */
[----:B------:R-:W-:Y:S01]  /*2830*/  ISETP.NE.AND P1, PT, R10, R12, PT ;  /* 0x0000000c0a00720c */ /* 0x000fe20003f25270 */
[----:B------:R-:W-:Y:S01]  /*2840*/  @!P2 IMAD.MOV R17, RZ, RZ, R19 ;  /* 0x000000ffff11a224 */ /* 0x000fe200078e0213 */
[----:B------:R-:W-:Y:S02]  /*2850*/  ISETP.NE.AND P2, PT, R12, R14, PT ;  /* 0x0000000e0c00720c */ /* 0x000fe40003f45270 */
[----:B------:R-:W-:Y:S01]  /*2860*/  SEL R18, R18, RZ, !P1 ;  /* 0x000000ff12127207 */ /* 0x000fe20004800000 */
[----:B------:R-:W-:Y:S02]  /*2870*/  VIADD R19, R17, 0x1 ;  /* 0x0000000111137836 */ /* 0x000fe40000000000 */
[----:B------:R-:W-:Y:S01]  /*2880*/  @!P3 IMAD.MOV R19, RZ, RZ, R17 ;  /* 0x000000ffff13b224 */ /* 0x000fe200078e0211 */
[----:B------:R-:W-:Y:S01]  /*2890*/  ISETP.NE.AND P3, PT, R14, R32, PT ;  /* 0x000000200e00720c */ /* 0x000fe20003f65270 */
[----:B------:R-:W-:-:S02]  /*28a0*/  IMAD.IADD R18, R13, 0x1, R18 ;  /* 0x000000010d127824 */ /* 0x000fc400078e0212 */
[----:B------:R-:W-:Y:S02]  /*28b0*/  VIADD R17, R19, 0x1 ;  /* 0x0000000113117836 */ /* 0x000fe40000000000 */
[----:B------:R-:W-:Y:S01]  /*28c0*/  @!P4 IMAD.MOV R17, RZ, RZ, R19 ;  /* 0x000000ffff11c224 */ /* 0x000fe200078e0213 */
[----:B------:R-:W-:Y:S02]  /*28d0*/  SEL R18, R18, RZ, !P2 ;  /* 0x000000ff12127207 */ /* 0x000fe40005000000 */
[----:B------:R-:W-:Y:S01]  /*28e0*/  ISETP.NE.AND P4, PT, R41, 0x5, PT ;  /* 0x000000052900780c */ /* 0x000fe20003f85270 */
[----:B------:R-:W-:Y:S02]  /*28f0*/  VIADD R19, R17, 0x1 ;  /* 0x0000000111137836 */ /* 0x000fe40000000000 */
[----:B------:R-:W-:Y:S02]  /*2900*/  IMAD.IADD R18, R15, 0x1, R18 ;  /* 0x000000010f127824 */ /* 0x000fe400078e0212 */
[----:B------:R-:W-:Y:S01]  /*2910*/  @!P0 IMAD.MOV R19, RZ, RZ, R17 ;  /* 0x000000ffff138224 */ /* 0x000fe200078e0211 */
[----:B------:R-:W-:-:S02]  /*2920*/  ISETP.NE.AND P0, PT, R32, R37, PT ;  /* 0x000000252000720c */ /* 0x000fc40003f05270 */
[----:B------:R-:W-:Y:S01]  /*2930*/  SEL R18, R18, RZ, !P3 ;  /* 0x000000ff12127207 */ /* 0x000fe20005800000 */
[----:B------:R-:W-:Y:S02]  /*2940*/  VIADD R20, R19, 0x1 ;  /* 0x0000000113147836 */ /* 0x000fe40000000000 */
[----:B------:R-:W-:Y:S01]  /*2950*/  @!P1 IMAD.MOV R20, RZ, RZ, R19 ;  /* 0x000000ffff149224 */ /* 0x000fe200078e0213 */
[----:B------:R-:W-:Y:S01]  /*2960*/  ISETP.GE.AND P1, PT, R36, 0x1, PT ;  /* 0x000000012400780c */ /* 0x000fe20003f26270 */
[----:B------:R-:W-:Y:S02]  /*2970*/  IMAD.IADD R18, R33, 0x1, R18 ;  /* 0x0000000121127824 */ /* 0x000fe400078e0212 */
[----:B------:R-:W-:Y:S02]  /*2980*/  VIADD R21, R20, 0x1 ;  /* 0x0000000114157836 */ /* 0x000fe40000000000 */
[----:B------:R-:W-:Y:S01]  /*2990*/  @!P2 IMAD.MOV R21, RZ, RZ, R20 ;  /* 0x000000ffff15a224 */ /* 0x000fe200078e0214 */
[----:B------:R-:W-:-:S02]  /*29a0*/  SEL R17, R18, RZ, !P0 ;  /* 0x000000ff12117207 */ /* 0x000fc40004000000 */
[----:B------:R-:W-:-:S03]  /*29b0*/  ISETP.NE.AND P2, PT, R36, 0x1f, PT ;  /* 0x0000001f2400780c */ /* 0x000fc60003f45270 */
[----:B------:R-:W-:Y:S02]  /*29c0*/  IMAD.IADD R18, R16, 0x1, R17 ;  /* 0x0000000110127824 */ /* 0x000fe400078e0211 */
[----:B------:R-:W-:Y:S02]  /*29d0*/  VIADD R16, R21, 0x1 ;  /* 0x0000000115107836 */ /* 0x000fe40000000000 */
[----:B------:R-:W-:Y:S01]  /*29e0*/  @!P3 IMAD.MOV R16, RZ, RZ, R21 ;  /* 0x000000ffff10b224 */ /* 0x000fe200078e0215 */
[----:B------:R-:W0:Y:S01]  /*29f0*/  SHFL.UP PT, R19, R18, 0x1, RZ ;  /* 0x0420000012137989 */ /* 0x000e2200000e00ff */
[C---:B------:R-:W-:Y:S02]  /*2a00*/  ISETP.NE.AND P3, PT, R41.reuse, 0x6, PT ;  /* 0x000000062900780c */ /* 0x040fe40003f65270 */
[----:B------:R-:W-:Y:S02]  /*2a10*/  VIADD R17, R16, 0x1 ;  /* 0x0000000110117836 */ /* 0x000fe40000000000 */
[----:B------:R-:W-:Y:S01]  /*2a20*/  @!P0 IMAD.MOV R17, RZ, RZ, R16 ;  /* 0x000000ffff118224 */ /* 0x000fe200078e0210 */
[----:B------:R-:W-:-:S04]  /*2a30*/  @!P2 LEA R35, R41, UR4, 0x3 ;  /* 0x000000042923ac11 */ /* 0x000fc8000f8e18ff */
[----:B------:R-:W1:Y:S01]  /*2a40*/  SHFL.UP PT, R16, R17, 0x1, RZ ;  /* 0x0420000011107989 */ /* 0x000e6200000e00ff */
[----:B------:R-:W-:-:S04]  /*2a50*/  ISETP.NE.AND P0, PT, R17, RZ, PT ;  /* 0x000000ff1100720c */ /* 0x000fc80003f05270 */
[----:B0-----:R-:W-:-:S04]  /*2a60*/  SEL R19, R19, RZ, !P0 ;  /* 0x000000ff13137207 */ /* 0x001fc80004000000 */
[----:B------:R-:W-:-:S05]  /*2a70*/  SEL R19, R19, RZ, P1 ;  /* 0x000000ff13137207 */ /* 0x000fca0000800000 */
[----:B------:R-:W-:Y:S01]  /*2a80*/  IMAD.IADD R19, R18, 0x1, R19 ;  /* 0x0000000112137824 */ /* 0x000fe200078e0213 */
[----:B-1----:R-:W-:Y:S02]  /*2a90*/  SEL R16, R16, RZ, P1 ;  /* 0x000000ff10107207 */ /* 0x002fe40000800000 */
[----:B------:R-:W-:Y:S02]  /*2aa0*/  ISETP.GE.AND P1, PT, R36, 0x2, PT ;  /* 0x000000022400780c */ /* 0x000fe40003f26270 */
[----:B------:R-:W0:Y:S01]  /*2ab0*/  SHFL.UP PT, R20, R19, 0x2, RZ ;  /* 0x0440000013147989 */ /* 0x000e2200000e00ff */
[----:B------:R-:W-:-:S05]  /*2ac0*/  IMAD.IADD R16, R16, 0x1, R17 ;  /* 0x0000000110107824 */ /* 0x000fca00078e0211 */
[----:B------:R-:W1:Y:S01]  /*2ad0*/  SHFL.UP PT, R18, R16, 0x2, RZ ;  /* 0x0440000010127989 */ /* 0x000e6200000e00ff */
[----:B------:R-:W-:-:S04]  /*2ae0*/  ISETP.NE.AND P0, PT, R16, RZ, PT ;  /* 0x000000ff1000720c */ /* 0x000fc80003f05270 */
[----:B0-----:R-:W-:-:S04]  /*2af0*/  SEL R20, R20, RZ, !P0 ;  /* 0x000000ff14147207 */ /* 0x001fc80004000000 */
[----:B------:R-:W-:Y:S02]  /*2b00*/  SEL R20, R20, RZ, P1 ;  /* 0x000000ff14147207 */ /* 0x000fe40000800000 */
[----:B-1----:R-:W-:Y:S02]  /*2b10*/  SEL R17, R18, RZ, P1 ;  /* 0x000000ff12117207 */ /* 0x002fe40000800000 */
[----:B------:R-:W-:Y:S01]  /*2b20*/  ISETP.GE.AND P1, PT, R36, 0x4, PT ;  /* 0x000000042400780c */ /* 0x000fe20003f26270 */
[----:B------:R-:W-:Y:S02]  /*2b30*/  IMAD.IADD R20, R19, 0x1, R20 ;  /* 0x0000000113147824 */ /* 0x000fe400078e0214 */
[----:B------:R-:W-:-:S03]  /*2b40*/  IMAD.IADD R17, R16, 0x1, R17 ;  /* 0x0000000110117824 */ /* 0x000fc600078e0211 */
[----:B------:R-:W0:Y:S02]  /*2b50*/  SHFL.UP PT, R21, R20, 0x4, RZ ;  /* 0x0480000014157989 */ /* 0x000e2400000e00ff */
[----:B------:R-:W-:Y:S02]  /*2b60*/  ISETP.NE.AND P0, PT, R17, RZ, PT ;  /* 0x000000ff1100720c */ /* 0x000fe40003f05270 */
[----:B------:R-:W1:Y:S02]  /*2b70*/  SHFL.UP PT, R18, R17, 0x4, RZ ;  /* 0x0480000011127989 */ /* 0x000e6400000e00ff */
        /* <DEDUP_REMOVED lines=18> */
[----:B0-----:R-:W-:Y:S02]  /*2ca0*/  SEL R19, R19, RZ, !P0 ;  /* 0x000000ff13137207 */ /* 0x001fe40004000000 */
[----:B-1----:R-:W-:Y:S02]  /*2cb0*/  SEL R16, R16, RZ, P1 ;  /* 0x000000ff10107207 */ /* 0x002fe40000800000 */
[----:B------:R-:W-:-:S03]  /*2cc0*/  SEL R19, R19, RZ, P1 ;  /* 0x000000ff13137207 */ /* 0x000fc60000800000 */
[----:B------:R-:W-:Y:S02]  /*2cd0*/  IMAD.IADD R38, R17, 0x1, R16 ;  /* 0x0000000111267824 */ /* 0x000fe400078e0210 */
[----:B------:R-:W-:-:S05]  /*2ce0*/  IMAD.IADD R39, R20, 0x1, R19 ;  /* 0x0000000114277824 */ /* 0x000fca00078e0213 */
[----:B------:R-:W-:Y:S01]  /*2cf0*/  @!P2 STS.64 [R35], R38 ;  /* 0x000000262300a388 */ /* 0x000fe20000000a00 */
[----:B------:R-:W-:Y:S06]  /*2d00*/  BAR.SYNC.DEFER_BLOCKING 0x0 ;  /* 0x0000000000007b1d */ /* 0x000fec0000010000 */
[----:B------:R-:W-:Y:S04]  /*2d10*/  SHFL.UP PT, R35, R39, 0x1, RZ ;  /* 0x0420000027237989 */ /* 0x000fe800000e00ff */
[----:B------:R-:W0:Y:S04]  /*2d20*/  LDS.128 R16, [UR4] ;  /* 0x00000004ff107984 */ /* 0x000e280008000c00 */
[----:B------:R-:W1:Y:S04]  /*2d30*/  LDS.128 R20, [UR4+0x10] ;  /* 0x00001004ff147984 */ /* 0x000e680008000c00 */
[----:B------:R-:W2:Y:S01]  /*2d40*/  LDS.128 R24, [UR4+0x20] ;  /* 0x00002004ff187984 */ /* 0x000ea20008000c00 */
[----:B0-----:R-:W-:-:S04]  /*2d50*/  ISETP.NE.AND P0, PT, R18, RZ, PT ;  /* 0x000000ff1200720c */ /* 0x001fc80003f05270 */
[----:B------:R-:W-:Y:S02]  /*2d60*/  SEL R28, R17, RZ, !P0 ;  /* 0x000000ff111c7207 */ /* 0x000fe40004000000 */
[----:B-1----:R-:W-:Y:S02]  /*2d70*/  ISETP.NE.AND P0, PT, R20, RZ, PT ;  /* 0x000000ff1400720c */ /* 0x002fe40003f05270 */
[----:B--2---:R-:W-:Y:S01]  /*2d80*/  ISETP.NE.AND P1, PT, R24, RZ, PT ;  /* 0x000000ff1800720c */ /* 0x004fe20003f25270 */
[----:B------:R-:W-:Y:S01]  /*2d90*/  IMAD.IADD R40, R19, 0x1, R28 ;  /* 0x0000000113287824 */ /* 0x000fe200078e021c */
[----:B------:R-:W-:Y:S01]  /*2da0*/  ISETP.NE.AND P2, PT, R26, RZ, PT ;  /* 0x000000ff1a00720c */ /* 0x000fe20003f45270 */
[----:B------:R-:W0:Y:S01]  /*2db0*/  LDS.128 R28, [UR4+0x30] ;  /* 0x00003004ff1c7984 */ /* 0x000e220008000c00 */
[----:B------:R-:W-:Y:S02]  /*2dc0*/  IMAD.IADD R19, R16, 0x1, R18 ;  /* 0x0000000110137824 */ /* 0x000fe400078e0212 */
[----:B------:R-:W-:-:S02]  /*2dd0*/  SEL R42, R40, RZ, !P0 ;  /* 0x000000ff282a7207 */ /* 0x000fc40004000000 */
[----:B------:R-:W-:-:S03]  /*2de0*/  ISETP.NE.AND P0, PT, R22, RZ, PT ;  /* 0x000000ff1600720c */ /* 0x000fc60003f05270 */
[----:B------:R-:W-:-:S05]  /*2df0*/  IMAD.IADD R21, R21, 0x1, R42 ;  /* 0x0000000115157824 */ /* 0x000fca00078e022a */
[----:B------:R-:W-:Y:S02]  /*2e00*/  SEL R42, R21, RZ, !P0 ;  /* 0x000000ff152a7207 */ /* 0x000fe40004000000 */
[----:B------:R-:W-:-:S03]  /*2e10*/  ISETP.NE.AND P0, PT, R41, 0x2, PT ;  /* 0x000000022900780c */ /* 0x000fc60003f05270 */
[----:B------:R-:W-:Y:S01]  /*2e20*/  IMAD.IADD R23, R23, 0x1, R42 ;  /* 0x0000000117177824 */ /* 0x000fe200078e022a */
[----:B------:R-:W-:Y:S02]  /*2e30*/  SEL R40, R40, R17, !P0 ;  /* 0x0000001128287207 */ /* 0x000fe40004000000 */
[C---:B------:R-:W-:Y:S01]  /*2e40*/  SEL R16, R19.reuse, R16, !P0 ;  /* 0x0000001013107207 */ /* 0x040fe20004000000 */
[----:B------:R-:W-:Y:S01]  /*2e50*/  IMAD.IADD R19, R19, 0x1, R20 ;  /* 0x0000000113137824 */ /* 0x000fe200078e0214 */
[----:B------:R-:W-:Y:S02]  /*2e60*/  SEL R18, R23, RZ, !P1 ;  /* 0x000000ff17127207 */ /* 0x000fe40004800000 */
[C---:B------:R-:W-:Y:S02]  /*2e70*/  ISETP.NE.AND P1, PT, R41.reuse, 0x3, PT ;  /* 0x000000032900780c */ /* 0x040fe40003f25270 */
[----:B------:R-:W-:Y:S01]  /*2e80*/  ISETP.NE.AND P0, PT, R41, 0x4, PT ;  /* 0x000000042900780c */ /* 0x000fe20003f05270 */
[----:B------:R-:W-:Y:S01]  /*2e90*/  IMAD.IADD R17, R25, 0x1, R18 ;  /* 0x0000000119117824 */ /* 0x000fe200078e0212 */
[----:B------:R-:W-:Y:S01]  /*2ea0*/  SEL R40, R21, R40, !P1 ;  /* 0x0000002815287207 */ /* 0x000fe20004800000 */
[----:B------:R-:W1:Y:S01]  /*2eb0*/  SHFL.UP PT, R25, R38, 0x1, RZ ;  /* 0x0420000026197989 */ /* 0x000e6200000e00ff */
[----:B------:R-:W-:Y:S01]  /*2ec0*/  SEL R16, R19, R16, !P1 ;  /* 0x0000001013107207 */ /* 0x000fe20004800000 */
[----:B------:R-:W-:Y:S01]  /*2ed0*/  IMAD.IADD R19, R22, 0x1, R19 ;  /* 0x0000000116137824 */ /* 0x000fe200078e0213 */
[----:B------:R-:W-:-:S02]  /*2ee0*/  SEL R18, R17, RZ, !P2 ;  /* 0x000000ff11127207 */ /* 0x000fc40005000000 */
[----:B------:R-:W-:Y:S02]  /*2ef0*/  ISETP.GE.U32.AND P1, PT, R0, 0x20, PT ;  /* 0x000000200000780c */ /* 0x000fe40003f26070 */
[----:B------:R-:W-:Y:S01]  /*2f00*/  SEL R40, R23, R40, !P0 ;  /* 0x0000002817287207 */ /* 0x000fe20004000000 */
[----:B------:R-:W-:Y:S01]  /*2f10*/  IMAD.IADD R27, R27, 0x1, R18 ;  /* 0x000000011b1b7824 */ /* 0x000fe200078e0212 */
[C---:B------:R-:W-:Y:S01]  /*2f20*/  SEL R16, R19.reuse, R16, !P0 ;  /* 0x0000001013107207 */ /* 0x040fe20004000000 */
[----:B------:R-:W-:Y:S01]  /*2f30*/  IMAD.IADD R19, R19, 0x1, R24 ;  /* 0x0000000113137824 */ /* 0x000fe200078e0218 */
[----:B0-----:R-:W-:Y:S02]  /*2f40*/  ISETP.NE.AND P5, PT, R28, RZ, PT ;  /* 0x000000ff1c00720c */ /* 0x001fe40003fa5270 */
[----:B------:R-:W-:Y:S02]  /*2f50*/  SEL R40, R17, R40, !P4 ;  /* 0x0000002811287207 */ /* 0x000fe40006000000 */
[----:B------:R-:W-:-:S02]  /*2f60*/  SEL R18, R27, RZ, !P5 ;  /* 0x000000ff1b127207 */ /* 0x000fc40006800000 */
[----:B------:R-:W-:Y:S02]  /*2f70*/  ISETP.NE.AND P2, PT, R41, 0x7, PT ;  /* 0x000000072900780c */ /* 0x000fe40003f45270 */
[----:B------:R-:W-:Y:S01]  /*2f80*/  SEL R40, R27, R40, !P3 ;  /* 0x000000281b287207 */ /* 0x000fe20005800000 */
[----:B------:R-:W-:Y:S01]  /*2f90*/  IMAD.IADD R29, R29, 0x1, R18 ;  /* 0x000000011d1d7824 */ /* 0x000fe200078e0212 */
[----:B------:R-:W-:Y:S02]  /*2fa0*/  ISETP.NE.AND P0, PT, R36, RZ, P1 ;  /* 0x000000ff2400720c */ /* 0x000fe40000f05270 */
[----:B------:R-:W-:Y:S01]  /*2fb0*/  SEL R16, R19, R16, !P4 ;  /* 0x0000001013107207 */ /* 0x000fe20006000000 */
[----:B------:R-:W-:Y:S01]  /*2fc0*/  IMAD.IADD R19, R26, 0x1, R19 ;  /* 0x000000011a137824 */ /* 0x000fe200078e0213 */
[----:B-1----:R-:W-:Y:S02]  /*2fd0*/  @P1 ISETP.NE.AND P4, PT, R25, RZ, PT ;  /* 0x000000ff1900120c */ /* 0x002fe40003f85270 */
[----:B------:R-:W-:-:S02]  /*2fe0*/  SEL R40, R29, R40, !P2 ;  /* 0x000000281d287207 */ /* 0x000fc40005000000 */
[C---:B------:R-:W-:Y:S01]  /*2ff0*/  SEL R16, R19.reuse, R16, !P3 ;  /* 0x0000001013107207 */ /* 0x040fe20005800000 */
[----:B------:R-:W-:Y:S01]  /*3000*/  IMAD.IADD R19, R19, 0x1, R28 ;  /* 0x0000000113137824 */ /* 0x000fe200078e021c */
[----:B------:R-:W-:Y:S02]  /*3010*/  @P1 ISETP.NE.AND P5, PT, R36, RZ, PT ;  /* 0x000000ff2400120c */ /* 0x000fe40003fa5270 */
[C---:B------:R-:W-:Y:S01]  /*3020*/  ISETP.NE.AND P3, PT, R30.reuse, RZ, PT ;  /* 0x000000ff1e00720c */ /* 0x040fe20003f65270 */
[----:B------:R-:W-:Y:S01]  /*3030*/  IMAD.IADD R30, R30, 0x1, R19 ;  /* 0x000000011e1e7824 */ /* 0x000fe200078e0213 */
[----:B------:R-:W-:Y:S02]  /*3040*/  @P1 SEL R20, R40, RZ, !P4 ;  /* 0x000000ff28141207 */ /* 0x000fe40006000000 */
[----:B------:R-:W-:Y:S02]  /*3050*/  @P1 SEL R17, R25, RZ, P5 ;  /* 0x000000ff19111207 */ /* 0x000fe40002800000 */
[----:B------:R-:W-:Y:S01]  /*3060*/  SEL R16, R19, R16, !P2 ;  /* 0x0000001013107207 */ /* 0x000fe20005000000 */
[----:B------:R-:W-:Y:S01]  /*3070*/  @P0 IMAD.IADD R40, R35, 0x1, R20 ;  /* 0x0000000123280824 */ /* 0x000fe200078e0214 */
[----:B------:R-:W-:-:S03]  /*3080*/  SEL R18, R29, RZ, !P3 ;  /* 0x000000ff1d127207 */ /* 0x000fc60005800000 */
[----:B------:R-:W-:Y:S02]  /*3090*/  @P1 IMAD.IADD R25, R16, 0x1, R17 ;  /* 0x0000000110191824 */ /* 0x000fe400078e0211 */
[----:B------:R-:W-:Y:S02]  /*30a0*/  IMAD.IADD R31, R31, 0x1, R18 ;  /* 0x000000011f1f7824 */ /* 0x000fe400078e0212 */
[----:B------:R-:W-:Y:S01]  /*30b0*/  @P1 IMAD.MOV.U32 R35, RZ, RZ, R40 ;  /* 0x000000ffff231224 */ /* 0x000fe200078e0028 */
[----:B------:R-:W-:Y:S06]  /*30c0*/  @P1 BRA `(.L_x_1328) ;  /* 0x0000000c001c1947 */ /* 0x000fec0003800000 */
[----:B------:R-:W0:Y:S01]  /*30d0*/  LDC.64 R28, c[0x0][0x3b0] ;  /* 0x0000ec00ff1c7b82 */ /* 0x000e220000000a00 */
[----:B------:R-:W-:Y:S01]  /*30e0*/  ISETP.NE.AND P1, PT, R0, RZ, PT ;  /* 0x000000ff0000720c */ /* 0x000fe20003f25270 */
[----:B------:R-:W-:Y:S01]  /*30f0*/  IMAD.U32 R17, RZ, RZ, UR8 ;  /* 0x00000008ff117e24 */ /* 0x000fe2000f8e00ff */
[----:B------:R-:W1:Y:S11]  /*3100*/  LDCU UR5, c[0x0][0x370] ;  /* 0x00006e00ff0577ac */ /* 0x000e760008000800 */
[----:B------:R-:W-:Y:S01]  /*3110*/  @!P1 IMAD.MOV.U32 R18, RZ, RZ, 0x64 ;  /* 0x00000064ff129424 */ /* 0x000fe200078e00ff */
[----:B------:R2:W-:Y:S01]  /*3120*/  @!P1 STS [UR4+0x74], R30 ;  /* 0x0000741eff009988 */ /* 0x0005e20008000804 */
[----:B------:R-:W-:-:S02]  /*3130*/  @!P1 IMAD.MOV.U32 R19, RZ, RZ, 0x0 ;  /* 0x00000000ff139424 */ /* 0x000fc400078e00ff */
[----:B------:R-:W-:Y:S01]  /*3140*/  @!P1 IMAD.MOV.U32 R16, RZ, RZ, R30 ;  /* 0x000000ffff109224 */ /* 0x000fe200078e001e */
[----:B------:R2:W-:Y:S01]  /*3150*/  @!P1 STS [UR4+0x78], R31 ;  /* 0x0000781fff009988 */ /* 0x0005e20008000804 */
[----:B-1----:R-:W-:Y:S01]  /*3160*/  UISETP.GT.U32.AND UP0, UPT, UR5, 0x1f3, UPT ;  /* 0x000001f30500788c */ /* 0x002fe2000bf04070 */
[----:B0-----:R-:W-:-:S04]  /*3170*/  IMAD.WIDE.U32 R28, R17, 0x10, R28 ;  /* 0x00000010111c7825 */ /* 0x001fc800078e001c */
[----:B------:R-:W-:-:S05]  /*3180*/  @!P1 IMAD.MOV.U32 R17, RZ, RZ, R31 ;  /* 0x000000ffff119224 */ /* 0x000fca00078e001f */
[----:B------:R2:W-:Y:S01]  /*3190*/  @!P1 ST.E.128.STRONG.GPU desc[UR10][R28.64+0x200], R16 ;  /* 0x000200101c009985 */ /* 0x0005e2000c10fd0a */
[----:B------:R-:W-:Y:S05]  /*31a0*/  BRA.U UP0, `(.L_x_1329) ;  /* 0x0000000100087547 */ /* 0x000fea000b800000 */
[----:B------:R0:W-:Y:S06]  /*31b0*/  MEMBAR.SC.CTA ;  /* 0x0000000000007992 */ /* 0x0001ec0000000000 */
[----:B0-----:R-:W-:Y:S05]  /*31c0*/  BRA `(.L_x_1330) ;  /* 0x0000000000087947 */ /* 0x001fea0003800000 */
.L_x_1329:
[----:B------:R-:W-:Y:S05]  /*31d0*/  NANOSLEEP 0x1c2 ;  /* 0x000001c20000795d */ /* 0x000fea0003800000 */
[----:B------:R-:W-:Y:S01]  /*31e0*/  NOP ;  /* 0x0000000000007918 */ /* 0x000fe20000000000 */
.L_x_1330:
[----:B--2---:R-:W-:-:S03]  /*31f0*/  IMAD.WIDE.U32 R16, R0, 0x10, RZ ;  /* 0x0000001000107825 */ /* 0x004fc600078e00ff */
[----:B------:R-:W-:Y:S02]  /*3200*/  LOP3.LUT R23, R16, 0xfffffff0, RZ, 0x3c, !PT ;  /* 0xfffffff010177812 */ /* 0x000fe400078e3cff */
[----:B------:R-:W-:Y:S02]  /*3210*/  LOP3.LUT R17, RZ, R17, RZ, 0x33, !PT ;  /* 0x00000011ff117212 */ /* 0x000fe400078e33ff */
[----:B------:R-:W-:-:S05]  /*3220*/  IADD3 R22, P0, PT, R28, R23, RZ ;  /* 0x000000171c167210 */ /* 0x000fca0007f1e0ff */
[----:B------:R-:W-:-:S08]  /*3230*/  IMAD.X R23, R29, 0x1, R17, P0 ;  /* 0x000000011d177824 */ /* 0x000fd000000e0611 */
.L_x_1332:
[----:B------:R-:W2:Y:S01]  /*3240*/  LD.E.128.STRONG.GPU R16, desc[UR10][R22.64+0x200] ;  /* 0x0002000a16107980 */ /* 0x000ea2000c10fd00 */
[----:B------:R-:W-:Y:S05]  /*3250*/  YIELD ;  /* 0x0000000000007946 */ /* 0x000fea0003800000 */
[----:B------:R-:W-:Y:S01]  /*3260*/  UMOV UR5, 0xffffffff ;  /* 0xffffffff00057882 */ /* 0x000fe20000000000 */
[----:B--2---:R-:W-:-:S04]  /*3270*/  ISETP.NE.U32.AND P0, PT, R18, 0x63, PT ;  /* 0x000000631200780c */ /* 0x004fc80003f05070 */
[----:B------:R-:W-:Y:S01]  /*3280*/  ISETP.NE.AND.EX P0, PT, R19, RZ, PT, P0 ;  /* 0x000000ff1300720c */ /* 0x000fe20003f05300 */
[----:B------:R-:W-:-:S12]  /*3290*/  BRA.DIV UR5, `(.L_x_1331) ;  /* 0x0000007a054c7947 */ /* 0x000fd8000b800000 */
[----:B------:R-:W-:-:S13]  /*32a0*/  VOTE.ANY P0, !P0 ;  /* 0x0000000000ff7806 */ /* 0x000fda0004000100 */
.L_x_1390:
[----:B------:R-:W-:Y:S05]  /*32b0*/  @P0 BRA `(.L_x_1332) ;  /* 0xfffffffc00e00947 */ /* 0x000fea000383ffff */
[----:B------:R-:W-:Y:S01]  /*32c0*/  UMOV UR5, 0xffffffff ;  /* 0xffffffff00057882 */ /* 0x000fe20000000000 */
[----:B------:R-:W-:-:S04]  /*32d0*/  ISETP.NE.U32.AND P0, PT, R18, 0x65, PT ;  /* 0x000000651200780c */ /* 0x000fc80003f05070 */
[----:B------:R-:W-:Y:S01]  /*32e0*/  ISETP.NE.AND.EX P0, PT, R19, RZ, PT, P0 ;  /* 0x000000ff1300720c */ /* 0x000fe20003f05300 */
[----:B------:R-:W-:-:S12]  /*32f0*/  BRA.DIV UR5, `(.L_x_1333) ;  /* 0x0000007a05547947 */ /* 0x000fd8000b800000 */
[----:B------:R-:W0:Y:S01]  /*3300*/  S2R R26, SR_GEMASK ;  /* 0x00000000001a7919 */ /* 0x000e220000003c00 */
[----:B------:R-:W-:Y:S01]  /*3310*/  VOTE.ANY R21, PT, !P0 ;  /* 0x0000000000157806 */ /* 0x000fe200040e0100 */
[----:B------:R-:W-:Y:S01]  /*3320*/  VIADD R24, R36, 0x2 ;  /* 0x0000000224187836 */ /* 0x000fe20000000000 */
[----:B------:R-:W-:Y:S02]  /*3330*/  ISETP.NE.AND P2, PT, R16, RZ, PT ;  /* 0x000000ff1000720c */ /* 0x000fe40003f45270 */
[----:B------:R-:W-:Y:S01]  /*3340*/  ISETP.NE.U32.AND P4, PT, R18, 0x65, PT ;  /* 0x000000651200780c */ /* 0x000fe20003f85070 */
[----:B------:R-:W-:-:S03]  /*3350*/  VIADD R18, R36, 0x10 ;  /* 0x0000001024127836 */ /* 0x000fc60000000000 */
[----:B------:R-:W-:-:S13]  /*3360*/  ISETP.NE.AND.EX P4, PT, R19, RZ, PT, P4 ;  /* 0x000000ff1300720c */ /* 0x000fda0003f85340 */
[----:B------:R-:W-:Y:S02]  /*3370*/  VOTE.ALL P4, P4 ;  /* 0x0000000000ff7806 */ /* 0x000fe40002080000 */
[----:B0-----:R-:W-:-:S05]  /*3380*/  LOP3.LUT R21, R21, 0x80000000, R26, 0xec, !PT ;  /* 0x8000000015157812 */ /* 0x001fca00078eec1a */
[----:B------:R-:W-:-:S05]  /*3390*/  VIADD R20, R21, 0xffffffff ;  /* 0xffffffff15147836 */ /* 0x000fca0000000000 */
[----:B------:R-:W-:-:S04]  /*33a0*/  LOP3.LUT R21, R21, R20, RZ, 0xc, !PT ;  /* 0x0000001415157212 */ /* 0x000fc800078e0cff */
[----:B------:R-:W0:Y:S02]  /*33b0*/  POPC R27, R21 ;  /* 0x00000015001b7309 */ /* 0x000e240000000000 */
[----:B0-----:R-:W0:Y:S01]  /*33c0*/  SHFL.DOWN PT, R23, R17, 0x1, R27 ;  /* 0x0820000011177989 */ /* 0x001e2200000e001b */
[----:B------:R-:W-:-:S03]  /*33d0*/  ISETP.GE.AND P0, PT, R36, R27, PT ;  /* 0x0000001b2400720c */ /* 0x000fc60003f06270 */
[----:B------:R-:W1:Y:S01]  /*33e0*/  SHFL.DOWN PT, R22, R16, 0x1, R27 ;  /* 0x0820000010167989 */ /* 0x000e6200000e001b */
[----:B0-----:R-:W-:-:S04]  /*33f0*/  SEL R23, R23, RZ, !P2 ;  /* 0x000000ff17177207 */ /* 0x001fc80005000000 */
[----:B------:R-:W-:-:S05]  /*3400*/  SEL R23, R23, RZ, !P0 ;  /* 0x000000ff17177207 */ /* 0x000fca0004000000 */
[----:B------:R-:W-:Y:S01]  /*3410*/  IMAD.IADD R20, R17, 0x1, R23 ;  /* 0x0000000111147824 */ /* 0x000fe200078e0217 */
[----:B-1----:R-:W-:Y:S02]  /*3420*/  SEL R23, R22, RZ, !P0 ;  /* 0x000000ff16177207 */ /* 0x002fe40004000000 */
[----:B------:R-:W-:Y:S02]  /*3430*/  ISETP.GT.AND P0, PT, R24, R27, PT ;  /* 0x0000001b1800720c */ /* 0x000fe40003f04270 */
[----:B------:R-:W0:Y:S01]  /*3440*/  SHFL.DOWN PT, R39, R20, 0x2, R27 ;  /* 0x0840000014277989 */ /* 0x000e2200000e001b */
[----:B------:R-:W-:-:S05]  /*3450*/  IMAD.IADD R22, R16, 0x1, R23 ;  /* 0x0000000110167824 */ /* 0x000fca00078e0217 */
[----:B------:R-:W1:Y:S01]  /*3460*/  SHFL.DOWN PT, R38, R22, 0x2, R27 ;  /* 0x0840000016267989 */ /* 0x000e6200000e001b */
[----:B------:R-:W-:-:S04]  /*3470*/  ISETP.NE.AND P2, PT, R22, RZ, PT ;  /* 0x000000ff1600720c */ /* 0x000fc80003f45270 */
[----:B0-----:R-:W-:-:S04]  /*3480*/  SEL R39, R39, RZ, !P2 ;  /* 0x000000ff27277207 */ /* 0x001fc80005000000 */
[----:B------:R-:W-:Y:S02]  /*3490*/  SEL R39, R39, RZ, !P0 ;  /* 0x000000ff27277207 */ /* 0x000fe40004000000 */
[----:B-1----:R-:W-:-:S03]  /*34a0*/  SEL R17, R38, RZ, !P0 ;  /* 0x000000ff26117207 */ /* 0x002fc60004000000 */
[----:B------:R-:W-:Y:S02]  /*34b0*/  IMAD.IADD R16, R20, 0x1, R39 ;  /* 0x0000000114107824 */ /* 0x000fe400078e0227 */
[----:B------:R-:W-:Y:S02]  /*34c0*/  IMAD.IADD R38, R22, 0x1, R17 ;  /* 0x0000000116267824 */ /* 0x000fe400078e0211 */
[C---:B------:R-:W-:Y:S01]  /*34d0*/  VIADD R20, R36.reuse, 0x4 ;  /* 0x0000000424147836 */ /* 0x040fe20000000000 */
[----:B------:R-:W0:Y:S01]  /*34e0*/  SHFL.DOWN PT, R23, R16, 0x4, R27 ;  /* 0x0880000010177989 */ /* 0x000e2200000e001b */
[----:B------:R-:W-:Y:S01]  /*34f0*/  VIADD R22, R36, 0x8 ;  /* 0x0000000824167836 */ /* 0x000fe20000000000 */
[----:B------:R-:W-:Y:S02]  /*3500*/  ISETP.NE.AND P2, PT, R38, RZ, PT ;  /* 0x000000ff2600720c */ /* 0x000fe40003f45270 */
[----:B------:R-:W1:Y:S01]  /*3510*/  SHFL.DOWN PT, R17, R38, 0x4, R27 ;  /* 0x0880000026117989 */ /* 0x000e6200000e001b */
[----:B------:R-:W-:-:S02]  /*3520*/  ISETP.GT.AND P0, PT, R20, R27, PT ;  /* 0x0000001b1400720c */ /* 0x000fc40003f04270 */
[----:B0-----:R-:W-:-:S04]  /*3530*/  SEL R23, R23, RZ, !P2 ;  /* 0x000000ff17177207 */ /* 0x001fc80005000000 */
[----:B------:R-:W-:Y:S02]  /*3540*/  SEL R23, R23, RZ, !P0 ;  /* 0x000000ff17177207 */ /* 0x000fe40004000000 */
[----:B-1----:R-:W-:Y:S02]  /*3550*/  SEL R17, R17, RZ, !P0 ;  /* 0x000000ff11117207 */ /* 0x002fe40004000000 */
[----:B------:R-:W-:Y:S01]  /*3560*/  ISETP.GT.AND P0, PT, R22, R27, PT ;  /* 0x0000001b1600720c */ /* 0x000fe20003f04270 */
[----:B------:R-:W-:Y:S02]  /*3570*/  IMAD.IADD R20, R16, 0x1, R23 ;  /* 0x0000000110147824 */ /* 0x000fe400078e0217 */
[----:B------:R-:W-:-:S03]  /*3580*/  IMAD.IADD R40, R38, 0x1, R17 ;  /* 0x0000000126287824 */ /* 0x000fc600078e0211 */
[----:B------:R-:W0:Y:S02]  /*3590*/  SHFL.DOWN PT, R23, R20, 0x8, R27 ;  /* 0x0900000014177989 */ /* 0x000e2400000e001b */
[----:B------:R-:W-:Y:S02]  /*35a0*/  ISETP.NE.AND P2, PT, R40, RZ, PT ;  /* 0x000000ff2800720c */ /* 0x000fe40003f45270 */
[----:B------:R-:W1:Y:S02]  /*35b0*/  SHFL.DOWN PT, R16, R40, 0x8, R27 ;  /* 0x0900000028107989 */ /* 0x000e6400000e001b */
[----:B0-----:R-:W-:-:S04]  /*35c0*/  SEL R23, R23, RZ, !P2 ;  /* 0x000000ff17177207 */ /* 0x001fc80005000000 */
[----:B------:R-:W-:Y:S02]  /*35d0*/  SEL R23, R23, RZ, !P0 ;  /* 0x000000ff17177207 */ /* 0x000fe40004000000 */
[----:B-1----:R-:W-:Y:S02]  /*35e0*/  SEL R17, R16, RZ, !P0 ;  /* 0x000000ff10117207 */ /* 0x002fe40004000000 */
[----:B------:R-:W-:Y:S01]  /*35f0*/  ISETP.GT.AND P0, PT, R18, R27, PT ;  /* 0x0000001b1200720c */ /* 0x000fe20003f04270 */
[----:B------:R-:W-:Y:S02]  /*3600*/  IMAD.IADD R22, R20, 0x1, R23 ;  /* 0x0000000114167824 */ /* 0x000fe400078e0217 */
[----:B------:R-:W-:Y:S02]  /*3610*/  IMAD.IADD R38, R40, 0x1, R17 ;  /* 0x0000000128267824 */ /* 0x000fe400078e0211 */
[----:B------:R-:W0:Y:S01]  /*3620*/  LDC.64 R16, c[0x0][0x3b0] ;  /* 0x0000ec00ff107b82 */ /* 0x000e220000000a00 */
[----:B------:R-:W1:Y:S02]  /*3630*/  SHFL.DOWN PT, R23, R22, 0x10, R27 ;  /* 0x0a00000016177989 */ /* 0x000e6400000e001b */
[----:B------:R-:W-:-:S02]  /*3640*/  ISETP.NE.AND P2, PT, R38, RZ, PT ;  /* 0x000000ff2600720c */ /* 0x000fc40003f45270 */
[----:B------:R-:W2:Y:S02]  /*3650*/  SHFL.DOWN PT, R20, R38, 0x10, R27 ;  /* 0x0a00000026147989 */ /* 0x000ea400000e001b */
[----:B-1----:R-:W-:Y:S02]  /*3660*/  SEL R23, R23, RZ, !P2 ;  /* 0x000000ff17177207 */ /* 0x002fe40005000000 */
[----:B0-----:R-:W-:Y:S02]  /*3670*/  IADD3 R40, P2, PT, R16, 0x200, RZ ;  /* 0x0000020010287810 */ /* 0x001fe40007f5e0ff */
[----:B--2---:R-:W-:Y:S02]  /*3680*/  SEL R19, R20, RZ, !P0 ;  /* 0x000000ff14137207 */ /* 0x004fe40004000000 */
[----:B------:R-:W-:Y:S01]  /*3690*/  SEL R23, R23, RZ, !P0 ;  /* 0x000000ff17177207 */ /* 0x000fe20004000000 */
[----:B------:R-:W-:Y:S01]  /*36a0*/  IMAD.X R41, RZ, RZ, R17, P2 ;  /* 0x000000ffff297224 */ /* 0x000fe200010e0611 */
[----:B------:R-:W-:Y:S01]  /*36b0*/  LOP3.LUT R16, RZ, R0, RZ, 0x33, !PT ;  /* 0x00000000ff107212 */ /* 0x000fe200078e33ff */
[----:B------:R-:W-:-:S02]  /*36c0*/  IMAD.IADD R20, R38, 0x1, R19 ;  /* 0x0000000126147824 */ /* 0x000fc400078e0213 */
[----:B------:R-:W-:Y:S02]  /*36d0*/  IMAD.IADD R22, R22, 0x1, R23 ;  /* 0x0000000116167824 */ /* 0x000fe400078e0217 */
[----:B------:R-:W-:-:S07]  /*36e0*/  VIADD R27, R16, UR8 ;  /* 0x00000008101b7c36 */ /* 0x000fce0008000000 */
.L_x_1404:
[----:B------:R-:W-:Y:S05]  /*36f0*/  @!P4 BRA `(.L_x_1334) ;  /* 0x00000004002cc947 */ /* 0x000fea0003800000 */
.L_x_1338:
[----:B------:R-:W-:-:S07]  /*3700*/  IMAD.WIDE R38, R27, 0x10, R40 ;  /* 0x000000101b267825 */ /* 0x000fce00078e0228 */
.L_x_1336:
[----:B------:R-:W2:Y:S01]  /*3710*/  LD.E.128.STRONG.GPU R16, desc[UR10][R38.64+-0x200] ;  /* 0xfffe000a26107980 */ /* 0x000ea2000c10fd00 */
[----:B------:R-:W-:Y:S05]  /*3720*/  YIELD ;  /* 0x0000000000007946 */ /* 0x000fea0003800000 */
[----:B------:R-:W-:Y:S01]  /*3730*/  UMOV UR5, 0xffffffff ;  /* 0xffffffff00057882 */ /* 0x000fe20000000000 */
[----:B--2---:R-:W-:-:S04]  /*3740*/  ISETP.NE.U32.AND P0, PT, R18, 0x63, PT ;  /* 0x000000631200780c */ /* 0x004fc80003f05070 */
[----:B------:R-:W-:Y:S01]  /*3750*/  ISETP.NE.AND.EX P0, PT, R19, RZ, PT, P0 ;  /* 0x000000ff1300720c */ /* 0x000fe20003f05300 */
[----:B------:R-:W-:-:S12]  /*3760*/  BRA.DIV UR5, `(.L_x_1335) ;  /* 0x0000007e05047947 */ /* 0x000fd8000b800000 */
[----:B------:R-:W-:-:S13]  /*3770*/  VOTE.ANY P0, !P0 ;  /* 0x0000000000ff7806 */ /* 0x000fda0004000100 */
.L_x_1407:
[----:B------:R-:W-:Y:S05]  /*3780*/  @P0 BRA `(.L_x_1336) ;  /* 0xfffffffc00e00947 */ /* 0x000fea000383ffff */
[----:B------:R-:W-:Y:S01]  /*3790*/  UMOV UR5, 0xffffffff ;  /* 0xffffffff00057882 */ /* 0x000fe20000000000 */
[----:B------:R-:W-:-:S04]  /*37a0*/  ISETP.NE.U32.AND P0, PT, R18, 0x65, PT ;  /* 0x000000651200780c */ /* 0x000fc80003f05070 */
[----:B------:R-:W-:Y:S01]  /*37b0*/  ISETP.NE.AND.EX P0, PT, R19, RZ, PT, P0 ;  /* 0x000000ff1300720c */ /* 0x000fe20003f05300 */
[----:B------:R-:W-:-:S12]  /*37c0*/  BRA.DIV UR5, `(.L_x_1337) ;  /* 0x0000007e050c7947 */ /* 0x000fd8000b800000 */
[----:B------:R-:W-:Y:S01]  /*37d0*/  VOTE.ANY R21, PT, !P0 ;  /* 0x0000000000157806 */ /* 0x000fe200040e0100 */
[----:B------:R-:W-:Y:S01]  /*37e0*/  VIADD R27, R27, 0xffffffe0 ;  /* 0xffffffe01b1b7836 */ /* 0x000fe20000000000 */
[----:B------:R-:W-:Y:S02]  /*37f0*/  ISETP.NE.AND P2, PT, R16, RZ, PT ;  /* 0x000000ff1000720c */ /* 0x000fe40003f45270 */
[----:B------:R-:W-:Y:S02]  /*3800*/  LOP3.LUT R21, R21, 0x80000000, R26, 0xec, !PT ;  /* 0x8000000015157812 */ /* 0x000fe400078eec1a */
[----:B------:R-:W-:Y:S01]  /*3810*/  ISETP.NE.U32.AND P4, PT, R18, 0x65, PT ;  /* 0x000000651200780c */ /* 0x000fe20003f85070 */
[----:B------:R-:W-:Y:S02]  /*3820*/  VIADD R18, R36, 0x10 ;  /* 0x0000001024127836 */ /* 0x000fe40000000000 */
[----:B------:R-:W-:Y:S01]  /*3830*/  VIADD R24, R21, 0xffffffff ;  /* 0xffffffff15187836 */ /* 0x000fe20000000000 */
[----:B------:R-:W-:-:S04]  /*3840*/  ISETP.NE.AND.EX P4, PT, R19, RZ, PT, P4 ;  /* 0x000000ff1300720c */ /* 0x000fc80003f85340 */
[----:B------:R-:W-:-:S04]  /*3850*/  LOP3.LUT R24, R21, R24, RZ, 0xc, !PT ;  /* 0x0000001815187212 */ /* 0x000fc800078e0cff */
[----:B------:R0:W1:Y:S05]  /*3860*/  POPC R43, R24 ;  /* 0x00000018002b7309 */ /* 0x00006a0000000000 */
[----:B------:R-:W-:Y:S01]  /*3870*/  VOTE.ALL P4, P4 ;  /* 0x0000000000ff7806 */ /* 0x000fe20002080000 */
[C---:B0-----:R-:W-:Y:S01]  /*3880*/  VIADD R24, R36.reuse, 0x2 ;  /* 0x0000000224187836 */ /* 0x041fe20000000000 */
[----:B-1----:R-:W0:Y:S01]  /*3890*/  SHFL.DOWN PT, R23, R17, 0x1, R43 ;  /* 0x0820000011177989 */ /* 0x002e2200000e002b */
[----:B------:R-:W-:-:S03]  /*38a0*/  ISETP.GE.AND P0, PT, R36, R43, PT ;  /* 0x0000002b2400720c */ /* 0x000fc60003f06270 */
[----:B------:R-:W1:Y:S01]  /*38b0*/  SHFL.DOWN PT, R39, R16, 0x1, R43 ;  /* 0x0820000010277989 */ /* 0x000e6200000e002b */
[----:B0-----:R-:W-:-:S04]  /*38c0*/  SEL R23, R23, RZ, !P2 ;  /* 0x000000ff17177207 */ /* 0x001fc80005000000 */
[----:B------:R-:W-:Y:S02]  /*38d0*/  SEL R23, R23, RZ, !P0 ;  /* 0x000000ff17177207 */ /* 0x000fe40004000000 */
[----:B-1----:R-:W-:Y:S02]  /*38e0*/  SEL R39, R39, RZ, !P0 ;  /* 0x000000ff27277207 */ /* 0x002fe40004000000 */
[----:B------:R-:W-:Y:S01]  /*38f0*/  ISETP.GT.AND P0, PT, R24, R43, PT ;  /* 0x0000002b1800720c */ /* 0x000fe20003f04270 */
[----:B------:R-:W-:Y:S02]  /*3900*/  IMAD.IADD R38, R17, 0x1, R23 ;  /* 0x0000000111267824 */ /* 0x000fe400078e0217 */
[----:B------:R-:W-:Y:S02]  /*3910*/  IMAD.IADD R39, R16, 0x1, R39 ;  /* 0x0000000110277824 */ /* 0x000fe400078e0227 */
[----:B------:R-:W-:Y:S01]  /*3920*/  VIADD R24, R36, 0x4 ;  /* 0x0000000424187836 */ /* 0x000fe20000000000 */
[----:B------:R-:W0:Y:S02]  /*3930*/  SHFL.DOWN PT, R23, R38, 0x2, R43 ;  /* 0x0840000026177989 */ /* 0x000e2400000e002b */
[----:B------:R-:W-:-:S02]  /*3940*/  ISETP.NE.AND P2, PT, R39, RZ, PT ;  /* 0x000000ff2700720c */ /* 0x000fc40003f45270 */
[----:B------:R-:W1:Y:S02]  /*3950*/  SHFL.DOWN PT, R17, R39, 0x2, R43 ;  /* 0x0840000027117989 */ /* 0x000e6400000e002b */
        /* <DEDUP_REMOVED lines=11> */
[----:B-1----:R-:W-:-:S03]  /*3a10*/  SEL R23, R23, RZ, !P0 ;  /* 0x000000ff17177207 */ /* 0x002fc60004000000 */
[----:B------:R-:W-:Y:S02]  /*3a20*/  IMAD.IADD R38, R16, 0x1, R45 ;  /* 0x0000000110267824 */ /* 0x000fe400078e022d */
[----:B------:R-:W-:Y:S02]  /*3a30*/  IMAD.IADD R44, R42, 0x1, R23 ;  /* 0x000000012a2c7824 */ /* 0x000fe400078e0217 */
[----:B------:R-:W-:Y:S01]  /*3a40*/  VIADD R16, R36, 0x8 ;  /* 0x0000000824107836 */ /* 0x000fe20000000000 */
[----:B------:R-:W0:Y:S02]  /*3a50*/  SHFL.DOWN PT, R39, R38, 0x8, R43 ;  /* 0x0900000026277989 */ /* 0x000e2400000e002b */
        /* <DEDUP_REMOVED lines=12> */
[----:B0-----:R-:W-:Y:S02]  /*3b20*/  SEL R39, R39, RZ, !P2 ;  /* 0x000000ff27277207 */ /* 0x001fe40005000000 */
[----:B------:R-:W-:Y:S02]  /*3b30*/  ISETP.NE.AND P2, PT, R20, RZ, PT ;  /* 0x000000ff1400720c */ /* 0x000fe40003f45270 */
[----:B------:R-:W-:-:S02]  /*3b40*/  SEL R39, R39, RZ, !P0 ;  /* 0x000000ff27277207 */ /* 0x000fc40004000000 */
[----:B-1----:R-:W-:-:S03]  /*3b50*/  SEL R38, R38, RZ, !P0 ;  /* 0x000000ff26267207 */ /* 0x002fc60004000000 */
[----:B------:R-:W-:Y:S01]  /*3b60*/  IMAD.IADD R39, R16, 0x1, R39 ;  /* 0x0000000110277824 */ /* 0x000fe200078e0227 */
[----:B------:R-:W-:-:S04]  /*3b70*/  IADD3 R20, PT, PT, R17, R38, R20 ;  /* 0x0000002611147210 */ /* 0x000fc80007ffe014 */
[----:B------:R-:W-:-:S05]  /*3b80*/  SEL R39, R39, RZ, !P2 ;  /* 0x000000ff27277207 */ /* 0x000fca0005000000 */
[----:B------:R-:W-:-:S07]  /*3b90*/  IMAD.IADD R22, R39, 0x1, R22 ;  /* 0x0000000127167824 */ /* 0x000fce00078e0216 */
.L_x_1421:
[----:B------:R-:W-:Y:S05]  /*3ba0*/  @P4 BRA `(.L_x_1338) ;  /* 0xfffffff800d44947 */ /* 0x000fea000383ffff */
.L_x_1334:
[----:B------:R-:W-:Y:S01]  /*3bb0*/  ISETP.NE.AND P2, PT, R36, RZ, PT ;  /* 0x000000ff2400720c */ /* 0x000fe20003f45270 */
[----:B------:R-:W-:Y:S01]  /*3bc0*/  BSSY.RECONVERGENT B0, `(.L_x_1339) ;  /* 0x0000014000007945 */ /* 0x000fe20003800200 */
[----:B------:R-:W-:-:S11]  /*3bd0*/  IMAD.MOV.U32 R21, RZ, RZ, R22 ;  /* 0x000000ffff157224 */ /* 0x000fd600078e0016 */
[----:B------:R-:W0:Y:S01]  /*3be0*/  @!P2 S2R R17, SR_CgaCtaId ;  /* 0x000000000011a919 */ /* 0x000e220000008800 */
[----:B------:R-:W-:-:S04]  /*3bf0*/  @!P2 MOV R16, 0x400 ;  /* 0x000004000010a802 */ /* 0x000fc80000000f00 */
[----:B0-----:R-:W-:Y:S01]  /*3c00*/  @!P2 LEA R24, R17, R16, 0x18 ;  /* 0x000000101118a211 */ /* 0x001fe200078ec0ff */
[----:B------:R-:W-:Y:S06]  /*3c10*/  @P1 BRA `(.L_x_1340) ;  /* 0x0000000000381947 */ /* 0x000fec0003800000 */
[----:B------:R-:W0:Y:S01]  /*3c20*/  S2UR UR6, SR_CgaCtaId ;  /* 0x00000000000679c3 */ /* 0x000e220000008800 */
[C---:B------:R-:W-:Y:S01]  /*3c30*/  ISETP.NE.AND P0, PT, R30.reuse, RZ, PT ;  /* 0x000000ff1e00720c */ /* 0x040fe20003f05270 */
[----:B------:R-:W-:Y:S01]  /*3c40*/  UMOV UR5, 0x400 ;  /* 0x0000040000057882 */ /* 0x000fe20000000000 */
[----:B------:R-:W-:Y:S02]  /*3c50*/  IMAD.IADD R23, R30, 0x1, R20 ;  /* 0x000000011e177824 */ /* 0x000fe400078e0214 */
[----:B------:R-:W-:Y:S01]  /*3c60*/  SEL R16, R22, RZ, !P0 ;  /* 0x000000ff16107207 */ /* 0x000fe20004000000 */
[----:B------:R-:W-:Y:S02]  /*3c70*/  IMAD.MOV.U32 R18, RZ, RZ, 0x65 ;  /* 0x00000065ff127424 */ /* 0x000fe400078e00ff */
[----:B------:R-:W-:Y:S02]  /*3c80*/  IMAD.MOV.U32 R19, RZ, RZ, 0x0 ;  /* 0x00000000ff137424 */ /* 0x000fe400078e00ff */
[----:B------:R-:W-:-:S02]  /*3c90*/  IMAD.IADD R17, R31, 0x1, R16 ;  /* 0x000000011f117824 */ /* 0x000fc400078e0210 */
[----:B------:R-:W-:-:S05]  /*3ca0*/  IMAD.MOV.U32 R16, RZ, RZ, R23 ;  /* 0x000000ffff107224 */ /* 0x000fca00078e0017 */
[----:B------:R1:W-:Y:S01]  /*3cb0*/  ST.E.128.STRONG.GPU desc[UR10][R28.64+0x200], R16 ;  /* 0x000200101c007985 */ /* 0x0003e2000c10fd0a */
[----:B0-----:R-:W-:-:S09]  /*3cc0*/  ULEA UR5, UR6, UR5, 0x18 ;  /* 0x0000000506057291 */ /* 0x001fd2000f8ec0ff */
[----:B------:R1:W-:Y:S04]  /*3cd0*/  STS.64 [UR5+0x68], R22 ;  /* 0x00006816ff007988 */ /* 0x0003e80008000a05 */
[----:B------:R1:W-:Y:S04]  /*3ce0*/  STS [UR5+0x70], R17 ;  /* 0x00007011ff007988 */ /* 0x0003e80008000805 */
[----:B------:R1:W-:Y:S02]  /*3cf0*/  STS [UR5+0x64], R20 ;  /* 0x00006414ff007988 */ /* 0x0003e40008000805 */
.L_x_1340:
[----:B------:R-:W-:Y:S05]  /*3d00*/  BSYNC.RECONVERGENT B0 ;  /* 0x0000000000007941 */ /* 0x000fea0003800200 */
.L_x_1339:
[----:B------:R0:W-:Y:S01]  /*3d10*/  @!P2 STS.64 [R24+0x48], R20 ;  /* 0x000048141800a388 */ /* 0x0001e20000000a00 */
[----:B------:R-:W-:Y:S02]  /*3d20*/  @!P2 IMAD.MOV.U32 R25, RZ, RZ, R20 ;  /* 0x000000ffff19a224 */ /* 0x000fe400078e0014 */
[----:B------:R-:W-:-:S07]  /*3d30*/  @!P2 IMAD.MOV.U32 R35, RZ, RZ, R22 ;  /* 0x000000ffff23a224 */ /* 0x000fce00078e0016 */
.L_x_1328:
[----:B------:R-:W-:Y:S05]  /*3d40*/  WARPSYNC.ALL ;  /* 0x0000000000007948 */ /* 0x000fea0003800000 */
[----:B------:R-:W-:Y:S01]  /*3d50*/  ISETP.NE.AND P0, PT, R0, RZ, PT ;  /* 0x000000ff0000720c */ /* 0x000fe20003f05270 */
[----:B------:R-:W2:Y:S08]  /*3d60*/  S2UR UR5, SR_CgaCtaId ;  /* 0x00000000000579c3 */ /* 0x000eb00000008800 */
[----:B------:R-:W-:Y:S04]  /*3d70*/  BAR.SYNC.DEFER_BLOCKING 0x0 ;  /* 0x0000000000007b1d */ /* 0x000fe80000010000 */
[----:B------:R-:W-:-:S02]  /*3d80*/  @P0 ISETP.NE.AND P1, PT, R25, RZ, PT ;  /* 0x000000ff1900020c */ /* 0x000fc40003f25270 */
[----:B------:R-:W-:Y:S01]  /*3d90*/  ISETP.NE.AND P2, PT, R34, R2, PT ;  /* 0x000000022200720c */ /* 0x000fe20003f45270 */
[----:B------:R-:W-:-:S03]  /*3da0*/  UMOV UR4, 0x400 ;  /* 0x0000040000047882 */ /* 0x000fc60000000000 */
[----:B-1----:R-:W-:-:S05]  /*3db0*/  SEL R22, RZ, 0x1, !P2 ;  /* 0x00000001ff167807 */ /* 0x002fca0005000000 */
[----:B------:R-:W-:Y:S01]  /*3dc0*/  VIADD R46, R22, 0x1 ;  /* 0x00000001162e7836 */ /* 0x000fe20000000000 */
[----:B--2---:R-:W-:-:S09]  /*3dd0*/  ULEA UR8, UR5, UR4, 0x18 ;  /* 0x0000000405087291 */ /* 0x004fd2000f8ec0ff */
[----:B------:R-:W1:Y:S04]  /*3de0*/  @P0 LDS.64 R16, [UR8+0x48] ;  /* 0x00004808ff100984 */ /* 0x000e680008000a00 */
[----:B------:R-:W2:Y:S01]  /*3df0*/  LDS R23, [UR8+0x74] ;  /* 0x00007408ff177984 */ /* 0x000ea20008000800 */
[----:B-1----:R-:W-:Y:S01]  /*3e00*/  @P0 SEL R18, R17, RZ, !P1 ;  /* 0x000000ff11120207 */ /* 0x002fe20004800000 */
[----:B------:R-:W-:Y:S01]  /*3e10*/  @P0 IMAD.IADD R16, R25, 0x1, R16 ;  /* 0x0000000119100824 */ /* 0x000fe200078e0210 */
[----:B------:R-:W-:-:S03]  /*3e20*/  ISETP.NE.AND P1, PT, R2, R4, PT ;  /* 0x000000040200720c */ /* 0x000fc60003f25270 */
[----:B------:R-:W-:Y:S02]  /*3e30*/  @P0 IMAD.IADD R35, R35, 0x1, R18 ;  /* 0x0000000123230824 */ /* 0x000fe400078e0212 */
[----:B------:R-:W-:Y:S01]  /*3e40*/  @P0 IMAD.MOV.U32 R25, RZ, RZ, R16 ;  /* 0x000000ffff190224 */ /* 0x000fe200078e0010 */
[----:B------:R-:W-:Y:S02]  /*3e50*/  ISETP.NE.AND P0, PT, R4, R6, PT ;  /* 0x000000060400720c */ /* 0x000fe40003f05270 */
[----:B------:R-:W-:Y:S01]  /*3e60*/  SEL R18, R35, RZ, !P2 ;  /* 0x000000ff23127207 */ /* 0x000fe20005000000 */
[----:B------:R-:W-:-:S04]  /*3e70*/  IMAD.IADD R49, R22, 0x1, R25 ;  /* 0x0000000116317824 */ /* 0x000fc800078e0219 */
[----:B------:R-:W-:Y:S02]  /*3e80*/  IMAD.IADD R3, R3, 0x1, R18 ;  /* 0x0000000103037824 */ /* 0x000fe400078e0212 */
[----:B------:R-:W-:-:S03]  /*3e90*/  @!P1 IMAD.MOV R46, RZ, RZ, R22 ;  /* 0x000000ffff2e9224 */ /* 0x000fc600078e0216 */
[----:B------:R-:W-:Y:S01]  /*3ea0*/  SEL R16, R3, RZ, !P1 ;  /* 0x000000ff03107207 */ /* 0x000fe20004800000 */
[----:B------:R-:W-:Y:S01]  /*3eb0*/  IMAD.IADD R46, R25, 0x1, R46 ;  /* 0x00000001192e7824 */ /* 0x000fe200078e022e */
[----:B------:R-:W-:-:S03]  /*3ec0*/  ISETP.NE.AND P1, PT, R6, R8, PT ;  /* 0x000000080600720c */ /* 0x000fc60003f25270 */
[----:B------:R-:W-:Y:S02]  /*3ed0*/  IMAD.IADD R5, R5, 0x1, R16 ;  /* 0x0000000105057824 */ /* 0x000fe400078e0210 */
[----:B------:R-:W-:Y:S02]  /*3ee0*/  VIADD R16, R46, 0x1 ;  /* 0x000000012e107836 */ /* 0x000fe40000000000 */
[----:B------:R-:W-:Y:S01]  /*3ef0*/  @!P0 IMAD.MOV R16, RZ, RZ, R46 ;  /* 0x000000ffff108224 */ /* 0x000fe200078e022e */
[----:B------:R-:W-:Y:S02]  /*3f00*/  SEL R18, R5, RZ, !P0 ;  /* 0x000000ff05127207 */ /* 0x000fe40004000000 */
[----:B------:R-:W-:Y:S01]  /*3f10*/  ISETP.NE.AND P0, PT, R8, R10, PT ;  /* 0x0000000a0800720c */ /* 0x000fe20003f05270 */
[----:B------:R-:W-:Y:S02]  /*3f20*/  VIADD R17, R16, 0x1 ;  /* 0x0000000110117836 */ /* 0x000fe40000000000 */
[----:B------:R-:W-:-:S02]  /*3f30*/  IMAD.IADD R7, R7, 0x1, R18 ;  /* 0x0000000107077824 */ /* 0x000fc400078e0212 */
[----:B------:R-:W-:-:S03]  /*3f40*/  @!P1 IMAD.MOV R17, RZ, RZ, R16 ;  /* 0x000000ffff119224 */ /* 0x000fc600078e0210 */
[----:B------:R-:W-:Y:S02]  /*3f50*/  SEL R18, R7, RZ, !P1 ;  /* 0x000000ff07127207 */ /* 0x000fe40004800000 */
[----:B------:R-:W-:-:S03]  /*3f60*/  ISETP.NE.AND P1, PT, R10, R12, PT ;  /* 0x0000000c0a00720c */ /* 0x000fc60003f25270 */
[----:B------:R-:W-:Y:S02]  /*3f70*/  IMAD.IADD R9, R9, 0x1, R18 ;  /* 0x0000000109097824 */ /* 0x000fe400078e0212 */
[----:B------:R-:W-:Y:S02]  /*3f80*/  VIADD R18, R17, 0x1 ;  /* 0x0000000111127836 */ /* 0x000fe40000000000 */
[----:B------:R-:W-:Y:S01]  /*3f90*/  @!P0 IMAD.MOV R18, RZ, RZ, R17 ;  /* 0x000000ffff128224 */ /* 0x000fe200078e0211 */
[----:B0-----:R-:W-:Y:S02]  /*3fa0*/  SEL R20, R9, RZ, !P0 ;  /* 0x000000ff09147207 */ /* 0x001fe40004000000 */
        /* <DEDUP_REMOVED lines=9> */
[----:B------:R-:W-:Y:S02]  /*4040*/  SEL R24, R13, RZ, !P0 ;  /* 0x000000ff0d187207 */ /* 0x000fe40004000000 */
[----:B--2---:R-:W-:Y:S01]  /*4050*/  ISETP.GE.AND P0, PT, R23, 0x101, PT ;  /* 0x000001011700780c */ /* 0x004fe20003f06270 */
[----:B------:R-:W-:Y:S02]  /*4060*/  VIADD R21, R20, 0x1 ;  /* 0x0000000114157836 */ /* 0x000fe40000000000 */
[----:B------:R-:W-:-:S02]  /*4070*/  IMAD.IADD R15, R15, 0x1, R24 ;  /* 0x000000010f0f7824 */ /* 0x000fc400078e0218 */
[----:B------:R-:W-:-:S03]  /*4080*/  @!P1 IMAD.MOV R21, RZ, RZ, R20 ;  /* 0x000000ffff159224 */ /* 0x000fc600078e0214 */
[----:B------:R-:W-:-:S05]  /*4090*/  SEL R24, R15, RZ, !P1 ;  /* 0x000000ff0f187207 */ /* 0x000fca0004800000 */
[----:B------:R-:W-:Y:S01]  /*40a0*/  IMAD.IADD R33, R33, 0x1, R24 ;  /* 0x0000000121217824 */ /* 0x000fe200078e0218 */
[----:B------:R-:W-:Y:S06]  /*40b0*/  @!P0 BRA `(.L_x_1341) ;  /* 0x0000000c00488947 */ /* 0x000fec0003800000 */
[----:B------:R-:W0:Y:S01]  /*40c0*/  LDS R41, [UR8+0x64] ;  /* 0x00006408ff297984 */ /* 0x000e220008000800 */
        /* <DEDUP_REMOVED lines=28> */
[----:B------:R-:W-:Y:S01]  /*4290*/  ISETP.GE.AND P0, PT, R0, R23, PT ;  /* 0x000000170000720c */ /* 0x000fe20003f06270 */
[--C-:B------:R-:W-:Y:S02]  /*42a0*/  @P2 IMAD.IADD R21, R21, 0x1, -R41.reuse ;  /* 0x0000000115152824 */ /* 0x100fe400078e0a29 */
[----:B------:R0:W-:Y:S02]  /*42b0*/  @P6 STS.64 [R17], R8 ;  /* 0x0000000811006388 */ /* 0x0001e40000000a00 */
[----:B------:R-:W-:Y:S01]  /*42c0*/  @P3 IMAD.IADD R20, R20, 0x1, -R41 ;  /* 0x0000000114143824 */ /* 0x000fe200078e0a29 */
[----:B------:R-:W-:Y:S01]  /*42d0*/  @P2 LEA R21, R21, UR8, 0x3 ;  /* 0x0000000815152c11 */ /* 0x000fe2000f8e18ff */
[----:B------:R0:W-:Y:S03]  /*42e0*/  @P5 STS.64 [R18], R10 ;  /* 0x0000000a12005388 */ /* 0x0001e60000000a00 */
[----:B------:R-:W-:Y:S01]  /*42f0*/  @P3 LEA R20, R20, UR8, 0x3 ;  /* 0x0000000814143c11 */ /* 0x000fe2000f8e18ff */
[----:B------:R0:W-:Y:S04]  /*4300*/  @P4 STS.64 [R19], R12 ;  /* 0x0000000c13004388 */ /* 0x0001e80000000a00 */
[----:B------:R0:W-:Y:S04]  /*4310*/  @P3 STS.64 [R20], R14 ;  /* 0x0000000e14003388 */ /* 0x0001e80000000a00 */
[----:B------:R0:W-:Y:S01]  /*4320*/  @P2 STS.64 [R21], R32 ;  /* 0x0000002015002388 */ /* 0x0001e20000000a00 */
[----:B------:R-:W-:Y:S06]  /*4330*/  BAR.SYNC.DEFER_BLOCKING 0x0 ;  /* 0x0000000000007b1d */ /* 0x000fec0000010000 */
[----:B------:R-:W-:Y:S05]  /*4340*/  @P0 EXIT ;  /* 0x000000000000094d */ /* 0x000fea0003800000 */
[----:B0-----:R-:W-:Y:S01]  /*4350*/  LOP3.LUT R2, RZ, R0, RZ, 0x33, !PT ;  /* 0x00000000ff027212 */ /* 0x001fe200078e33ff */
[----:B------:R-:W-:Y:S04]  /*4360*/  BSSY.RECONVERGENT B0, `(.L_x_1342) ;  /* 0x000001a000007945 */ /* 0x000fe80003800200 */
[----:B------:R-:W-:-:S05]  /*4370*/  IMAD.IADD R2, R2, 0x1, R23 ;  /* 0x0000000102027824 */ /* 0x000fca00078e0217 */
[C---:B------:R-:W-:Y:S02]  /*4380*/  LOP3.LUT R3, R2.reuse, 0x300, RZ, 0xc0, !PT ;  /* 0x0000030002037812 */ /* 0x040fe400078ec0ff */
[----:B------:R-:W-:Y:S02]  /*4390*/  ISETP.GE.U32.AND P1, PT, R2, 0x300, PT ;  /* 0x000003000200780c */ /* 0x000fe40003f26070 */
[----:B------:R-:W-:-:S13]  /*43a0*/  ISETP.NE.AND P0, PT, R3, 0x300, PT ;  /* 0x000003000300780c */ /* 0x000fda0003f05270 */
[----:B------:R-:W-:Y:S05]  /*43b0*/  @!P0 BRA `(.L_x_1343) ;  /* 0x0000000000508947 */ /* 0x000fea0003800000 */
[----:B------:R-:W0:Y:S01]  /*43c0*/  LDC.64 R6, c[0x0][0x3a0] ;  /* 0x0000e800ff067b82 */ /* 0x000e220000000a00 */
[----:B------:R-:W-:Y:S01]  /*43d0*/  LEA.HI R2, R2, 0x1, RZ, 0x18 ;  /* 0x0000000102027811 */ /* 0x000fe200078fc0ff */
[C---:B------:R-:W-:Y:S01]  /*43e0*/  IMAD.IADD R11, R0.reuse, 0x1, R41 ;  /* 0x00000001000b7824 */ /* 0x040fe200078e0229 */
[----:B------:R-:W-:-:S03]  /*43f0*/  LEA R10, R0, UR8, 0x3 ;  /* 0x00000008000a7c11 */ /* 0x000fc6000f8e18ff */
[C---:B------:R-:W-:Y:S01]  /*4400*/  IMAD.SHL.U32 R3, R2.reuse, 0x100, RZ ;  /* 0x0000010002037824 */ /* 0x040fe200078e00ff */
[----:B------:R-:W-:Y:S01]  /*4410*/  LOP3.LUT R2, R2, 0x3, RZ, 0xc0, !PT ;  /* 0x0000000302027812 */ /* 0x000fe200078ec0ff */
[----:B------:R-:W1:Y:S03]  /*4420*/  LDC.64 R8, c[0x0][0x398] ;  /* 0x0000e600ff087b82 */ /* 0x000e660000000a00 */
[----:B------:R-:W-:Y:S01]  /*4430*/  LOP3.LUT R3, R3, 0x300, RZ, 0xc0, !PT ;  /* 0x0000030003037812 */ /* 0x000fe200078ec0ff */
[----:B------:R-:W-:-:S04]  /*4440*/  IMAD.MOV R12, RZ, RZ, -R2 ;  /* 0x000000ffff0c7224 */ /* 0x000fc800078e0a02 */
[----:B------:R-:W-:-:S07]  /*4450*/  IMAD.IADD R0, R0, 0x1, R3 ;  /* 0x0000000100007824 */ /* 0x000fce00078e0203 */
.L_x_1344:
[----:B--2---:R2:W3:Y:S01]  /*4460*/  LDS.64 R14, [R10] ;  /* 0x000000000a0e7984 */ /* 0x0044e20000000a00 */
[----:B-1----:R-:W-:-:S04]  /*4470*/  IMAD.WIDE R4, R11, 0x4, R8 ;  /* 0x000000040b047825 */ /* 0x002fc800078e0208 */
[----:B0-----:R-:W-:-:S04]  /*4480*/  IMAD.WIDE R2, R11, 0x4, R6 ;  /* 0x000000040b027825 */ /* 0x001fc800078e0206 */
[----:B------:R-:W-:Y:S02]  /*4490*/  VIADD R12, R12, 0x1 ;  /* 0x000000010c0c7836 */ /* 0x000fe40000000000 */
[----:B------:R-:W-:Y:S02]  /*44a0*/  VIADD R11, R11, 0x100 ;  /* 0x000001000b0b7836 */ /* 0x000fe40000000000 */
[----:B--2---:R-:W-:Y:S01]  /*44b0*/  VIADD R10, R10, 0x800 ;  /* 0x000008000a0a7836 */ /* 0x004fe20000000000 */
[----:B------:R-:W-:Y:S01]  /*44c0*/  ISETP.NE.AND P0, PT, R12, RZ, PT ;  /* 0x000000ff0c00720c */ /* 0x000fe20003f05270 */
[----:B---3--:R2:W-:Y:S04]  /*44d0*/  STG.E desc[UR10][R4.64], R14 ;  /* 0x0000000e04007986 */ /* 0x0085e8000c10190a */
[----:B------:R2:W-:Y:S08]  /*44e0*/  STG.E desc[UR10][R2.64], R15 ;  /* 0x0000000f02007986 */ /* 0x0005f0000c10190a */
[----:B------:R-:W-:Y:S05]  /*44f0*/  @P0 BRA `(.L_x_1344) ;  /* 0xfffffffc00d80947 */ /* 0x000fea000383ffff */
.L_x_1343:
[----:B------:R-:W-:Y:S05]  /*4500*/  BSYNC.RECONVERGENT B0 ;  /* 0x0000000000007941 */ /* 0x000fea0003800200 */
.L_x_1342:
[----:B------:R-:W-:Y:S05]  /*4510*/  @!P1 EXIT ;  /* 0x000000000000994d */ /* 0x000fea0003800000 */
[----:B------:R-:W0:Y:S01]  /*4520*/  LDCU.64 UR4, c[0x0][0x398] ;  /* 0x00007300ff0477ac */ /* 0x000e220008000a00 */
[----:B--2---:R-:W-:Y:S01]  /*4530*/  IMAD.IADD R2, R23, 0x1, -R0 ;  /* 0x0000000117027824 */ /* 0x004fe200078e0a00 */
[C---:B------:R-:W-:Y:S01]  /*4540*/  LEA R22, R0.reuse, UR8, 0x3 ;  /* 0x0000000800167c11 */ /* 0x040fe2000f8e18ff */
[----:B------:R-:W-:Y:S01]  /*4550*/  BSSY.RECONVERGENT B0, `(.L_x_1345) ;  /* 0x0000051000007945 */ /* 0x000fe20003800200 */
[----:B------:R-:W1:Y:S01]  /*4560*/  LDCU.64 UR6, c[0x0][0x3a0] ;  /* 0x00007400ff0677ac */ /* 0x000e620008000a00 */
[----:B------:R-:W-:Y:S01]  /*4570*/  IMAD.IADD R41, R0, 0x1, R41 ;  /* 0x0000000100297824 */ /* 0x000fe200078e0229 */
[----:B------:R-:W-:Y:S01]  /*4580*/  ISETP.GT.AND P1, PT, R2, 0xc00, PT ;  /* 0x00000c000200780c */ /* 0x000fe20003f24270 */
[----:B------:R-:W-:Y:S01]  /*4590*/  VIADD R22, R22, 0x1000 ;  /* 0x0000100016167836 */ /* 0x000fe20000000000 */
[----:B------:R-:W-:Y:S01]  /*45a0*/  PLOP3.LUT P0, PT, PT, PT, PT, 0x80, 0x8 ;  /* 0x000000000008781c */ /* 0x000fe20003f0f070 */
[----:B0-----:R-:W-:Y:S02]  /*45b0*/  UIADD3 UR4, UP0, UPT, UR4, 0x800, URZ ;  /* 0x0000080004047890 */ /* 0x001fe4000ff1e0ff */
[----:B-1----:R-:W-:-:S02]  /*45c0*/  UIADD3 UR6, UP1, UPT, UR6, 0x800, URZ ;  /* 0x0000080006067890 */ /* 0x002fc4000ff3e0ff */
[----:B------:R-:W-:Y:S02]  /*45d0*/  UIADD3.X UR5, UPT, UPT, URZ, UR5, URZ, UP0, !UPT ;  /* 0x00000005ff057290 */ /* 0x000fe400087fe4ff */
[----:B------:R-:W-:Y:S01]  /*45e0*/  IMAD.U32 R4, RZ, RZ, UR4 ;  /* 0x00000004ff047e24 */ /* 0x000fe2000f8e00ff */
[----:B------:R-:W-:Y:S01]  /*45f0*/  UIADD3.X UR7, UPT, UPT, URZ, UR7, URZ, UP1, !UPT ;  /* 0x00000007ff077290 */ /* 0x000fe20008ffe4ff */
[----:B------:R-:W-:Y:S02]  /*4600*/  IMAD.U32 R2, RZ, RZ, UR6 ;  /* 0x00000006ff027e24 */ /* 0x000fe4000f8e00ff */
[----:B------:R-:W-:-:S03]  /*4610*/  IMAD.U32 R5, RZ, RZ, UR5 ;  /* 0x00000005ff057e24 */ /* 0x000fc6000f8e00ff */
[----:B------:R-:W-:Y:S01]  /*4620*/  IMAD.U32 R3, RZ, RZ, UR7 ;  /* 0x00000007ff037e24 */ /* 0x000fe2000f8e00ff */
[----:B------:R-:W-:Y:S06]  /*4630*/  @!P1 BRA `(.L_x_1346) ;  /* 0x0000000400089947 */ /* 0x000fec0003800000 */
[----:B------:R-:W-:Y:S01]  /*4640*/  PLOP3.LUT P0, PT, PT, PT, PT, 0x8, 0x80 ;  /* 0x000000000080781c */ /* 0x000fe20003f0e170 */
[----:B------:R-:W-:-:S12]  /*4650*/  VIADD R43, R23, 0xfffff400 ;  /* 0xfffff400172b7836 */ /* 0x000fd80000000000 */
.L_x_1347:
[----:B-1----:R-:W0:Y:S01]  /*4660*/  LDS.64 R36, [R22+-0x1000] ;  /* 0xfff0000016247984 */ /* 0x002e220000000a00 */
[----:B------:R-:W-:-:S03]  /*4670*/  IMAD.WIDE R44, R41, 0x4, R4 ;  /* 0x00000004292c7825 */ /* 0x000fc600078e0204 */
[----:B------:R-:W1:Y:S01]  /*4680*/  LDS.64 R48, [R22+-0x800] ;  /* 0xfff8000016307984 */ /* 0x000e620000000a00 */
[----:B------:R-:W-:-:S03]  /*4690*/  IMAD.WIDE R18, R41, 0x4, R2 ;  /* 0x0000000429127825 */ /* 0x000fc600078e0202 */
[----:B------:R-:W2:Y:S01]  /*46a0*/  LDS.64 R46, [R22] ;  /* 0x00000000162e7984 */ /* 0x000ea20000000a00 */
[----:B------:R-:W-:Y:S02]  /*46b0*/  VIADD R39, R41, 0x400 ;  /* 0x0000040029277836 */ /* 0x000fe40000000000 */
[----:B------:R-:W-:Y:S01]  /*46c0*/  VIADD R0, R0, 0x1000 ;  /* 0x0000100000007836 */ /* 0x000fe20000000000 */
[----:B------:R-:W3:Y:S04]  /*46d0*/  LDS.64 R6, [R22+0x800] ;  /* 0x0008000016067984 */ /* 0x000ee80000000a00 */
[----:B------:R-:W4:Y:S01]  /*46e0*/  LDS.64 R8, [R22+0x1000] ;  /* 0x0010000016087984 */ /* 0x000f220000000a00 */
[----:B------:R-:W-:-:S03]  /*46f0*/  ISETP.GE.AND P1, PT, R0, R43, PT ;  /* 0x0000002b0000720c */ /* 0x000fc60003f26270 */
[----:B------:R-:W5:Y:S04]  /*4700*/  LDS.64 R10, [R22+0x1800] ;  /* 0x00180000160a7984 */ /* 0x000f680000000a00 */
        /* <DEDUP_REMOVED lines=9> */
[----:B------:R1:W5:Y:S04]  /*47a0*/  LDS.64 R34, [R22+0x6800] ;  /* 0x0068000016227984 */ /* 0x0003680000000a00 */
[----:B0-----:R-:W-:Y:S04]  /*47b0*/  STG.E desc[UR10][R44.64+-0x800], R36 ;  /* 0xfff800242c007986 */ /* 0x001fe8000c10190a */
[----:B------:R0:W-:Y:S01]  /*47c0*/  STG.E desc[UR10][R18.64+-0x800], R37 ;  /* 0xfff8002512007986 */ /* 0x0001e2000c10190a */
[----:B-1----:R-:W-:-:S03]  /*47d0*/  VIADD R22, R22, 0x8000 ;  /* 0x0000800016167836 */ /* 0x002fc60000000000 */
[----:B------:R-:W-:Y:S04]  /*47e0*/  STG.E desc[UR10][R44.64+-0x400], R48 ;  /* 0xfffc00302c007986 */ /* 0x000fe8000c10190a */
[----:B------:R1:W-:Y:S01]  /*47f0*/  STG.E desc[UR10][R18.64+-0x400], R49 ;  /* 0xfffc003112007986 */ /* 0x0003e2000c10190a */
[----:B0-----:R-:W-:-:S03]  /*4800*/  IMAD.WIDE R36, R39, 0x4, R4 ;  /* 0x0000000427247825 */ /* 0x001fc600078e0204 */
[----:B--2---:R-:W-:Y:S01]  /*4810*/  STG.E desc[UR10][R44.64], R46 ;  /* 0x0000002e2c007986 */ /* 0x004fe2000c10190a */
[----:B------:R-:W-:-:S03]  /*4820*/  IMAD.WIDE R38, R39, 0x4, R2 ;  /* 0x0000000427267825 */ /* 0x000fc600078e0202 */
[----:B------:R0:W-:Y:S01]  /*4830*/  STG.E desc[UR10][R18.64], R47 ;  /* 0x0000002f12007986 */ /* 0x0001e2000c10190a */
[----:B-1----:R-:W-:-:S03]  /*4840*/  VIADD R49, R41, 0x800 ;  /* 0x0000080029317836 */ /* 0x002fc60000000000 */
[----:B---3--:R1:W-:Y:S04]  /*4850*/  STG.E desc[UR10][R44.64+0x400], R6 ;  /* 0x000400062c007986 */ /* 0x0083e8000c10190a */
[----:B------:R2:W-:Y:S04]  /*4860*/  STG.E desc[UR10][R18.64+0x400], R7 ;  /* 0x0004000712007986 */ /* 0x0005e8000c10190a */
[----:B----4-:R-:W-:Y:S01]  /*4870*/  STG.E desc[UR10][R36.64+-0x800], R8 ;  /* 0xfff8000824007986 */ /* 0x010fe2000c10190a */
[----:B0-----:R-:W-:-:S03]  /*4880*/  IMAD.WIDE R46, R49, 0x4, R4 ;  /* 0x00000004312e7825 */ /* 0x001fc600078e0204 */
[----:B------:R0:W-:Y:S01]  /*4890*/  STG.E desc[UR10][R38.64+-0x800], R9 ;  /* 0xfff8000926007986 */ /* 0x0001e2000c10190a */
[----:B-1----:R-:W-:-:S03]  /*48a0*/  IMAD.WIDE R44, R49, 0x4, R2 ;  /* 0x00000004312c7825 */ /* 0x002fc600078e0202 */
[----:B-----5:R1:W-:Y:S01]  /*48b0*/  STG.E desc[UR10][R36.64+-0x400], R10 ;  /* 0xfffc000a24007986 */ /* 0x0203e2000c10190a */
[C---:B--2---:R-:W-:Y:S02]  /*48c0*/  VIADD R19, R41.reuse, 0xc00 ;  /* 0x00000c0029137836 */ /* 0x044fe40000000000 */
[----:B------:R-:W-:Y:S01]  /*48d0*/  VIADD R41, R41, 0x1000 ;  /* 0x0000100029297836 */ /* 0x000fe20000000000 */
[----:B------:R1:W-:Y:S01]  /*48e0*/  STG.E desc[UR10][R38.64+-0x400], R11 ;  /* 0xfffc000b26007986 */ /* 0x0003e2000c10190a */
[----:B------:R-:W-:-:S03]  /*48f0*/  IMAD.WIDE R6, R19, 0x4, R4 ;  /* 0x0000000413067825 */ /* 0x000fc600078e0204 */
[----:B------:R1:W-:Y:S01]  /*4900*/  STG.E desc[UR10][R36.64], R12 ;  /* 0x0000000c24007986 */ /* 0x0003e2000c10190a */
[----:B0-----:R-:W-:-:S03]  /*4910*/  IMAD.WIDE R8, R19, 0x4, R2 ;  /* 0x0000000413087825 */ /* 0x001fc600078e0202 */
        /* <DEDUP_REMOVED lines=19> */
[----:B------:R-:W-:Y:S05]  /*4a50*/  @!P1 BRA `(.L_x_1347) ;  /* 0xfffffffc00009947 */ /* 0x000fea000383ffff */
.L_x_1346:
[----:B------:R-:W-:Y:S05]  /*4a60*/  BSYNC.RECONVERGENT B0 ;  /* 0x0000000000007941 */ /* 0x000fea0003800200 */
.L_x_1345:
[----:B-1----:R-:W-:Y:S01]  /*4a70*/  IMAD.IADD R6, R23, 0x1, -R0 ;  /* 0x0000000117067824 */ /* 0x002fe200078e0a00 */
[----:B------:R-:W-:Y:S04]  /*4a80*/  BSSY.RECONVERGENT B0, `(.L_x_1348) ;  /* 0x0000024000007945 */ /* 0x000fe80003800200 */
[----:B------:R-:W-:-:S13]  /*4a90*/  ISETP.GT.AND P1, PT, R6, 0x400, PT ;  /* 0x000004000600780c */ /* 0x000fda0003f24270 */
[----:B------:R-:W-:Y:S05]  /*4aa0*/  @!P1 BRA `(.L_x_1349) ;  /* 0x0000000000849947 */ /* 0x000fea0003800000 */
[----:B------:R-:W0:Y:S01]  /*4ab0*/  LDS.64 R14, [R22+-0x1000] ;  /* 0xfff00000160e7984 */ /* 0x000e220000000a00 */
[C---:B------:R-:W-:Y:S01]  /*4ac0*/  IMAD.WIDE R6, R41.reuse, 0x4, R4 ;  /* 0x0000000429067825 */ /* 0x040fe200078e0204 */
[----:B------:R-:W-:Y:S02]  /*4ad0*/  PLOP3.LUT P0, PT, PT, PT, PT, 0x8, 0x80 ;  /* 0x000000000080781c */ /* 0x000fe40003f0e170 */
[----:B------:R-:W1:Y:S01]  /*4ae0*/  LDS.64 R16, [R22+-0x800] ;  /* 0xfff8000016107984 */ /* 0x000e620000000a00 */
[----:B------:R-:W-:-:S03]  /*4af0*/  IMAD.WIDE R8, R41, 0x4, R2 ;  /* 0x0000000429087825 */ /* 0x000fc600078e0202 */
[----:B------:R-:W2:Y:S01]  /*4b00*/  LDS.64 R18, [R22] ;  /* 0x0000000016127984 */ /* 0x000ea20000000a00 */
[----:B------:R-:W-:Y:S02]  /*4b10*/  VIADD R13, R41, 0x400 ;  /* 0x00000400290d7836 */ /* 0x000fe40000000000 */
[----:B------:R-:W-:Y:S01]  /*4b20*/  VIADD R0, R0, 0x800 ;  /* 0x0000080000007836 */ /* 0x000fe20000000000 */
[----:B------:R-:W3:Y:S01]  /*4b30*/  LDS.64 R20, [R22+0x800] ;  /* 0x0008000016147984 */ /* 0x000ee20000000a00 */
[----:B------:R-:W-:-:S03]  /*4b40*/  IMAD.WIDE R10, R13, 0x4, R4 ;  /* 0x000000040d0a7825 */ /* 0x000fc600078e0204 */
[----:B------:R-:W4:Y:S01]  /*4b50*/  LDS.64 R24, [R22+0x1000] ;  /* 0x0010000016187984 */ /* 0x000f220000000a00 */
[----:B------:R-:W-:-:S03]  /*4b60*/  IMAD.WIDE R12, R13, 0x4, R2 ;  /* 0x000000040d0c7825 */ /* 0x000fc600078e0202 */
[----:B------:R-:W5:Y:S01]  /*4b70*/  LDS.64 R26, [R22+0x1800] ;  /* 0x00180000161a7984 */ /* 0x000f620000000a00 */
[----:B------:R-:W-:-:S03]  /*4b80*/  VIADD R41, R41, 0x800 ;  /* 0x0000080029297836 */ /* 0x000fc60000000000 */
[----:B------:R-:W5:Y:S04]  /*4b90*/  LDS.64 R28, [R22+0x2000] ;  /* 0x00200000161c7984 */ /* 0x000f680000000a00 */
[----:B------:R0:W5:Y:S02]  /*4ba0*/  LDS.64 R30, [R22+0x2800] ;  /* 0x00280000161e7984 */ /* 0x0001640000000a00 */
[----:B0-----:R-:W-:Y:S02]  /*4bb0*/  VIADD R22, R22, 0x4000 ;  /* 0x0000400016167836 */ /* 0x001fe40000000000 */
[----:B------:R0:W-:Y:S04]  /*4bc0*/  STG.E desc[UR10][R6.64+-0x800], R14 ;  /* 0xfff8000e06007986 */ /* 0x0001e8000c10190a */
[----:B------:R0:W-:Y:S04]  /*4bd0*/  STG.E desc[UR10][R8.64+-0x800], R15 ;  /* 0xfff8000f08007986 */ /* 0x0001e8000c10190a */
[----:B-1----:R0:W-:Y:S04]  /*4be0*/  STG.E desc[UR10][R6.64+-0x400], R16 ;  /* 0xfffc001006007986 */ /* 0x0021e8000c10190a */
[----:B------:R0:W-:Y:S04]  /*4bf0*/  STG.E desc[UR10][R8.64+-0x400], R17 ;  /* 0xfffc001108007986 */ /* 0x0001e8000c10190a */
[----:B--2---:R0:W-:Y:S04]  /*4c00*/  STG.E desc[UR10][R6.64], R18 ;  /* 0x0000001206007986 */ /* 0x0041e8000c10190a */
[----:B------:R0:W-:Y:S04]  /*4c10*/  STG.E desc[UR10][R8.64], R19 ;  /* 0x0000001308007986 */ /* 0x0001e8000c10190a */
[----:B---3--:R0:W-:Y:S04]  /*4c20*/  STG.E desc[UR10][R6.64+0x400], R20 ;  /* 0x0004001406007986 */ /* 0x0081e8000c10190a */
[----:B------:R0:W-:Y:S04]  /*4c30*/  STG.E desc[UR10][R8.64+0x400], R21 ;  /* 0x0004001508007986 */ /* 0x0001e8000c10190a */
[----:B----4-:R0:W-:Y:S04]  /*4c40*/  STG.E desc[UR10][R10.64+-0x800], R24 ;  /* 0xfff800180a007986 */ /* 0x0101e8000c10190a */
[----:B------:R0:W-:Y:S04]  /*4c50*/  STG.E desc[UR10][R12.64+-0x800], R25 ;  /* 0xfff800190c007986 */ /* 0x0001e8000c10190a */
[----:B-----5:R0:W-:Y:S04]  /*4c60*/  STG.E desc[UR10][R10.64+-0x400], R26 ;  /* 0xfffc001a0a007986 */ /* 0x0201e8000c10190a */
[----:B------:R0:W-:Y:S04]  /*4c70*/  STG.E desc[UR10][R12.64+-0x400], R27 ;  /* 0xfffc001b0c007986 */ /* 0x0001e8000c10190a */
[----:B------:R0:W-:Y:S04]  /*4c80*/  STG.E desc[UR10][R10.64], R28 ;  /* 0x0000001c0a007986 */ /* 0x0001e8000c10190a */
[----:B------:R0:W-:Y:S04]  /*4c90*/  STG.E desc[UR10][R12.64], R29 ;  /* 0x0000001d0c007986 */ /* 0x0001e8000c10190a */
[----:B------:R0:W-:Y:S04]  /*4ca0*/  STG.E desc[UR10][R10.64+0x400], R30 ;  /* 0x0004001e0a007986 */ /* 0x0001e8000c10190a */
[----:B------:R0:W-:Y:S02]  /*4cb0*/  STG.E desc[UR10][R12.64+0x400], R31 ;  /* 0x0004001f0c007986 */ /* 0x0001e4000c10190a */
.L_x_1349:
[----:B------:R-:W-:Y:S05]  /*4cc0*/  BSYNC.RECONVERGENT B0 ;  /* 0x0000000000007941 */ /* 0x000fea0003800200 */
.L_x_1348:
[----:B------:R-:W-:-:S13]  /*4cd0*/  ISETP.LT.OR P0, PT, R0, R23, P0 ;  /* 0x000000170000720c */ /* 0x000fda0000701670 */
[----:B------:R-:W-:Y:S05]  /*4ce0*/  @!P0 EXIT ;  /* 0x000000000000894d */ /* 0x000fea0003800000 */
[----:B0-----:R-:W0:Y:S01]  /*4cf0*/  LDS.64 R6, [R22+-0x1000] ;  /* 0xfff0000016067984 */ /* 0x001e220000000a00 */
[----:B------:R-:W-:-:S03]  /*4d00*/  IMAD.WIDE R4, R41, 0x4, R4 ;  /* 0x0000000429047825 */ /* 0x000fc600078e0204 */
[----:B------:R-:W1:Y:S01]  /*4d10*/  LDS.64 R8, [R22+-0x800] ;  /* 0xfff8000016087984 */ /* 0x000e620000000a00 */
[----:B------:R-:W-:-:S03]  /*4d20*/  IMAD.WIDE R2, R41, 0x4, R2 ;  /* 0x0000000429027825 */ /* 0x000fc600078e0202 */
[----:B------:R-:W2:Y:S04]  /*4d30*/  LDS.64 R10, [R22] ;  /* 0x00000000160a7984 */ /* 0x000ea80000000a00 */
[----:B------:R-:W3:Y:S04]  /*4d40*/  LDS.64 R12, [R22+0x800] ;  /* 0x00080000160c7984 */ /* 0x000ee80000000a00 */
[----:B0-----:R-:W-:Y:S04]  /*4d50*/  STG.E desc[UR10][R4.64+-0x800], R6 ;  /* 0xfff8000604007986 */ /* 0x001fe8000c10190a */
[----:B------:R-:W-:Y:S04]  /*4d60*/  STG.E desc[UR10][R2.64+-0x800], R7 ;  /* 0xfff8000702007986 */ /* 0x000fe8000c10190a */
[----:B-1----:R-:W-:Y:S04]  /*4d70*/  STG.E desc[UR10][R4.64+-0x400], R8 ;  /* 0xfffc000804007986 */ /* 0x002fe8000c10190a */
[----:B------:R-:W-:Y:S04]  /*4d80*/  STG.E desc[UR10][R2.64+-0x400], R9 ;  /* 0xfffc000902007986 */ /* 0x000fe8000c10190a */
[----:B--2---:R-:W-:Y:S04]  /*4d90*/  STG.E desc[UR10][R4.64], R10 ;  /* 0x0000000a04007986 */ /* 0x004fe8000c10190a */
[----:B------:R-:W-:Y:S04]  /*4da0*/  STG.E desc[UR10][R2.64], R11 ;  /* 0x0000000b02007986 */ /* 0x000fe8000c10190a */
[----:B---3--:R-:W-:Y:S04]  /*4db0*/  STG.E desc[UR10][R4.64+0x400], R12 ;  /* 0x0004000c04007986 */ /* 0x008fe8000c10190a */
[----:B------:R-:W-:Y:S01]  /*4dc0*/  STG.E desc[UR10][R2.64+0x400], R13 ;  /* 0x0004000d02007986 */ /* 0x000fe2000c10190a */
[----:B------:R-:W-:Y:S05]  /*4dd0*/  EXIT ;  /* 0x000000000000794d */ /* 0x000fea0003800000 */
.L_x_1341:
[----:B------:R-:W-:Y:S02]  /*4de0*/  ISETP.NE.AND P5, PT, R34, R2, PT ;  /* 0x000000022200720c */ /* 0x000fe40003fa5270 */
[----:B------:R-:W-:Y:S02]  /*4df0*/  ISETP.NE.AND P0, PT, R2, R4, PT ;  /* 0x000000040200720c */ /* 0x000fe40003f05270 */
[----:B------:R-:W-:Y:S02]  /*4e00*/  ISETP.NE.AND P1, PT, R4, R6, PT ;  /* 0x000000060400720c */ /* 0x000fe40003f25270 */
[----:B------:R-:W-:Y:S02]  /*4e10*/  ISETP.NE.AND P2, PT, R6, R8, PT ;  /* 0x000000080600720c */ /* 0x000fe40003f45270 */
[----:B------:R-:W-:Y:S02]  /*4e20*/  ISETP.NE.AND P3, PT, R8, R10, PT ;  /* 0x0000000a0800720c */ /* 0x000fe40003f65270 */
[----:B------:R-:W-:-:S02]  /*4e30*/  ISETP.NE.AND P4, PT, R10, R12, PT ;  /* 0x0000000c0a00720c */ /* 0x000fc40003f85270 */
[----:B------:R-:W-:Y:S01]  /*4e40*/  ISETP.NE.AND P6, PT, R12, R14, PT ;  /* 0x0000000e0c00720c */ /* 0x000fe20003fc5270 */
[----:B------:R-:W0:Y:S08]  /*4e50*/  @P5 LDC.64 R30, c[0x0][0x398] ;  /* 0x0000e600ff1e5b82 */ /* 0x000e300000000a00 */
[----:B------:R-:W1:Y:S08]  /*4e60*/  @P5 LDC.64 R28, c[0x0][0x3a0] ;  /* 0x0000e800ff1c5b82 */ /* 0x000e700000000a00 */
[----:B------:R-:W2:Y:S08]  /*4e70*/  @P0 LDC.64 R22, c[0x0][0x398] ;  /* 0x0000e600ff160b82 */ /* 0x000eb00000000a00 */
[----:B------:R-:W3:Y:S01]  /*4e80*/  @P0 LDC.64 R26, c[0x0][0x3a0] ;  /* 0x0000e800ff1a0b82 */ /* 0x000ee20000000a00 */
[----:B0-----:R-:W-:-:S05]  /*4e90*/  @P5 IMAD.WIDE R42, R25, 0x4, R30 ;  /* 0x00000004192a5825 */ /* 0x001fca00078e021e */
[----:B------:R-:W-:Y:S02]  /*4ea0*/  @P5 STG.E desc[UR10][R42.64], R34 ;  /* 0x000000222a005986 */ /* 0x000fe4000c10190a */
[----:B------:R-:W0:Y:S01]  /*4eb0*/  @P1 LDC.64 R40, c[0x0][0x398] ;  /* 0x0000e600ff281b82 */ /* 0x000e220000000a00 */
[----:B-1----:R-:W-:-:S05]  /*4ec0*/  @P5 IMAD.WIDE R44, R25, 0x4, R28 ;  /* 0x00000004192c5825 */ /* 0x002fca00078e021c */
[----:B------:R1:W-:Y:S01]  /*4ed0*/  @P5 STG.E desc[UR10][R44.64], R35 ;  /* 0x000000232c005986 */ /* 0x0003e2000c10190a */
[----:B------:R-:W-:Y:S01]  /*4ee0*/  ISETP.NE.AND P5, PT, R14, R32, PT ;  /* 0x000000200e00720c */ /* 0x000fe20003fa5270 */
[----:B------:R-:W4:Y:S01]  /*4ef0*/  @P1 LDC.64 R38, c[0x0][0x3a0] ;  /* 0x0000e800ff261b82 */ /* 0x000f220000000a00 */
[----:B--2---:R-:W-:-:S05]  /*4f00*/  @P0 IMAD.WIDE R52, R49, 0x4, R22 ;  /* 0x0000000431340825 */ /* 0x004fca00078e0216 */
[----:B------:R2:W-:Y:S02]  /*4f10*/  @P0 STG.E desc[UR10][R52.64], R2 ;  /* 0x0000000234000986 */ /* 0x0005e4000c10190a */
[----:B------:R-:W5:Y:S01]  /*4f20*/  @P2 LDC.64 R30, c[0x0][0x398] ;  /* 0x0000e600ff1e2b82 */ /* 0x000f620000000a00 */
[----:B---3--:R-:W-:-:S05]  /*4f30*/  @P0 IMAD.WIDE R48, R49, 0x4, R26 ;  /* 0x0000000431300825 */ /* 0x008fca00078e021a */
[----:B------:R2:W-:Y:S01]  /*4f40*/  @P0 STG.E desc[UR10][R48.64], R3 ;  /* 0x0000000330000986 */ /* 0x0005e2000c10190a */
[----:B------:R-:W-:Y:S01]  /*4f50*/  ISETP.NE.AND P0, PT, R32, R37, PT ;  /* 0x000000252000720c */ /* 0x000fe20003f05270 */
[----:B------:R-:W3:Y:S01]  /*4f60*/  @P2 LDC.64 R22, c[0x0][0x3a0] ;  /* 0x0000e800ff162b82 */ /* 0x000ee20000000a00 */
[----:B0-----:R-:W-:-:S05]  /*4f70*/  @P1 IMAD.WIDE R50, R46, 0x4, R40 ;  /* 0x000000042e321825 */ /* 0x001fca00078e0228 */
[----:B------:R2:W-:Y:S02]  /*4f80*/  @P1 STG.E desc[UR10][R50.64], R4 ;  /* 0x0000000432001986 */ /* 0x0005e4000c10190a */
[----:B------:R-:W0:Y:S01]  /*4f90*/  @P3 LDC.64 R28, c[0x0][0x398] ;  /* 0x0000e600ff1c3b82 */ /* 0x000e220000000a00 */
[----:B----4-:R-:W-:-:S05]  /*4fa0*/  @P1 IMAD.WIDE R46, R46, 0x4, R38 ;  /* 0x000000042e2e1825 */ /* 0x010fca00078e0226 */
[----:B------:R2:W-:Y:S02]  /*4fb0*/  @P1 STG.E desc[UR10][R46.64], R5 ;  /* 0x000000052e001986 */ /* 0x0005e4000c10190a */
[----:B------:R-:W4:Y:S01]  /*4fc0*/  @P3 LDC.64 R26, c[0x0][0x3a0] ;  /* 0x0000e800ff1a3b82 */ /* 0x000f220000000a00 */
[----:B-----5:R-:W-:-:S05]  /*4fd0*/  @P2 IMAD.WIDE R30, R16, 0x4, R30 ;  /* 0x00000004101e2825 */ /* 0x020fca00078e021e */
[----:B------:R2:W-:Y:S02]  /*4fe0*/  @P2 STG.E desc[UR10][R30.64], R6 ;  /* 0x000000061e002986 */ /* 0x0005e4000c10190a */
[----:B------:R-:W5:Y:S01]  /*4ff0*/  @P4 LDC.64 R24, c[0x0][0x398] ;  /* 0x0000e600ff184b82 */ /* 0x000f620000000a00 */
[----:B---3--:R-:W-:-:S05]  /*5000*/  @P2 IMAD.WIDE R22, R16, 0x4, R22 ;  /* 0x0000000410162825 */ /* 0x008fca00078e0216 */
[----:B------:R2:W-:Y:S02]  /*5010*/  @P2 STG.E desc[UR10][R22.64], R7 ;  /* 0x0000000716002986 */ /* 0x0005e4000c10190a */
[----:B-1----:R-:W1:Y:S01]  /*5020*/  @P4 LDC.64 R44, c[0x0][0x3a0] ;  /* 0x0000e800ff2c4b82 */ /* 0x002e620000000a00 */
[----:B0-----:R-:W-:-:S05]  /*5030*/  @P3 IMAD.WIDE R28, R17, 0x4, R28 ;  /* 0x00000004111c3825 */ /* 0x001fca00078e021c */
[----:B------:R2:W-:Y:S02]  /*5040*/  @P3 STG.E desc[UR10][R28.64], R8 ;  /* 0x000000081c003986 */ /* 0x0005e4000c10190a */
[----:B------:R-:W0:Y:S01]  /*5050*/  @P6 LDC.64 R42, c[0x0][0x398] ;  /* 0x0000e600ff2a6b82 */ /* 0x000e220000000a00 */
[----:B----4-:R-:W-:-:S05]  /*5060*/  @P3 IMAD.WIDE R26, R17, 0x4, R26 ;  /* 0x00000004111a3825 */ /* 0x010fca00078e021a */
[----:B------:R2:W-:Y:S02]  /*5070*/  @P3 STG.E desc[UR10][R26.64], R9 ;  /* 0x000000091a003986 */ /* 0x0005e4000c10190a */
[----:B------:R-:W3:Y:S01]  /*5080*/  @P6 LDC.64 R34, c[0x0][0x3a0] ;  /* 0x0000e800ff226b82 */ /* 0x000ee20000000a00 */
[----:B-----5:R-:W-:-:S05]  /*5090*/  @P4 IMAD.WIDE R24, R18, 0x4, R24 ;  /* 0x0000000412184825 */ /* 0x020fca00078e0218 */
[----:B------:R2:W-:Y:S02]  /*50a0*/  @P4 STG.E desc[UR10][R24.64], R10 ;  /* 0x0000000a18004986 */ /* 0x0005e4000c10190a */
[----:B------:R-:W4:Y:S01]  /*50b0*/  @P5 LDC.64 R38, c[0x0][0x398] ;  /* 0x0000e600ff265b82 */ /* 0x000f220000000a00 */
[----:B-1----:R-:W-:-:S05]  /*50c0*/  @P4 IMAD.WIDE R44, R18, 0x4, R44 ;  /* 0x00000004122c4825 */ /* 0x002fca00078e022c */
[----:B------:R2:W-:Y:S02]  /*50d0*/  @P4 STG.E desc[UR10][R44.64], R11 ;  /* 0x0000000b2c004986 */ /* 0x0005e4000c10190a */
[----:B------:R-:W1:Y:S01]  /*50e0*/  @P5 LDC.64 R40, c[0x0][0x3a0] ;  /* 0x0000e800ff285b82 */ /* 0x000e620000000a00 */
[----:B0-----:R-:W-:-:S05]  /*50f0*/  @P6 IMAD.WIDE R42, R19, 0x4, R42 ;  /* 0x00000004132a6825 */ /* 0x001fca00078e022a */
[----:B------:R2:W-:Y:S01]  /*5100*/  @P6 STG.E desc[UR10][R42.64], R12 ;  /* 0x0000000c2a006986 */ /* 0x0005e2000c10190a */
[----:B---3--:R-:W-:-:S05]  /*5110*/  @P6 IMAD.WIDE R34, R19, 0x4, R34 ;  /* 0x0000000413226825 */ /* 0x008fca00078e0222 */
[----:B------:R2:W-:Y:S01]  /*5120*/  @P6 STG.E desc[UR10][R34.64], R13 ;  /* 0x0000000d22006986 */ /* 0x0005e2000c10190a */
[----:B----4-:R-:W-:-:S05]  /*5130*/  @P5 IMAD.WIDE R38, R20, 0x4, R38 ;  /* 0x0000000414265825 */ /* 0x010fca00078e0226 */
[----:B------:R2:W-:Y:S01]  /*5140*/  @P5 STG.E desc[UR10][R38.64], R14 ;  /* 0x0000000e26005986 */ /* 0x0005e2000c10190a */
[----:B-1----:R-:W-:-:S05]  /*5150*/  @P5 IMAD.WIDE R40, R20, 0x4, R40 ;  /* 0x0000000414285825 */ /* 0x002fca00078e0228 */
[----:B------:R2:W-:Y:S01]  /*5160*/  @P5 STG.E desc[UR10][R40.64], R15 ;  /* 0x0000000f28005986 */ /* 0x0005e2000c10190a */
[----:B------:R-:W-:Y:S05]  /*5170*/  @!P0 EXIT ;  /* 0x000000000000894d */ /* 0x000fea0003800000 */
[----:B--2---:R-:W0:Y:S08]  /*5180*/  LDC.64 R2, c[0x0][0x398] ;  /* 0x0000e600ff027b82 */ /* 0x004e300000000a00 */
[----:B------:R-:W1:Y:S01]  /*5190*/  LDC.64 R4, c[0x0][0x3a0] ;  /* 0x0000e800ff047b82 */ /* 0x000e620000000a00 */
[----:B0-----:R-:W-:-:S05]  /*51a0*/  IMAD.WIDE R2, R21, 0x4, R2 ;  /* 0x0000000415027825 */ /* 0x001fca00078e0202 */
[----:B------:R-:W-:Y:S01]  /*51b0*/  STG.E desc[UR10][R2.64], R32 ;  /* 0x0000002002007986 */ /* 0x000fe2000c10190a */
[----:B-1----:R-:W-:-:S05]  /*51c0*/  IMAD.WIDE R4, R21, 0x4, R4 ;  /* 0x0000000415047825 */ /* 0x002fca00078e0204 */
[----:B------:R-:W-:Y:S01]  /*51d0*/  STG.E desc[UR10][R4.64], R33 ;  /* 0x0000002104007986 */ /* 0x000fe2000c10190a */
[----:B------:R-:W-:Y:S05]  /*51e0*/  EXIT ;  /* 0x000000000000794d */ /* 0x000fea0003800000 */
.L_x_1317:
[----:B------:R-:W-:-:S06]  /*51f0*/  UISETP.GE.AND UP0, UPT, UR7, 0x1, UPT ;  /* 0x000000010700788c */ /* 0x000fcc000bf06270 */
[----:B------:R-:W-:-:S13]  /*5200*/  PLOP3.LUT P0, PT, PT, PT, UP0, 0x80, 0x8 ;  /* 0x000000000008781c */ /* 0x000fda0003f0f008 */
[----:B------:R-:W-:Y:S05]  /*5210*/  @!P0 EXIT ;  /* 0x000000000000894d */ /* 0x000fea0003800000 */
[----:B------:R-:W-:-:S09]  /*5220*/  UISETP.NE.AND UP0, UPT, UR8, URZ, UPT ;  /* 0x000000ff0800728c */ /* 0x000fd2000bf05270 */
[----:B------:R-:W-:Y:S05]  /*5230*/  BRA.U UP0, `(.L_x_1350) ;  /* 0x0000002500687547 */ /* 0x000fea000b800000 */
[----:B------:R-:W0:Y:S02]  /*5240*/  LDCU.64 UR4, c[0x0][0x380] ;  /* 0x00007000ff0477ac */ /* 0x000e240008000a00 */
[----:B0-----:R-:W-:-:S06]  /*5250*/  UIMAD.WIDE.U32 UR4, UR6, 0x4, UR4 ;  /* 0x00000004060478a5 */ /* 0x001fcc000f8e0004 */
[----:B------:R-:W-:Y:S02]  /*5260*/  IMAD.U32 R2, RZ, RZ, UR4 ;  /* 0x00000004ff027e24 */ /* 0x000fe4000f8e00ff */
[----:B------:R-:W-:-:S05]  /*5270*/  IMAD.U32 R3, RZ, RZ, UR5 ;  /* 0x00000005ff037e24 */ /* 0x000fca000f8e00ff */
[----:B------:R0:W2:Y:S01]  /*5280*/  LDG.E.CONSTANT R8, desc[UR10][R2.64] ;  /* 0x0000000a02087981 */ /* 0x0000a2000c1e9900 */
[----:B------:R-:W1:Y:S02]  /*5290*/  S2R R0, SR_TID.X ;  /* 0x0000000000007919 */ /* 0x000e640000002100 */
[C---:B-1----:R-:W-:Y:S02]  /*52a0*/  LOP3.LUT R7, R0.reuse, 0x1f, RZ, 0xc0, !PT ;  /* 0x0000001f00077812 */ /* 0x042fe400078ec0ff */
[----:B------:R-:W-:-:S05]  /*52b0*/  LOP3.LUT R4, R0, 0x3e0, RZ, 0xc0, !PT ;  /* 0x000003e000047812 */ /* 0x000fca00078ec0ff */
[----:B------:R-:W-:-:S04]  /*52c0*/  IMAD R7, R4, 0x9, R7 ;  /* 0x0000000904077824 */ /* 0x000fc800078e0207 */
[C---:B------:R-:W-:Y:S01]  /*52d0*/  VIADD R4, R7.reuse, 0x20 ;  /* 0x0000002007047836 */ /* 0x040fe20000000000 */
[C---:B------:R-:W-:Y:S01]  /*52e0*/  ISETP.GE.U32.AND P5, PT, R7.reuse, UR7, PT ;  /* 0x0000000707007c0c */ /* 0x040fe2000bfa6070 */
[C---:B------:R-:W-:Y:S02]  /*52f0*/  VIADD R5, R7.reuse, 0x40 ;  /* 0x0000004007057836 */ /* 0x040fe40000000000 */
[C---:B------:R-:W-:Y:S01]  /*5300*/  VIADD R9, R7.reuse, 0xa0 ;  /* 0x000000a007097836 */ /* 0x040fe20000000000 */
[----:B------:R-:W-:Y:S01]  /*5310*/  ISETP.GE.U32.AND P0, PT, R4, UR7, PT ;  /* 0x0000000704007c0c */ /* 0x000fe2000bf06070 */
[----:B------:R-:W-:Y:S01]  /*5320*/  VIADD R4, R7, 0x60 ;  /* 0x0000006007047836 */ /* 0x000fe20000000000 */
[----:B------:R-:W-:Y:S01]  /*5330*/  ISETP.GE.U32.AND P1, PT, R5, UR7, PT ;  /* 0x0000000705007c0c */ /* 0x000fe2000bf26070 */
[----:B------:R-:W-:Y:S01]  /*5340*/  VIADD R5, R7, 0x80 ;  /* 0x0000008007057836 */ /* 0x000fe20000000000 */
[----:B------:R-:W-:Y:S02]  /*5350*/  ISETP.GE.U32.AND P4, PT, R9, UR7, PT ;  /* 0x0000000709007c0c */ /* 0x000fe4000bf86070 */
[----:B------:R-:W-:-:S02]  /*5360*/  ISETP.GE.U32.AND P2, PT, R4, UR7, PT ;  /* 0x0000000704007c0c */ /* 0x000fc4000bf46070 */
[C---:B------:R-:W-:Y:S01]  /*5370*/  LEA R4, P6, R7.reuse, UR4, 0x2 ;  /* 0x0000000407047c11 */ /* 0x040fe2000f8c10ff */
[----:B0-----:R-:W-:Y:S01]  /*5380*/  @!P5 IMAD.WIDE.U32 R2, R7, 0x4, R2 ;  /* 0x000000040702d825 */ /* 0x001fe200078e0002 */
[----:B------:R-:W-:-:S03]  /*5390*/  ISETP.GE.U32.AND P3, PT, R5, UR7, PT ;  /* 0x0000000705007c0c */ /* 0x000fc6000bf66070 */
[C---:B------:R-:W-:Y:S02]  /*53a0*/  VIADD R9, R7.reuse, 0xc0 ;  /* 0x000000c007097836 */ /* 0x040fe40000000000 */
[C---:B------:R-:W-:Y:S02]  /*53b0*/  VIADD R12, R7.reuse, 0xe0 ;  /* 0x000000e0070c7836 */ /* 0x040fe40000000000 */
[----:B------:R-:W-:Y:S02]  /*53c0*/  IMAD.X R5, RZ, RZ, UR5, P6 ;  /* 0x00000005ff057e24 */ /* 0x000fe4000b0e06ff */
[----:B------:R-:W-:Y:S01]  /*53d0*/  VIADD R7, R7, 0x100 ;  /* 0x0000010007077836 */ /* 0x000fe20000000000 */
[----:B------:R-:W-:Y:S01]  /*53e0*/  ISETP.GE.U32.AND P6, PT, R9, UR7, PT ;  /* 0x0000000709007c0c */ /* 0x000fe2000bfc6070 */
[----:B--2---:R-:W-:Y:S02]  /*53f0*/  IMAD.MOV.U32 R11, RZ, RZ, R8 ;  /* 0x000000ffff0b7224 */ /* 0x004fe400078e0008 */
[----:B------:R0:W2:Y:S01]  /*5400*/  @!P5 LDG.E.CONSTANT R8, desc[UR10][R2.64] ;  /* 0x0000000a0208d981 */ /* 0x0000a2000c1e9900 */
[----:B------:R-:W-:Y:S01]  /*5410*/  ISETP.GE.U32.AND P5, PT, R12, UR7, PT ;  /* 0x000000070c007c0c */ /* 0x000fe2000bfa6070 */
[----:B------:R-:W-:-:S06]  /*5420*/  IMAD.MOV.U32 R10, RZ, RZ, R11 ;  /* 0x000000ffff0a7224 */ /* 0x000fcc00078e000b */
[----:B------:R-:W3:Y:S01]  /*5430*/  @!P0 LDG.E.CONSTANT R10, desc[UR10][R4.64+0x80] ;  /* 0x0000800a040a8981 */ /* 0x000ee2000c1e9900 */
[----:B------:R-:W-:Y:S01]  /*5440*/  ISETP.GE.U32.AND P0, PT, R7, UR7, PT ;  /* 0x0000000707007c0c */ /* 0x000fe2000bf06070 */
[--C-:B------:R-:W-:Y:S02]  /*5450*/  IMAD.MOV.U32 R7, RZ, RZ, R11.reuse ;  /* 0x000000ffff077224 */ /* 0x100fe400078e000b */
[--C-:B0-----:R-:W-:Y:S02]  /*5460*/  IMAD.MOV.U32 R2, RZ, RZ, R11.reuse ;  /* 0x000000ffff027224 */ /* 0x101fe400078e000b */
        /* <DEDUP_REMOVED lines=11> */
[----:B------:R-:W1:Y:S01]  /*5520*/  S2R R9, SR_LANEID ;  /* 0x0000000000097919 */ /* 0x000e620000000000 */
[----:B------:R-:W1:Y:S01]  /*5530*/  S2UR UR5, SR_CgaCtaId ;  /* 0x00000000000579c3 */ /* 0x000e620000008800 */
[----:B------:R-:W-:Y:S01]  /*5540*/  SHF.R.U32.HI R44, RZ, 0x5, R0 ;  /* 0x00000005ff2c7819 */ /* 0x000fe20000011600 */
[----:B------:R-:W-:-:S06]  /*5550*/  UMOV UR4, 0x400 ;  /* 0x0000040000047882 */ /* 0x000fcc0000000000 */
[----:B0-----:R-:W0:Y:S01]  /*5560*/  LDC R5, c[0x0][0x390] ;  /* 0x0000e400ff057b82 */ /* 0x001e220000000800 */
[----:B-1----:R-:W-:Y:S01]  /*5570*/  ULEA UR4, UR5, UR4, 0x18 ;  /* 0x0000000405047291 */ /* 0x002fe2000f8ec0ff */
[----:B------:R-:W-:-:S05]  /*5580*/  IMAD R3, R44, 0x120, R9 ;  /* 0x000001202c037824 */ /* 0x000fca00078e0209 */
[----:B------:R-:W-:-:S05]  /*5590*/  LEA R16, R3, UR4, 0x2 ;  /* 0x0000000403107c11 */ /* 0x000fca000f8e10ff */
[----:B------:R-:W-:Y:S01]  /*55a0*/  IMAD R17, R9, 0x20, R16 ;  /* 0x0000002009117824 */ /* 0x000fe200078e0210 */
[----:B------:R-:W-:Y:S01]  /*55b0*/  ISETP.NE.AND P3, PT, R0, RZ, PT ;  /* 0x000000ff0000720c */ /* 0x000fe20003f65270 */
[----:B--2---:R-:W-:Y:S04]  /*55c0*/  STS [R16], R8 ;  /* 0x0000000810007388 */ /* 0x004fe80000000800 */
[----:B---3--:R-:W-:Y:S04]  /*55d0*/  STS [R16+0x80], R10 ;  /* 0x0000800a10007388 */ /* 0x008fe80000000800 */
[----:B----4-:R-:W-:Y:S04]  /*55e0*/  STS [R16+0x100], R7 ;  /* 0x0001000710007388 */ /* 0x010fe80000000800 */
[----:B-----5:R-:W-:Y:S04]  /*55f0*/  STS [R16+0x180], R2 ;  /* 0x0001800210007388 */ /* 0x020fe80000000800 */
[----:B------:R-:W-:Y:S04]  /*5600*/  STS [R16+0x200], R12 ;  /* 0x0002000c10007388 */ /* 0x000fe80000000800 */
[----:B------:R-:W-:Y:S04]  /*5610*/  STS [R16+0x280], R13 ;  /* 0x0002800d10007388 */ /* 0x000fe80000000800 */
[----:B------:R1:W-:Y:S04]  /*5620*/  STS [R16+0x300], R14 ;  /* 0x0003000e10007388 */ /* 0x0003e80000000800 */
[----:B------:R-:W-:Y:S04]  /*5630*/  STS [R16+0x380], R15 ;  /* 0x0003800f10007388 */ /* 0x000fe80000000800 */
[----:B------:R-:W-:Y:S01]  /*5640*/  STS [R16+0x400], R11 ;  /* 0x0004000b10007388 */ /* 0x000fe20000000800 */
[----:B------:R-:W-:-:S03]  /*5650*/  NOP ;  /* 0x0000000000007918 */ /* 0x000fc60000000000 */
[----:B------:R-:W2:Y:S04]  /*5660*/  LDS R3, [R17+0x20] ;  /* 0x0000200011037984 */ /* 0x000ea80000000800 */
[----:B------:R-:W-:Y:S04]  /*5670*/  LDS R8, [R17] ;  /* 0x0000000011087984 */ /* 0x000fe80000000800 */
[----:B------:R-:W3:Y:S04]  /*5680*/  LDS R10, [R17+0x4] ;  /* 0x00000400110a7984 */ /* 0x000ee80000000800 */
[----:B------:R-:W4:Y:S04]  /*5690*/  LDS R28, [R17+0x8] ;  /* 0x00000800111c7984 */ /* 0x000f280000000800 */
        /* <DEDUP_REMOVED lines=19> */
[----:B------:R-:W5:Y:S04]  /*57d0*/  LDS R29, [R17+0x8] ;  /* 0x00000800111d7984 */ /* 0x000f680000000800 */
[----:B------:R-:W-:Y:S04]  /*57e0*/  LDS R31, [R17+0xc] ;  /* 0x00000c00111f7984 */ /* 0x000fe80000000800 */
[----:B------:R-:W-:Y:S04]  /*57f0*/  LDS R33, [R17+0x10] ;  /* 0x0000100011217984 */ /* 0x000fe80000000800 */
[----:B------:R-:W-:Y:S04]  /*5800*/  LDS R35, [R17+0x14] ;  /* 0x0000140011237984 */ /* 0x000fe80000000800 */
[----:B------:R-:W-:Y:S04]  /*5810*/  LDS R37, [R17+0x18] ;  /* 0x0000180011257984 */ /* 0x000fe80000000800 */
[----:B------:R-:W-:Y:S04]  /*5820*/  LDS R4, [R17+0x1c] ;  /* 0x00001c0011047984 */ /* 0x000fe80000000800 */
[----:B------:R-:W-:Y:S01]  /*5830*/  LDS R5, [R17+0x20] ;  /* 0x0000200011057984 */ /* 0x000fe20000000800 */
[----:B------:R-:W-:Y:S06]  /*5840*/  BAR.SYNC.DEFER_BLOCKING 0x0 ;  /* 0x0000000000007b1d */ /* 0x000fec0000010000 */
[----:B--2---:R-:W-:Y:S02]  /*5850*/  STS [R14+0x47c], R3 ;  /* 0x00047c030e007388 */ /* 0x004fe40000000800 */
[----:B------:R-:W-:Y:S01]  /*5860*/  BAR.SYNC.DEFER_BLOCKING 0x0 ;  /* 0x0000000000007b1d */ /* 0x000fe20000010000 */
[----:B------:R-:W-:-:S05]  /*5870*/  IMAD R7, R0, 0x9, RZ ;  /* 0x0000000900077824 */ /* 0x000fca00078e02ff */
[----:B------:R0:W2:Y:S01]  /*5880*/  @P3 LDS R6, [R14+0x478] ;  /* 0x000478000e063984 */ /* 0x0000a20000000800 */
[----:B------:R-:W-:Y:S01]  /*5890*/  VIADD R12, R7, 0x1 ;  /* 0x00000001070c7836 */ /* 0x000fe20000000000 */
[----:B---3--:R-:W-:-:S04]  /*58a0*/  ISETP.NE.AND P0, PT, R8, R10, PT ;  /* 0x0000000a0800720c */ /* 0x008fc80003f05270 */
[----:B------:R-:W-:Y:S01]  /*58b0*/  ISETP.EQ.OR P4, PT, R12, UR7, P0 ;  /* 0x000000070c007c0c */ /* 0x000fe20008782670 */
[----:B------:R-:W-:Y:S01]  /*58c0*/  VIADD R12, R7, 0x2 ;  /* 0x00000002070c7836 */ /* 0x000fe20000000000 */
[----:B----4-:R-:W-:Y:S02]  /*58d0*/  ISETP.NE.AND P0, PT, R10, R28, PT ;  /* 0x0000001c0a00720c */ /* 0x010fe40003f05270 */
[----:B0-----:R-:W-:Y:S02]  /*58e0*/  SEL R14, R39, RZ, !P4 ;  /* 0x000000ff270e7207 */ /* 0x001fe40006000000 */
[----:B------:R-:W-:-:S03]  /*58f0*/  ISETP.EQ.OR P0, PT, R12, UR7, P0 ;  /* 0x000000070c007c0c */ /* 0x000fc60008702670 */
[----:B-1----:R-:W-:Y:S01]  /*5900*/  IMAD.IADD R14, R11, 0x1, R14 ;  /* 0x000000010b0e7824 */ /* 0x002fe200078e020e */
[C---:B------:R-:W-:Y:S01]  /*5910*/  ISETP.NE.AND P2, PT, R7.reuse, UR7, PT ;  /* 0x0000000707007c0c */ /* 0x040fe2000bf45270 */
[----:B------:R-:W-:Y:S02]  /*5920*/  IMAD.MOV.U32 R13, RZ, RZ, 0x1 ;  /* 0x00000001ff0d7424 */ /* 0x000fe400078e00ff */
[----:B------:R-:W-:Y:S01]  /*5930*/  VIADD R15, R7, 0x3 ;  /* 0x00000003070f7836 */ /* 0x000fe20000000000 */
[----:B------:R-:W-:Y:S02]  /*5940*/  SEL R14, R14, RZ, !P0 ;  /* 0x000000ff0e0e7207 */ /* 0x000fe40004000000 */
[----:B------:R-:W-:-:S03]  /*5950*/  SEL R2, RZ, 0x1, P2 ;  /* 0x00000001ff027807 */ /* 0x000fc60001000000 */
[----:B-----5:R-:W-:Y:S01]  /*5960*/  IMAD.IADD R14, R29, 0x1, R14 ;  /* 0x000000011d0e7824 */ /* 0x020fe200078e020e */
[----:B--2---:R-:W-:-:S04]  /*5970*/  @P3 ISETP.NE.AND P1, PT, R6, R8, PT ;  /* 0x000000080600320c */ /* 0x004fc80003f25270 */
[----:B------:R-:W-:Y:S02]  /*5980*/  @P3 SEL R13, RZ, 0x1, !P1 ;  /* 0x00000001ff0d3807 */ /* 0x000fe40004800000 */
[----:B------:R-:W-:Y:S02]  /*5990*/  ISETP.NE.AND P1, PT, R28, R30, PT ;  /* 0x0000001e1c00720c */ /* 0x000fe40003f25270 */
[----:B------:R-:W-:Y:S02]  /*59a0*/  @P3 SEL R2, R2, R13, !P2 ;  /* 0x0000000d02023207 */ /* 0x000fe40005000000 */
[----:B------:R-:W-:Y:S01]  /*59b0*/  ISETP.EQ.OR P1, PT, R15, UR7, P1 ;  /* 0x000000070f007c0c */ /* 0x000fe20008f22670 */
[----:B------:R-:W-:Y:S02]  /*59c0*/  VIADD R15, R7, 0x4 ;  /* 0x00000004070f7836 */ /* 0x000fe40000000000 */
[----:B------:R-:W-:Y:S01]  /*59d0*/  VIADD R42, R2, 0x1 ;  /* 0x00000001022a7836 */ /* 0x000fe20000000000 */
[----:B------:R-:W-:-:S02]  /*59e0*/  SEL R14, R14, RZ, !P1 ;  /* 0x000000ff0e0e7207 */ /* 0x000fc40004800000 */
[----:B------:R-:W-:Y:S01]  /*59f0*/  ISETP.NE.AND P5, PT, R30, R32, PT ;  /* 0x000000201e00720c */ /* 0x000fe20003fa5270 */
[----:B------:R-:W-:Y:S02]  /*5a00*/  IMAD.MOV.U32 R12, RZ, RZ, R42 ;  /* 0x000000ffff0c7224 */ /* 0x000fe400078e002a */
[----:B------:R-:W-:Y:S01]  /*5a10*/  @!P4 IMAD.MOV R12, RZ, RZ, R2 ;  /* 0x000000ffff0cc224 */ /* 0x000fe200078e0202 */
[----:B------:R-:W-:Y:S01]  /*5a20*/  ISETP.EQ.OR P5, PT, R15, UR7, P5 ;  /* 0x000000070f007c0c */ /* 0x000fe2000afa2670 */
[----:B------:R-:W-:Y:S02]  /*5a30*/  IMAD.IADD R14, R31, 0x1, R14 ;  /* 0x000000011f0e7824 */ /* 0x000fe400078e020e */
[----:B------:R-:W-:Y:S02]  /*5a40*/  VIADD R16, R12, 0x1 ;  /* 0x000000010c107836 */ /* 0x000fe40000000000 */
[----:B------:R-:W-:Y:S01]  /*5a50*/  @!P0 IMAD.MOV R16, RZ, RZ, R12 ;  /* 0x000000ffff108224 */ /* 0x000fe200078e020c */
[----:B------:R-:W-:Y:S01]  /*5a60*/  SEL R14, R14, RZ, !P5 ;  /* 0x000000ff0e0e7207 */ /* 0x000fe20006800000 */
[----:B------:R-:W-:Y:S01]  /*5a70*/  VIADD R12, R7, 0x5 ;  /* 0x00000005070c7836 */ /* 0x000fe20000000000 */
[----:B------:R-:W-:-:S03]  /*5a80*/  ISETP.NE.AND P2, PT, R32, R34, PT ;  /* 0x000000222000720c */ /* 0x000fc60003f45270 */
[----:B------:R-:W-:Y:S01]  /*5a90*/  IMAD.IADD R14, R33, 0x1, R14 ;  /* 0x00000001210e7824 */ /* 0x000fe200078e020e */
[----:B------:R-:W-:Y:S01]  /*5aa0*/  ISETP.EQ.OR P2, PT, R12, UR7, P2 ;  /* 0x000000070c007c0c */ /* 0x000fe20009742670 */
[----:B------:R-:W-:Y:S01]  /*5ab0*/  VIADD R12, R7, 0x6 ;  /* 0x00000006070c7836 */ /* 0x000fe20000000000 */
[----:B------:R-:W-:Y:S02]  /*5ac0*/  ISETP.NE.AND P3, PT, R34, R36, PT ;  /* 0x000000242200720c */ /* 0x000fe40003f65270 */
[----:B------:R-:W-:Y:S02]  /*5ad0*/  SEL R14, R14, RZ, !P2 ;  /* 0x000000ff0e0e7207 */ /* 0x000fe40005000000 */
[----:B------:R-:W-:-:S03]  /*5ae0*/  ISETP.EQ.OR P3, PT, R12, UR7, P3 ;  /* 0x000000070c007c0c */ /* 0x000fc60009f62670 */
[----:B------:R-:W-:Y:S01]  /*5af0*/  IMAD.IADD R14, R35, 0x1, R14 ;  /* 0x00000001230e7824 */ /* 0x000fe200078e020e */
[----:B------:R-:W-:Y:S01]  /*5b00*/  P2R R13, PR, RZ, 0x10 ;  /* 0x00000010ff0d7803 */ /* 0x000fe20000000000 */
[C---:B------:R-:W-:Y:S01]  /*5b10*/  VIADD R12, R7.reuse, 0x7 ;  /* 0x00000007070c7836 */ /* 0x040fe20000000000 */
[----:B------:R-:W-:Y:S02]  /*5b20*/  ISETP.NE.AND P4, PT, R36, R38, PT ;  /* 0x000000262400720c */ /* 0x000fe40003f85270 */
[----:B------:R-:W-:Y:S01]  /*5b30*/  SEL R14, R14, RZ, !P3 ;  /* 0x000000ff0e0e7207 */ /* 0x000fe20005800000 */
[----:B------:R-:W-:Y:S01]  /*5b40*/  VIADD R7, R7, 0x8 ;  /* 0x0000000807077836 */ /* 0x000fe20000000000 */
[----:B------:R-:W-:Y:S02]  /*5b50*/  ISETP.NE.AND P6, PT, R38, R3, PT ;  /* 0x000000032600720c */ /* 0x000fe40003fc5270 */
[----:B------:R-:W-:Y:S01]  /*5b60*/  ISETP.EQ.OR P4, PT, R12, UR7, P4 ;  /* 0x000000070c007c0c */ /* 0x000fe2000a782670 */
[----:B------:R-:W-:Y:S01]  /*5b70*/  IMAD.IADD R14, R37, 0x1, R14 ;  /* 0x00000001250e7824 */ /* 0x000fe200078e020e */
[----:B------:R-:W-:-:S04]  /*5b80*/  ISETP.EQ.OR P6, PT, R7, UR7, P6 ;  /* 0x0000000707007c0c */ /* 0x000fc8000b7c2670 */
[----:B------:R-:W-:Y:S02]  /*5b90*/  SEL R7, R14, RZ, !P4 ;  /* 0x000000ff0e077207 */ /* 0x000fe40006000000 */
[----:B------:R-:W-:-:S03]  /*5ba0*/  P2R R43, PR, RZ, 0x1 ;  /* 0x00000001ff2b7803 */ /* 0x000fc60000000000 */
[----:B------:R-:W-:Y:S01]  /*5bb0*/  IMAD.IADD R7, R4, 0x1, R7 ;  /* 0x0000000104077824 */ /* 0x000fe200078e0207 */
[----:B------:R-:W-:Y:S01]  /*5bc0*/  ISETP.NE.AND P0, PT, R13, RZ, PT ;  /* 0x000000ff0d00720c */ /* 0x000fe20003f05270 */
[----:B------:R-:W-:Y:S02]  /*5bd0*/  VIADD R13, R16, 0x1 ;  /* 0x00000001100d7836 */ /* 0x000fe40000000000 */
[----:B------:R-:W-:Y:S01]  /*5be0*/  @!P1 IMAD.MOV R13, RZ, RZ, R16 ;  /* 0x000000ffff0d9224 */ /* 0x000fe200078e0210 */
[----:B------:R-:W-:-:S03]  /*5bf0*/  SEL R14, R7, RZ, !P6 ;  /* 0x000000ff070e7207 */ /* 0x000fc60007000000 */
[----:B------:R-:W-:Y:S02]  /*5c00*/  VIADD R15, R13, 0x1 ;  /* 0x000000010d0f7836 */ /* 0x000fe40000000000 */
[----:B------:R-:W-:Y:S02]  /*5c10*/  @!P5 IMAD.MOV R15, RZ, RZ, R13 ;  /* 0x000000ffff0fd224 */ /* 0x000fe400078e020d */
[----:B------:R-:W-:Y:S02]  /*5c20*/  IMAD.IADD R5, R5, 0x1, R14 ;  /* 0x0000000105057824 */ /* 0x000fe400078e020e */
[----:B------:R-:W-:Y:S02]  /*5c30*/  VIADD R13, R15, 0x1 ;  /* 0x000000010f0d7836 */ /* 0x000fe40000000000 */
[----:B------:R-:W-:Y:S01]  /*5c40*/  @!P2 IMAD.MOV R13, RZ, RZ, R15 ;  /* 0x000000ffff0da224 */ /* 0x000fe200078e020f */
[----:B------:R-:W0:Y:S03]  /*5c50*/  SHFL.UP PT, R7, R5, 0x1, RZ ;  /* 0x0420000005077989 */ /* 0x000e2600000e00ff */
[----:B------:R-:W-:-:S02]  /*5c60*/  VIADD R15, R13, 0x1 ;  /* 0x000000010d0f7836 */ /* 0x000fc40000000000 */
[----:B------:R-:W-:-:S04]  /*5c70*/  @!P3 IMAD.MOV R15, RZ, RZ, R13 ;  /* 0x000000ffff0fb224 */ /* 0x000fc800078e020d */
[----:B------:R-:W-:Y:S02]  /*5c80*/  VIADD R13, R15, 0x1 ;  /* 0x000000010f0d7836 */ /* 0x000fe40000000000 */
[----:B------:R-:W-:-:S04]  /*5c90*/  @!P4 IMAD.MOV R13, RZ, RZ, R15 ;  /* 0x000000ffff0dc224 */ /* 0x000fc800078e020f */
[----:B------:R-:W-:Y:S02]  /*5ca0*/  VIADD R12, R13, 0x1 ;  /* 0x000000010d0c7836 */ /* 0x000fe40000000000 */
[----:B------:R-:W-:-:S05]  /*5cb0*/  @!P6 IMAD.MOV R12, RZ, RZ, R13 ;  /* 0x000000ffff0ce224 */ /* 0x000fca00078e020d */
        /* <DEDUP_REMOVED lines=40> */
[----:B------:R-:W-:Y:S02]  /*5f40*/  SEL R14, R15, RZ, P6 ;  /* 0x000000ff0f0e7207 */ /* 0x000fe40003000000 */
[----:B0-----:R-:W-:Y:S02]  /*5f50*/  SEL R12, R12, RZ, P6 ;  /* 0x000000ff0c0c7207 */ /* 0x001fe40003000000 */
[----:B------:R-:W-:Y:S01]  /*5f60*/  ISETP.NE.AND P6, PT, R9, 0x1f, PT ;  /* 0x0000001f0900780c */ /* 0x000fe20003fc5270 */
[----:B------:R-:W-:Y:S02]  /*5f70*/  IMAD.IADD R41, R13, 0x1, R14 ;  /* 0x000000010d297824 */ /* 0x000fe400078e020e */
[----:B------:R-:W-:-:S10]  /*5f80*/  IMAD.IADD R40, R7, 0x1, R12 ;  /* 0x0000000107287824 */ /* 0x000fd400078e020c */
[----:B------:R-:W-:-:S05]  /*5f90*/  @!P6 LEA R21, R44, UR4, 0x3 ;  /* 0x000000042c15ec11 */ /* 0x000fca000f8e18ff */
[----:B------:R-:W-:Y:S01]  /*5fa0*/  @!P6 STS.64 [R21], R40 ;  /* 0x000000281500e388 */ /* 0x000fe20000000a00 */
[----:B------:R-:W-:Y:S06]  /*5fb0*/  BAR.SYNC.DEFER_BLOCKING 0x0 ;  /* 0x0000000000007b1d */ /* 0x000fec0000010000 */
[----:B------:R-:W0:Y:S04]  /*5fc0*/  LDS.128 R12, [UR4] ;  /* 0x00000004ff0c7984 */ /* 0x000e280008000c00 */
[----:B------:R-:W1:Y:S01]  /*5fd0*/  LDS.128 R16, [UR4+0x10] ;  /* 0x00001004ff107984 */ /* 0x000e620008000c00 */
[----:B0-----:R-:W-:-:S04]  /*5fe0*/  ISETP.NE.AND P6, PT, R14, RZ, PT ;  /* 0x000000ff0e00720c */ /* 0x001fc80003fc5270 */
[----:B------:R-:W-:Y:S02]  /*5ff0*/  SEL R20, R13, RZ, !P6 ;  /* 0x000000ff0d147207 */ /* 0x000fe40007000000 */
[----:B-1----:R-:W-:-:S03]  /*6000*/  ISETP.NE.AND P6, PT, R16, RZ, PT ;  /* 0x000000ff1000720c */ /* 0x002fc60003fc5270 */
[----:B------:R-:W-:Y:S02]  /*6010*/  IMAD.IADD R20, R15, 0x1, R20 ;  /* 0x000000010f147824 */ /* 0x000fe400078e0214 */
[----:B------:R-:W-:-:S03]  /*6020*/  IMAD.IADD R5, R12, 0x1, R14 ;  /* 0x000000010c057824 */ /* 0x000fc600078e020e */
[----:B------:R-:W-:Y:S02]  /*6030*/  SEL R22, R20, RZ, !P6 ;  /* 0x000000ff14167207 */ /* 0x000fe40007000000 */
[----:B------:R-:W-:-:S03]  /*6040*/  ISETP.NE.AND P6, PT, R44, 0x2, PT ;  /* 0x000000022c00780c */ /* 0x000fc60003fc5270 */
[----:B------:R-:W-:Y:S01]  /*6050*/  IMAD.IADD R22, R17, 0x1, R22 ;  /* 0x0000000111167824 */ /* 0x000fe200078e0216 */
[C---:B------:R-:W-:Y:S01]  /*6060*/  SEL R7, R5.reuse, R12, !P6 ;  /* 0x0000000c05077207 */ /* 0x040fe20007000000 */
[----:B------:R-:W-:Y:S01]  /*6070*/  IMAD.IADD R5, R5, 0x1, R16 ;  /* 0x0000000105057824 */ /* 0x000fe200078e0210 */
[----:B------:R-:W-:Y:S02]  /*6080*/  SEL R13, R20, R13, !P6 ;  /* 0x0000000d140d7207 */ /* 0x000fe40007000000 */
[----:B------:R-:W-:-:S04]  /*6090*/  ISETP.NE.AND P6, PT, R44, 0x3, PT ;  /* 0x000000032c00780c */ /* 0x000fc80003fc5270 */
[----:B------:R-:W-:Y:S02]  /*60a0*/  SEL R7, R5, R7, !P6 ;  /* 0x0000000705077207 */ /* 0x000fe40007000000 */
[----:B------:R-:W-:Y:S02]  /*60b0*/  SEL R13, R22, R13, !P6 ;  /* 0x0000000d160d7207 */ /* 0x000fe40007000000 */
[----:B------:R-:W-:-:S04]  /*60c0*/  ISETP.NE.AND P6, PT, R18, RZ, PT ;  /* 0x000000ff1200720c */ /* 0x000fc80003fc5270 */
[----:B------:R-:W-:Y:S02]  /*60d0*/  SEL R24, R22, RZ, !P6 ;  /* 0x000000ff16187207 */ /* 0x000fe40007000000 */
[----:B------:R-:W0:Y:S03]  /*60e0*/  LDS.128 R20, [UR4+0x20] ;  /* 0x00002004ff147984 */ /* 0x000e260008000c00 */
[----:B------:R-:W-:Y:S02]  /*60f0*/  IMAD.IADD R24, R19, 0x1, R24 ;  /* 0x0000000113187824 */ /* 0x000fe400078e0218 */
[----:B------:R-:W-:Y:S01]  /*6100*/  IMAD.IADD R5, R18, 0x1, R5 ;  /* 0x0000000112057824 */ /* 0x000fe200078e0205 */
[----:B0-----:R-:W-:-:S04]  /*6110*/  ISETP.NE.AND P6, PT, R20, RZ, PT ;  /* 0x000000ff1400720c */ /* 0x001fc80003fc5270 */
[----:B------:R-:W-:Y:S02]  /*6120*/  SEL R46, R24, RZ, !P6 ;  /* 0x000000ff182e7207 */ /* 0x000fe40007000000 */
[----:B------:R-:W-:-:S04]  /*6130*/  ISETP.NE.AND P6, PT, R44, 0x4, PT ;  /* 0x000000042c00780c */ /* 0x000fc80003fc5270 */
[C---:B------:R-:W-:Y:S01]  /*6140*/  SEL R26, R5.reuse, R7, !P6 ;  /* 0x00000007051a7207 */ /* 0x040fe20007000000 */
[----:B------:R-:W-:Y:S01]  /*6150*/  IMAD.IADD R7, R5, 0x1, R20 ;  /* 0x0000000105077824 */ /* 0x000fe200078e0214 */
[----:B------:R-:W-:Y:S02]  /*6160*/  SEL R13, R24, R13, !P6 ;  /* 0x0000000d180d7207 */ /* 0x000fe40007000000 */
[----:B------:R-:W-:-:S04]  /*6170*/  ISETP.NE.AND P6, PT, R44, 0x5, PT ;  /* 0x000000052c00780c */ /* 0x000fc80003fc5270 */
[----:B------:R-:W-:Y:S02]  /*6180*/  SEL R5, R7, R26, !P6 ;  /* 0x0000001a07057207 */ /* 0x000fe40007000000 */
[----:B------:R-:W0:Y:S01]  /*6190*/  LDS.128 R24, [UR4+0x30] ;  /* 0x00003004ff187984 */ /* 0x000e220008000c00 */
[----:B------:R-:W-:-:S05]  /*61a0*/  IMAD.IADD R46, R21, 0x1, R46 ;  /* 0x00000001152e7824 */ /* 0x000fca00078e022e */
[----:B------:R-:W-:Y:S02]  /*61b0*/  SEL R13, R46, R13, !P6 ;  /* 0x0000000d2e0d7207 */ /* 0x000fe40007000000 */
[----:B------:R-:W-:-:S04]  /*61c0*/  ISETP.NE.AND P6, PT, R22, RZ, PT ;  /* 0x000000ff1600720c */ /* 0x000fc80003fc5270 */
[----:B------:R-:W-:Y:S01]  /*61d0*/  SEL R46, R46, RZ, !P6 ;  /* 0x000000ff2e2e7207 */ /* 0x000fe20007000000 */
[----:B------:R-:W1:Y:S04]  /*61e0*/  SHFL.UP PT, R40, R40, 0x1, RZ ;  /* 0x0420000028287989 */ /* 0x000e6800000e00ff */
[----:B------:R-:W-:Y:S02]  /*61f0*/  IMAD.IADD R46, R23, 0x1, R46 ;  /* 0x00000001172e7824 */ /* 0x000fe400078e022e */
[----:B------:R-:W-:Y:S01]  /*6200*/  IMAD.IADD R7, R22, 0x1, R7 ;  /* 0x0000000116077824 */ /* 0x000fe200078e0207 */
[----:B0-----:R-:W-:-:S04]  /*6210*/  ISETP.NE.AND P6, PT, R24, RZ, PT ;  /* 0x000000ff1800720c */ /* 0x001fc80003fc5270 */
[----:B------:R-:W-:Y:S02]  /*6220*/  SEL R50, R46, RZ, !P6 ;  /* 0x000000ff2e327207 */ /* 0x000fe40007000000 */
[----:B------:R-:W-:-:S04]  /*6230*/  ISETP.NE.AND P6, PT, R44, 0x6, PT ;  /* 0x000000062c00780c */ /* 0x000fc80003fc5270 */
[----:B------:R-:W-:Y:S02]  /*6240*/  SEL R48, R46, R13, !P6 ;  /* 0x0000000d2e307207 */ /* 0x000fe40007000000 */
[C---:B------:R-:W-:Y:S01]  /*6250*/  SEL R46, R7.reuse, R5, !P6 ;  /* 0x00000005072e7207 */ /* 0x040fe20007000000 */
[----:B------:R-:W-:Y:S01]  /*6260*/  IMAD.IADD R5, R7, 0x1, R24 ;  /* 0x0000000107057824 */ /* 0x000fe200078e0218 */
[----:B------:R-:W-:Y:S01]  /*6270*/  ISETP.NE.AND P6, PT, R44, 0x7, PT ;  /* 0x000000072c00780c */ /* 0x000fe20003fc5270 */
[----:B------:R-:W-:-:S03]  /*6280*/  IMAD.IADD R13, R25, 0x1, R50 ;  /* 0x00000001190d7824 */ /* 0x000fc600078e0232 */
[----:B------:R-:W-:Y:S02]  /*6290*/  SEL R25, R5, R46, !P6 ;  /* 0x0000002e05197207 */ /* 0x000fe40007000000 */
[----:B------:R-:W-:Y:S01]  /*62a0*/  SEL R48, R13, R48, !P6 ;  /* 0x000000300d307207 */ /* 0x000fe20007000000 */
[----:B------:R-:W0:Y:S01]  /*62b0*/  SHFL.UP PT, R46, R41, 0x1, RZ ;  /* 0x04200000292e7989 */ /* 0x000e2200000e00ff */
[----:B------:R-:W-:-:S04]  /*62c0*/  ISETP.GE.U32.AND P6, PT, R0, 0x20, PT ;  /* 0x000000200000780c */ /* 0x000fc80003fc6070 */
[----:B------:R-:W-:Y:S02]  /*62d0*/  SEL R25, R25, RZ, P6 ;  /* 0x000000ff19197207 */ /* 0x000fe40003000000 */
[----:B------:R-:W-:Y:S02]  /*62e0*/  SEL R7, R48, RZ, P6 ;  /* 0x000000ff30077207 */ /* 0x000fe40003000000 */
[----:B-1----:R-:W-:-:S04]  /*62f0*/  ISETP.NE.AND P6, PT, R40, RZ, PT ;  /* 0x000000ff2800720c */ /* 0x002fc80003fc5270 */
[----:B------:R-:W-:Y:S02]  /*6300*/  SEL R15, R7, RZ, !P6 ;  /* 0x000000ff070f7207 */ /* 0x000fe40007000000 */
[----:B------:R-:W-:-:S04]  /*6310*/  ISETP.NE.AND P6, PT, R9, RZ, PT ;  /* 0x000000ff0900720c */ /* 0x000fc80003fc5270 */
[----:B------:R-:W-:-:S09]  /*6320*/  SEL R44, R40, RZ, P6 ;  /* 0x000000ff282c7207 */ /* 0x000fd20003000000 */
[----:B0-----:R-:W-:Y:S01]  /*6330*/  @P6 IMAD.IADD R7, R46, 0x1, R15 ;  /* 0x000000012e076824 */ /* 0x001fe200078e020f */
[----:B------:R-:W-:-:S04]  /*6340*/  ISETP.NE.AND P6, PT, R2, RZ, PT ;  /* 0x000000ff0200720c */ /* 0x000fc80003fc5270 */
[----:B------:R-:W-:-:S05]  /*6350*/  SEL R46, R7, RZ, !P6 ;  /* 0x000000ff072e7207 */ /* 0x000fca0007000000 */
[----:B------:R-:W-:-:S05]  /*6360*/  IMAD.IADD R9, R39, 0x1, R46 ;  /* 0x0000000127097824 */ /* 0x000fca00078e022e */
[----:B------:R-:W-:Y:S01]  /*6370*/  SEL R46, R9, RZ, !P0 ;  /* 0x000000ff092e7207 */ /* 0x000fe20004000000 */
[----:B------:R-:W-:Y:S01]  /*6380*/  @!P0 IMAD.MOV R42, RZ, RZ, R2 ;  /* 0x000000ffff2a8224 */ /* 0x000fe200078e0202 */
[----:B------:R-:W-:-:S03]  /*6390*/  ISETP.NE.AND P0, PT, R43, RZ, PT ;  /* 0x000000ff2b00720c */ /* 0x000fc60003f05270 */
[----:B------:R-:W-:-:S05]  /*63a0*/  IMAD.IADD R11, R11, 0x1, R46 ;  /* 0x000000010b0b7824 */ /* 0x000fca00078e022e */
[----:B------:R-:W-:-:S05]  /*63b0*/  SEL R40, R11, RZ, !P0 ;  /* 0x000000ff0b287207 */ /* 0x000fca0004000000 */
[----:B------:R-:W-:-:S05]  /*63c0*/  IMAD.IADD R29, R29, 0x1, R40 ;  /* 0x000000011d1d7824 */ /* 0x000fca00078e0228 */
[----:B------:R-:W-:Y:S01]  /*63d0*/  SEL R40, R29, RZ, !P1 ;  /* 0x000000ff1d287207 */ /* 0x000fe20004800000 */
[----:B------:R-:W-:-:S04]  /*63e0*/  IMAD.IADD R25, R25, 0x1, R44 ;  /* 0x0000000119197824 */ /* 0x000fc800078e022c */
[----:B------:R-:W-:Y:S02]  /*63f0*/  IMAD.IADD R31, R31, 0x1, R40 ;  /* 0x000000011f1f7824 */ /* 0x000fe400078e0228 */
[----:B------:R-:W-:-:S03]  /*6400*/  IMAD.IADD R23, R25, 0x1, R42 ;  /* 0x0000000119177824 */ /* 0x000fc600078e022a */
[----:B------:R-:W-:Y:S01]  /*6410*/  SEL R40, R31, RZ, !P5 ;  /* 0x000000ff1f287207 */ /* 0x000fe20006800000 */
[----:B------:R-:W-:Y:S02]  /*6420*/  VIADD R21, R23, 0x1 ;  /* 0x0000000117157836 */ /* 0x000fe40000000000 */
[----:B------:R-:W-:Y:S02]  /*6430*/  @!P0 IMAD.MOV R21, RZ, RZ, R23 ;  /* 0x000000ffff158224 */ /* 0x000fe400078e0217 */
[----:B------:R-:W-:Y:S02]  /*6440*/  IMAD.IADD R33, R33, 0x1, R40 ;  /* 0x0000000121217824 */ /* 0x000fe400078e0228 */
[----:B------:R-:W-:Y:S02]  /*6450*/  VIADD R19, R21, 0x1 ;  /* 0x0000000115137836 */ /* 0x000fe40000000000 */
[----:B------:R-:W-:Y:S01]  /*6460*/  @!P1 IMAD.MOV R19, RZ, RZ, R21 ;  /* 0x000000ffff139224 */ /* 0x000fe200078e0215 */
[----:B------:R-:W-:Y:S01]  /*6470*/  SEL R40, R33, RZ, !P2 ;  /* 0x000000ff21287207 */ /* 0x000fe20005000000 */
[----:B------:R-:W-:-:S02]  /*6480*/  IMAD.IADD R5, R26, 0x1, R5 ;  /* 0x000000011a057824 */ /* 0x000fc400078e0205 */
[----:B------:R-:W-:Y:S02]  /*6490*/  VIADD R17, R19, 0x1 ;  /* 0x0000000113117836 */ /* 0x000fe40000000000 */
[----:B------:R-:W-:Y:S01]  /*64a0*/  @!P5 IMAD.MOV R17, RZ, RZ, R19 ;  /* 0x000000ffff11d224 */ /* 0x000fe200078e0213 */
[----:B------:R-:W-:Y:S01]  /*64b0*/  ISETP.NE.AND P5, PT, R26, RZ, PT ;  /* 0x000000ff1a00720c */ /* 0x000fe20003fa5270 */
[----:B------:R-:W-:-:S03]  /*64c0*/  IMAD.IADD R35, R35, 0x1, R40 ;  /* 0x0000000123237824 */ /* 0x000fc600078e0228 */
[----:B------:R-:W-:Y:S02]  /*64d0*/  SEL R40, R13, RZ, !P5 ;  /* 0x000000ff0d287207 */ /* 0x000fe40006800000 */
[----:B------:R-:W-:Y:S02]  /*64e0*/  SEL R42, R35, RZ, !P3 ;  /* 0x000000ff232a7207 */ /* 0x000fe40005800000 */
[----:B------:R-:W-:Y:S01]  /*64f0*/  ISETP.GE.AND P5, PT, R5, 0x101, PT ;  /* 0x000001010500780c */ /* 0x000fe20003fa6270 */
[----:B------:R-:W-:Y:S02]  /*6500*/  VIADD R15, R17, 0x1 ;  /* 0x00000001110f7836 */ /* 0x000fe40000000000 */
[----:B------:R-:W-:Y:S02]  /*6510*/  @!P2 IMAD.MOV R15, RZ, RZ, R17 ;  /* 0x000000ffff0fa224 */ /* 0x000fe400078e0211 */
[----:B------:R-:W-:Y:S02]  /*6520*/  IMAD.IADD R37, R37, 0x1, R42 ;  /* 0x0000000125257824 */ /* 0x000fe400078e022a */
[----:B------:R-:W-:-:S02]  /*6530*/  VIADD R13, R15, 0x1 ;  /* 0x000000010f0d7836 */ /* 0x000fc40000000000 */
[----:B------:R-:W-:Y:S01]  /*6540*/  @!P3 IMAD.MOV R13, RZ, RZ, R15 ;  /* 0x000000ffff0db224 */ /* 0x000fe200078e020f */
[----:B------:R-:W-:Y:S01]  /*6550*/  SEL R39, R37, RZ, !P4 ;  /* 0x000000ff25277207 */ /* 0x000fe20006000000 */
[----:B------:R-:W-:Y:S01]  /*6560*/  BSSY.RECONVERGENT B0, `(.L_x_1351) ;  /* 0x0000119000007945 */ /* 0x000fe20003800200 */
[----:B------:R-:W-:Y:S02]  /*6570*/  IMAD.IADD R27, R27, 0x1, R40 ;  /* 0x000000011b1b7824 */ /* 0x000fe400078e0228 */
[----:B------:R-:W-:Y:S02]  /*6580*/  VIADD R44, R13, 0x1 ;  /* 0x000000010d2c7836 */ /* 0x000fe40000000000 */
[----:B------:R-:W-:Y:S02]  /*6590*/  IMAD.IADD R39, R4, 0x1, R39 ;  /* 0x0000000104277824 */ /* 0x000fe400078e0227 */
[----:B------:R-:W-:Y:S02]  /*65a0*/  IMAD.IADD R45, R2, 0x1, R25 ;  /* 0x00000001022d7824 */ /* 0x000fe400078e0219 */
[----:B------:R-:W-:Y:S01]  /*65b0*/  @!P4 IMAD.MOV R44, RZ, RZ, R13 ;  /* 0x000000ffff2cc224 */ /* 0x000fe200078e020d */
[----:B------:R-:W-:Y:S06]  /*65c0*/  @!P5 BRA `(.L_x_1352) ;  /* 0x0000000c0048d947 */ /* 0x000fec0003800000 */
[----:B------:R-:W-:Y:S01]  /*65d0*/  BAR.SYNC.DEFER_BLOCKING 0x0 ;  /* 0x0000000000007b1d */ /* 0x000fe20000010000 */
[----:B------:R-:W-:Y:S01]  /*65e0*/  IMAD.MOV.U32 R41, RZ, RZ, 0x1 ;  /* 0x00000001ff297424 */ /* 0x000fe200078e00ff */
[----:B------:R-:W-:Y:S02]  /*65f0*/  ISETP.NE.AND P5, PT, R8, R10, PT ;  /* 0x0000000a0800720c */ /* 0x000fe40003fa5270 */
[----:B------:R-:W-:Y:S01]  /*6600*/  @P6 LEA R25, R25, UR4, 0x3 ;  /* 0x0000000419196c11 */ /* 0x000fe2000f8e18ff */
[----:B------:R-:W-:Y:S01]  /*6610*/  IMAD R2, R0, 0x9, R41 ;  /* 0x0000000900027824 */ /* 0x000fe200078e0229 */
[----:B------:R-:W-:Y:S01]  /*6620*/  @P0 LEA R23, R23, UR4, 0x3 ;  /* 0x0000000417170c11 */ /* 0x000fe2000f8e18ff */
[----:B------:R-:W-:Y:S01]  /*6630*/  IMAD.MOV.U32 R41, RZ, RZ, 0x9 ;  /* 0x00000009ff297424 */ /* 0x000fe200078e00ff */
[----:B------:R-:W-:Y:S02]  /*6640*/  @P1 LEA R21, R21, UR4, 0x3 ;  /* 0x0000000415151c11 */ /* 0x000fe4000f8e18ff */
[----:B------:R-:W-:Y:S01]  /*6650*/  ISETP.NE.AND P5, PT, R2, UR7, !P5 ;  /* 0x0000000702007c0c */ /* 0x000fe2000efa5270 */
[----:B------:R-:W-:Y:S01]  /*6660*/  IMAD R2, R0, R41, 0x4 ;  /* 0x0000000400027424 */ /* 0x000fe200078e0229 */
[----:B------:R-:W-:-:S02]  /*6670*/  @P2 LEA R17, R17, UR4, 0x3 ;  /* 0x0000000411112c11 */ /* 0x000fc4000f8e18ff */
[----:B------:R-:W-:Y:S02]  /*6680*/  @P3 LEA R15, R15, UR4, 0x3 ;  /* 0x000000040f0f3c11 */ /* 0x000fe4000f8e18ff */
[----:B------:R-:W-:-:S07]  /*6690*/  @P4 LEA R13, R13, UR4, 0x3 ;  /* 0x000000040d0d4c11 */ /* 0x000fce000f8e18ff */
[----:B------:R-:W-:Y:S01]  /*66a0*/  @!P5 LEA R45, R45, UR4, 0x3 ;  /* 0x000000042d2ddc11 */ /* 0x000fe2000f8e18ff */
[----:B------:R0:W-:Y:S01]  /*66b0*/  @P6 STS.64 [R25], R6 ;  /* 0x0000000619006388 */ /* 0x0001e20000000a00 */
[----:B------:R-:W-:-:S03]  /*66c0*/  ISETP.NE.AND P6, PT, R30, R32, PT ;  /* 0x000000201e00720c */ /* 0x000fc60003fc5270 */
[----:B------:R0:W-:Y:S01]  /*66d0*/  @!P5 STS.64 [R45], R8 ;  /* 0x000000082d00d388 */ /* 0x0001e20000000a00 */
[----:B------:R-:W-:Y:S01]  /*66e0*/  ISETP.NE.AND P6, PT, R2, UR7, !P6 ;  /* 0x0000000702007c0c */ /* 0x000fe2000f7c5270 */
[----:B------:R-:W-:Y:S01]  /*66f0*/  IMAD R2, R0, R41, 0x8 ;  /* 0x0000000800027424 */ /* 0x000fe200078e0229 */
[----:B------:R-:W-:Y:S01]  /*6700*/  ISETP.NE.AND P5, PT, R38, R3, PT ;  /* 0x000000032600720c */ /* 0x000fe20003fa5270 */
[----:B------:R0:W-:Y:S01]  /*6710*/  @P0 STS.64 [R23], R10 ;  /* 0x0000000a17000388 */ /* 0x0001e20000000a00 */
[----:B------:R-:W-:Y:S02]  /*6720*/  ISETP.GE.U32.AND P0, PT, R0, R5, PT ;  /* 0x000000050000720c */ /* 0x000fe40003f06070 */
[----:B------:R-:W-:Y:S01]  /*6730*/  ISETP.NE.AND P5, PT, R2, UR7, !P5 ;  /* 0x0000000702007c0c */ /* 0x000fe2000efa5270 */
[----:B------:R0:W-:Y:S06]  /*6740*/  @P1 STS.64 [R21], R28 ;  /* 0x0000001c15001388 */ /* 0x0001ec0000000a00 */
[----:B------:R-:W-:-:S05]  /*6750*/  @!P6 LEA R19, R19, UR4, 0x3 ;  /* 0x000000041313ec11 */ /* 0x000fca000f8e18ff */
[----:B------:R0:W-:Y:S01]  /*6760*/  @!P6 STS.64 [R19], R30 ;  /* 0x0000001e1300e388 */ /* 0x0001e20000000a00 */
[----:B------:R-:W-:-:S03]  /*6770*/  @!P5 LEA R44, R44, UR4, 0x3 ;  /* 0x000000042c2cdc11 */ /* 0x000fc6000f8e18ff */
[----:B------:R0:W-:Y:S04]  /*6780*/  @P2 STS.64 [R17], R32 ;  /* 0x0000002011002388 */ /* 0x0001e80000000a00 */
[----:B------:R0:W-:Y:S04]  /*6790*/  @P3 STS.64 [R15], R34 ;  /* 0x000000220f003388 */ /* 0x0001e80000000a00 */
[----:B------:R0:W-:Y:S04]  /*67a0*/  @P4 STS.64 [R13], R36 ;  /* 0x000000240d004388 */ /* 0x0001e80000000a00 */
[----:B------:R0:W-:Y:S01]  /*67b0*/  @!P5 STS.64 [R44], R38 ;  /* 0x000000262c00d388 */ /* 0x0001e20000000a00 */
[----:B------:R-:W-:Y:S06]  /*67c0*/  BAR.SYNC.DEFER_BLOCKING 0x0 ;  /* 0x0000000000007b1d */ /* 0x000fec0000010000 */
[----:B------:R-:W-:Y:S05]  /*67d0*/  @P0 BRA `(.L_x_1353) ;  /* 0x0000000c00c40947 */ /* 0x000fea0003800000 */
[----:B0-----:R-:W-:Y:S01]  /*67e0*/  IADD3 R7, PT, PT, R18, R14, R16 ;  /* 0x0000000e12077210 */ /* 0x001fe20007ffe010 */
[----:B------:R-:W-:Y:S01]  /*67f0*/  BSSY.RECONVERGENT B1, `(.L_x_1354) ;  /* 0x0000028000017945 */ /* 0x000fe20003800200 */
[----:B------:R-:W-:Y:S02]  /*6800*/  LOP3.LUT R2, RZ, R0, RZ, 0x33, !PT ;  /* 0x00000000ff027212 */ /* 0x000fe400078e33ff */
[----:B------:R-:W-:-:S04]  /*6810*/  IADD3 R7, PT, PT, R22, R7, R20 ;  /* 0x0000000716077210 */ /* 0x000fc80007ffe014 */
[----:B------:R-:W-:-:S04]  /*6820*/  IADD3 R7, PT, PT, R26, R7, R24 ;  /* 0x000000071a077210 */ /* 0x000fc80007ffe018 */
[----:B------:R-:W-:-:S04]  /*6830*/  IADD3 R12, PT, PT, R2, R7, R12 ;  /* 0x00000007020c7210 */ /* 0x000fc80007ffe00c */
[C---:B------:R-:W-:Y:S02]  /*6840*/  LOP3.LUT R2, R12.reuse, 0x300, RZ, 0xc0, !PT ;  /* 0x000003000c027812 */ /* 0x040fe400078ec0ff */
[----:B------:R-:W-:Y:S02]  /*6850*/  ISETP.GE.U32.AND P1, PT, R12, 0x300, PT ;  /* 0x000003000c00780c */ /* 0x000fe40003f26070 */
[----:B------:R-:W-:Y:S01]  /*6860*/  ISETP.NE.AND P0, PT, R2, 0x300, PT ;  /* 0x000003000200780c */ /* 0x000fe20003f05270 */
[----:B------:R-:W-:-:S12]  /*6870*/  IMAD.MOV.U32 R2, RZ, RZ, R0 ;  /* 0x000000ffff027224 */ /* 0x000fd800078e0000 */
[----:B------:R-:W-:Y:S05]  /*6880*/  @!P0 BRA `(.L_x_1355) ;  /* 0x0000000000788947 */ /* 0x000fea0003800000 */
[----:B------:R-:W0:Y:S01]  /*6890*/  LDC.64 R6, c[0x0][0x3a0] ;  /* 0x0000e800ff067b82 */ /* 0x000e220000000a00 */
[----:B------:R-:W-:Y:S02]  /*68a0*/  LEA.HI R12, R12, 0x1, RZ, 0x18 ;  /* 0x000000010c0c7811 */ /* 0x000fe400078fc0ff */
[----:B------:R-:W-:-:S03]  /*68b0*/  LEA R4, R0, UR4, 0x3 ;  /* 0x0000000400047c11 */ /* 0x000fc6000f8e18ff */
[C---:B------:R-:W-:Y:S01]  /*68c0*/  IMAD.SHL.U32 R2, R12.reuse, 0x100, RZ ;  /* 0x000001000c027824 */ /* 0x040fe200078e00ff */
[----:B------:R-:W-:Y:S01]  /*68d0*/  LOP3.LUT R12, R12, 0x3, RZ, 0xc0, !PT ;  /* 0x000000030c0c7812 */ /* 0x000fe200078ec0ff */
[----:B------:R-:W1:Y:S04]  /*68e0*/  LDC.64 R8, c[0x0][0x398] ;  /* 0x0000e600ff087b82 */ /* 0x000e680000000a00 */
[----:B------:R-:W-:Y:S02]  /*68f0*/  IMAD.MOV R12, RZ, RZ, -R12 ;  /* 0x000000ffff0c7224 */ /* 0x000fe400078e0a0c */
[----:B0-----:R-:W-:-:S04]  /*6900*/  IMAD.WIDE.U32 R6, R0, 0x4, R6 ;  /* 0x0000000400067825 */ /* 0x001fc800078e0006 */
[----:B------:R-:W-:Y:S01]  /*6910*/  IMAD.MOV.U32 R16, RZ, RZ, R7 ;  /* 0x000000ffff107224 */ /* 0x000fe200078e0007 */
[----:B------:R-:W-:Y:S01]  /*6920*/  LOP3.LUT R7, R2, 0x300, RZ, 0xc0, !PT ;  /* 0x0000030002077812 */ /* 0x000fe200078ec0ff */
[----:B------:R-:W-:Y:S02]  /*6930*/  IMAD.MOV.U32 R15, RZ, RZ, R6 ;  /* 0x000000ffff0f7224 */ /* 0x000fe400078e0006 */
[----:B-1----:R-:W-:-:S04]  /*6940*/  IMAD.WIDE.U32 R8, R0, 0x4, R8 ;  /* 0x0000000400087825 */ /* 0x002fc800078e0008 */
[----:B------:R-:W-:Y:S02]  /*6950*/  IMAD.MOV.U32 R13, RZ, RZ, R8 ;  /* 0x000000ffff0d7224 */ /* 0x000fe400078e0008 */
[----:B------:R-:W-:Y:S02]  /*6960*/  IMAD.MOV.U32 R14, RZ, RZ, R9 ;  /* 0x000000ffff0e7224 */ /* 0x000fe400078e0009 */
[----:B------:R-:W-:-:S07]  /*6970*/  IMAD.IADD R2, R7, 0x1, R0 ;  /* 0x0000000107027824 */ /* 0x000fce00078e0200 */
.L_x_1356:
[----:B0-----:R0:W1:Y:S01]  /*6980*/  LDS.64 R10, [R4] ;  /* 0x00000000040a7984 */ /* 0x0010620000000a00 */
[----:B------:R-:W-:Y:S01]  /*6990*/  IMAD.MOV.U32 R6, RZ, RZ, R13 ;  /* 0x000000ffff067224 */ /* 0x000fe200078e000d */
[----:B------:R-:W-:Y:S01]  /*69a0*/  IADD3 R13, P3, PT, R13, 0x400, RZ ;  /* 0x000004000d0d7810 */ /* 0x000fe20007f7e0ff */
[----:B------:R-:W-:Y:S02]  /*69b0*/  IMAD.MOV.U32 R7, RZ, RZ, R14 ;  /* 0x000000ffff077224 */ /* 0x000fe400078e000e */
[----:B------:R-:W-:Y:S01]  /*69c0*/  IMAD.MOV.U32 R8, RZ, RZ, R15 ;  /* 0x000000ffff087224 */ /* 0x000fe200078e000f */
[----:B------:R-:W-:Y:S01]  /*69d0*/  IADD3 R15, P2, PT, R15, 0x400, RZ ;  /* 0x000004000f0f7810 */ /* 0x000fe20007f5e0ff */
[----:B------:R-:W-:Y:S02]  /*69e0*/  IMAD.MOV.U32 R9, RZ, RZ, R16 ;  /* 0x000000ffff097224 */ /* 0x000fe400078e0010 */
[----:B------:R-:W-:Y:S02]  /*69f0*/  VIADD R12, R12, 0x1 ;  /* 0x000000010c0c7836 */ /* 0x000fe40000000000 */
[----:B0-----:R-:W-:-:S02]  /*6a00*/  VIADD R4, R4, 0x800 ;  /* 0x0000080004047836 */ /* 0x001fc40000000000 */
[----:B------:R-:W-:Y:S01]  /*6a10*/  IMAD.X R16, RZ, RZ, R16, P2 ;  /* 0x000000ffff107224 */ /* 0x000fe200010e0610 */
[----:B------:R-:W-:Y:S01]  /*6a20*/  ISETP.NE.AND P0, PT, R12, RZ, PT ;  /* 0x000000ff0c00720c */ /* 0x000fe20003f05270 */
[----:B------:R-:W-:Y:S01]  /*6a30*/  IMAD.X R14, RZ, RZ, R14, P3 ;  /* 0x000000ffff0e7224 */ /* 0x000fe200018e060e */
[----:B-1----:R0:W-:Y:S04]  /*6a40*/  STG.E desc[UR10][R6.64], R10 ;  /* 0x0000000a06007986 */ /* 0x0021e8000c10190a */
[----:B------:R0:W-:Y:S07]  /*6a50*/  STG.E desc[UR10][R8.64], R11 ;  /* 0x0000000b08007986 */ /* 0x0001ee000c10190a */
[----:B------:R-:W-:Y:S05]  /*6a60*/  @P0 BRA `(.L_x_1356) ;  /* 0xfffffffc00c40947 */ /* 0x000fea000383ffff */
.L_x_1355:
[----:B------:R-:W-:Y:S05]  /*6a70*/  BSYNC.RECONVERGENT B1 ;  /* 0x0000000000017941 */ /* 0x000fea0003800200 */
.L_x_1354:
[----:B------:R-:W-:Y:S05]  /*6a80*/  @!P1 BRA `(.L_x_1353) ;  /* 0x0000000c00189947 */ /* 0x000fea0003800000 */
[----:B------:R-:W1:Y:S01]  /*6a90*/  LDCU.64 UR8, c[0x0][0x398] ;  /* 0x00007300ff0877ac */ /* 0x000e620008000a00 */
[----:B------:R-:W-:Y:S01]  /*6aa0*/  IMAD.IADD R4, R5, 0x1, -R2 ;  /* 0x0000000105047824 */ /* 0x000fe200078e0a02 */
[----:B------:R-:W-:Y:S01]  /*6ab0*/  BSSY.RECONVERGENT B1, `(.L_x_1357) ;  /* 0x000004c000017945 */ /* 0x000fe20003800200 */
[----:B0-----:R-:W-:Y:S01]  /*6ac0*/  IMAD.MOV.U32 R8, RZ, RZ, 0x800 ;  /* 0x00000800ff087424 */ /* 0x001fe200078e00ff */
[----:B------:R-:W0:Y:S01]  /*6ad0*/  LDCU.64 UR12, c[0x0][0x3a0] ;  /* 0x00007400ff0c77ac */ /* 0x000e220008000a00 */
[----:B------:R-:W-:Y:S01]  /*6ae0*/  IMAD.MOV.U32 R9, RZ, RZ, 0x0 ;  /* 0x00000000ff097424 */ /* 0x000fe200078e00ff */
[----:B------:R-:W-:Y:S02]  /*6af0*/  ISETP.GT.AND P1, PT, R4, 0xc00, PT ;  /* 0x00000c000400780c */ /* 0x000fe40003f24270 */
[C---:B------:R-:W-:Y:S01]  /*6b00*/  LEA R4, R2.reuse, UR4, 0x3 ;  /* 0x0000000402047c11 */ /* 0x040fe2000f8e18ff */
[----:B------:R-:W-:-:S04]  /*6b10*/  IMAD.WIDE.U32 R8, R2, 0x4, R8 ;  /* 0x0000000402087825 */ /* 0x000fc800078e0008 */
[----:B------:R-:W-:Y:S01]  /*6b20*/  VIADD R4, R4, 0x1000 ;  /* 0x0000100004047836 */ /* 0x000fe20000000000 */
[C---:B-1----:R-:W-:Y:S02]  /*6b30*/  IADD3 R6, P0, PT, R8.reuse, UR8, RZ ;  /* 0x0000000808067c10 */ /* 0x042fe4000ff1e0ff */
[----:B0-----:R-:W-:Y:S02]  /*6b40*/  IADD3 R8, P2, PT, R8, UR12, RZ ;  /* 0x0000000c08087c10 */ /* 0x001fe4000ff5e0ff */
[C---:B------:R-:W-:Y:S02]  /*6b50*/  IADD3.X R7, PT, PT, R9.reuse, UR9, RZ, P0, !PT ;  /* 0x0000000909077c10 */ /* 0x040fe400087fe4ff */
[----:B------:R-:W-:Y:S02]  /*6b60*/  IADD3.X R9, PT, PT, R9, UR13, RZ, P2, !PT ;  /* 0x0000000d09097c10 */ /* 0x000fe400097fe4ff */
[----:B------:R-:W-:Y:S01]  /*6b70*/  PLOP3.LUT P0, PT, PT, PT, PT, 0x80, 0x8 ;  /* 0x000000000008781c */ /* 0x000fe20003f0f070 */
[----:B------:R-:W-:-:S12]  /*6b80*/  @!P1 BRA `(.L_x_1358) ;  /* 0x0000000000f89947 */ /* 0x000fd80003800000 */
[----:B------:R-:W-:Y:S01]  /*6b90*/  PLOP3.LUT P0, PT, PT, PT, PT, 0x8, 0x80 ;  /* 0x000000000080781c */ /* 0x000fe20003f0e170 */
[----:B------:R-:W-:-:S12]  /*6ba0*/  VIADD R45, R5, 0xfffff400 ;  /* 0xfffff400052d7836 */ /* 0x000fd80000000000 */
.L_x_1359:
[----:B------:R-:W0:Y:S01]  /*6bb0*/  LDS.64 R10, [R4+-0x1000] ;  /* 0xfff00000040a7984 */ /* 0x000e220000000a00 */
[----:B------:R-:W-:-:S03]  /*6bc0*/  VIADD R2, R2, 0x1000 ;  /* 0x0000100002027836 */ /* 0x000fc60000000000 */
[----:B------:R-:W1:Y:S02]  /*6bd0*/  LDS.64 R12, [R4+-0x800] ;  /* 0xfff80000040c7984 */ /* 0x000e640000000a00 */
[----:B------:R-:W-:Y:S02]  /*6be0*/  ISETP.GE.AND P1, PT, R2, R45, PT ;  /* 0x0000002d0200720c */ /* 0x000fe40003f26270 */
[----:B------:R-:W2:Y:S04]  /*6bf0*/  LDS.64 R14, [R4] ;  /* 0x00000000040e7984 */ /* 0x000ea80000000a00 */
[----:B------:R-:W3:Y:S04]  /*6c00*/  LDS.64 R16, [R4+0x800] ;  /* 0x0008000004107984 */ /* 0x000ee80000000a00 */
[----:B------:R-:W4:Y:S04]  /*6c10*/  LDS.64 R18, [R4+0x1000] ;  /* 0x0010000004127984 */ /* 0x000f280000000a00 */
        /* <DEDUP_REMOVED lines=11> */
[----:B0-----:R0:W-:Y:S04]  /*6cd0*/  STG.E desc[UR10][R6.64+-0x800], R10 ;  /* 0xfff8000a06007986 */ /* 0x0011e8000c10190a */
[----:B------:R3:W-:Y:S01]  /*6ce0*/  STG.E desc[UR10][R8.64+-0x800], R11 ;  /* 0xfff8000b08007986 */ /* 0x0007e2000c10190a */
[----:B-1----:R-:W-:-:S03]  /*6cf0*/  VIADD R4, R4, 0x8000 ;  /* 0x0000800004047836 */ /* 0x002fc60000000000 */
[----:B------:R1:W-:Y:S04]  /*6d00*/  STG.E desc[UR10][R6.64+-0x400], R12 ;  /* 0xfffc000c06007986 */ /* 0x0003e8000c10190a */
[----:B------:R4:W-:Y:S01]  /*6d10*/  STG.E desc[UR10][R8.64+-0x400], R13 ;  /* 0xfffc000d08007986 */ /* 0x0009e2000c10190a */
[----:B0-----:R-:W-:-:S03]  /*6d20*/  IADD3 R10, P3, PT, R8, 0x4000, RZ ;  /* 0x00004000080a7810 */ /* 0x001fc60007f7e0ff */
[----:B--2---:R-:W-:Y:S02]  /*6d30*/  STG.E desc[UR10][R6.64], R14 ;  /* 0x0000000e06007986 */ /* 0x004fe4000c10190a */
[----:B---3--:R-:W-:Y:S02]  /*6d40*/  IMAD.X R11, RZ, RZ, R9, P3 ;  /* 0x000000ffff0b7224 */ /* 0x008fe400018e0609 */
[----:B------:R-:W-:Y:S01]  /*6d50*/  STG.E desc[UR10][R8.64], R15 ;  /* 0x0000000f08007986 */ /* 0x000fe2000c10190a */
[----:B-1----:R-:W-:-:S03]  /*6d60*/  IADD3 R12, P2, PT, R6, 0x4000, RZ ;  /* 0x00004000060c7810 */ /* 0x002fc60007f5e0ff */
[----:B------:R-:W-:Y:S02]  /*6d70*/  STG.E desc[UR10][R6.64+0x400], R16 ;  /* 0x0004001006007986 */ /* 0x000fe4000c10190a */
[----:B----4-:R-:W-:Y:S02]  /*6d80*/  IMAD.X R13, RZ, RZ, R7, P2 ;  /* 0x000000ffff0d7224 */ /* 0x010fe400010e0607 */
[----:B------:R-:W-:Y:S04]  /*6d90*/  STG.E desc[UR10][R8.64+0x400], R17 ;  /* 0x0004001108007986 */ /* 0x000fe8000c10190a */
[----:B------:R-:W-:Y:S04]  /*6da0*/  STG.E desc[UR10][R6.64+0x800], R18 ;  /* 0x0008001206007986 */ /* 0x000fe8000c10190a */
[----:B------:R-:W-:Y:S04]  /*6db0*/  STG.E desc[UR10][R8.64+0x800], R19 ;  /* 0x0008001308007986 */ /* 0x000fe8000c10190a */
        /* <DEDUP_REMOVED lines=27> */
.L_x_1358:
[----:B------:R-:W-:Y:S05]  /*6f70*/  BSYNC.RECONVERGENT B1 ;  /* 0x0000000000017941 */ /* 0x000fea0003800200 */
.L_x_1357:
[----:B------:R-:W-:Y:S01]  /*6f80*/  IMAD.IADD R10, R5, 0x1, -R2 ;  /* 0x00000001050a7824 */ /* 0x000fe200078e0a02 */
[----:B------:R-:W-:Y:S04]  /*6f90*/  BSSY.RECONVERGENT B1, `(.L_x_1360) ;  /* 0x0000026000017945 */ /* 0x000fe80003800200 */
[----:B------:R-:W-:-:S13]  /*6fa0*/  ISETP.GT.AND P1, PT, R10, 0x400, PT ;  /* 0x000004000a00780c */ /* 0x000fda0003f24270 */
[----:B------:R-:W-:Y:S05]  /*6fb0*/  @!P1 BRA `(.L_x_1361) ;  /* 0x00000000008c9947 */ /* 0x000fea0003800000 */
[----:B------:R-:W0:Y:S01]  /*6fc0*/  LDS.64 R10, [R4+-0x1000] ;  /* 0xfff00000040a7984 */ /* 0x000e220000000a00 */
[----:B------:R-:W-:Y:S01]  /*6fd0*/  PLOP3.LUT P0, PT, PT, PT, PT, 0x8, 0x80 ;  /* 0x000000000080781c */ /* 0x000fe20003f0e170 */
[----:B------:R-:W-:Y:S02]  /*6fe0*/  VIADD R2, R2, 0x800 ;  /* 0x0000080002027836 */ /* 0x000fe40000000000 */
[----:B------:R-:W1:Y:S04]  /*6ff0*/  LDS.64 R12, [R4+-0x800] ;  /* 0xfff80000040c7984 */ /* 0x000e680000000a00 */
[----:B------:R-:W2:Y:S04]  /*7000*/  LDS.64 R14, [R4] ;  /* 0x00000000040e7984 */ /* 0x000ea80000000a00 */
[----:B------:R-:W3:Y:S04]  /*7010*/  LDS.64 R16, [R4+0x800] ;  /* 0x0008000004107984 */ /* 0x000ee80000000a00 */
[----:B------:R-:W4:Y:S04]  /*7020*/  LDS.64 R18, [R4+0x1000] ;  /* 0x0010000004127984 */ /* 0x000f280000000a00 */
[----:B------:R-:W5:Y:S04]  /*7030*/  LDS.64 R20, [R4+0x1800] ;  /* 0x0018000004147984 */ /* 0x000f680000000a00 */
[----:B------:R-:W5:Y:S04]  /*7040*/  LDS.64 R22, [R4+0x2000] ;  /* 0x0020000004167984 */ /* 0x000f680000000a00 */
[----:B------:R0:W5:Y:S02]  /*7050*/  LDS.64 R24, [R4+0x2800] ;  /* 0x0028000004187984 */ /* 0x0001640000000a00 */
[----:B0-----:R-:W-:-:S02]  /*7060*/  VIADD R4, R4, 0x4000 ;  /* 0x0000400004047836 */ /* 0x001fc40000000000 */
[----:B------:R0:W-:Y:S04]  /*7070*/  STG.E desc[UR10][R6.64+-0x800], R10 ;  /* 0xfff8000a06007986 */ /* 0x0001e8000c10190a */
[----:B------:R3:W-:Y:S04]  /*7080*/  STG.E desc[UR10][R8.64+-0x800], R11 ;  /* 0xfff8000b08007986 */ /* 0x0007e8000c10190a */
[----:B-1----:R1:W-:Y:S04]  /*7090*/  STG.E desc[UR10][R6.64+-0x400], R12 ;  /* 0xfffc000c06007986 */ /* 0x0023e8000c10190a */
        /* <DEDUP_REMOVED lines=21> */
.L_x_1361:
[----:B------:R-:W-:Y:S05]  /*71f0*/  BSYNC.RECONVERGENT B1 ;  /* 0x0000000000017941 */ /* 0x000fea0003800200 */
.L_x_1360:
[----:B------:R-:W-:-:S13]  /*7200*/  ISETP.LT.OR P0, PT, R2, R5, P0 ;  /* 0x000000050200720c */ /* 0x000fda0000701670 */
[----:B------:R-:W-:Y:S05]  /*7210*/  @!P0 BRA `(.L_x_1353) ;  /* 0x0000000400348947 */ /* 0x000fea0003800000 */
[----:B------:R-:W0:Y:S04]  /*7220*/  LDS.64 R10, [R4+-0x1000] ;  /* 0xfff00000040a7984 */ /* 0x000e280000000a00 */
[----:B------:R-:W1:Y:S04]  /*7230*/  LDS.64 R12, [R4+-0x800] ;  /* 0xfff80000040c7984 */ /* 0x000e680000000a00 */
[----:B------:R-:W2:Y:S04]  /*7240*/  LDS.64 R14, [R4] ;  /* 0x00000000040e7984 */ /* 0x000ea80000000a00 */
[----:B------:R-:W3:Y:S04]  /*7250*/  LDS.64 R16, [R4+0x800] ;  /* 0x0008000004107984 */ /* 0x000ee80000000a00 */
        /* <DEDUP_REMOVED lines=8> */
[----:B------:R-:W-:Y:S05]  /*72e0*/  BRA `(.L_x_1353) ;  /* 0x0000000400007947 */ /* 0x000fea0003800000 */
.L_x_1352:
[----:B------:R-:W-:Y:S01]  /*72f0*/  IMAD.MOV.U32 R51, RZ, RZ, 0x9 ;  /* 0x00000009ff337424 */ /* 0x000fe200078e00ff */
[----:B------:R-:W-:Y:S01]  /*7300*/  ISETP.NE.AND P5, PT, R8, R10, PT ;  /* 0x0000000a0800720c */ /* 0x000fe20003fa5270 */
[----:B------:R-:W0:Y:S02]  /*7310*/  @P6 LDC.64 R42, c[0x0][0x398] ;  /* 0x0000e600ff2a6b82 */ /* 0x000e240000000a00 */
[----:B------:R-:W-:-:S05]  /*7320*/  IMAD R2, R0, R51, 0x1 ;  /* 0x0000000100027424 */ /* 0x000fca00078e0233 */
[----:B------:R-:W-:Y:S01]  /*7330*/  ISETP.NE.AND P5, PT, R2, UR7, !P5 ;  /* 0x0000000702007c0c */ /* 0x000fe2000efa5270 */
[----:B------:R-:W1:Y:S01]  /*7340*/  @P6 LDC.64 R48, c[0x0][0x3a0] ;  /* 0x0000e800ff306b82 */ /* 0x000e620000000a00 */
[CC--:B------:R-:W-:Y:S02]  /*7350*/  IMAD R2, R0.reuse, R51.reuse, 0x4 ;  /* 0x0000000400027424 */ /* 0x0c0fe400078e0233 */
[----:B------:R-:W-:-:S05]  /*7360*/  IMAD R51, R0, R51, 0x8 ;  /* 0x0000000800337424 */ /* 0x000fca00078e0233 */
[----:B------:R-:W2:Y:S08]  /*7370*/  @P1 LDC.64 R54, c[0x0][0x398] ;  /* 0x0000e600ff361b82 */ /* 0x000eb00000000a00 */
[----:B------:R-:W3:Y:S01]  /*7380*/  @!P5 LDC.64 R40, c[0x0][0x3a0] ;  /* 0x0000e800ff28db82 */ /* 0x000ee20000000a00 */
[----:B0-----:R-:W-:-:S05]  /*7390*/  @P6 IMAD.WIDE R52, R25, 0x4, R42 ;  /* 0x0000000419346825 */ /* 0x001fca00078e022a */
[----:B------:R-:W-:Y:S02]  /*73a0*/  @P6 STG.E desc[UR10][R52.64], R6 ;  /* 0x0000000634006986 */ /* 0x000fe4000c10190a */
[----:B------:R-:W0:Y:S01]  /*73b0*/  @!P5 LDC.64 R46, c[0x0][0x398] ;  /* 0x0000e600ff2edb82 */ /* 0x000e220000000a00 */
[----:B-1----:R-:W-:-:S05]  /*73c0*/  @P6 IMAD.WIDE R48, R25, 0x4, R48 ;  /* 0x0000000419306825 */ /* 0x002fca00078e0230 */
[----:B------:R1:W-:Y:S01]  /*73d0*/  @P6 STG.E desc[UR10][R48.64], R7 ;  /* 0x0000000730006986 */ /* 0x0003e2000c10190a */
[----:B------:R-:W-:Y:S01]  /*73e0*/  ISETP.NE.AND P6, PT, R30, R32, PT ;  /* 0x000000201e00720c */ /* 0x000fe20003fc5270 */
[----:B------:R-:W1:Y:S01]  /*73f0*/  @P0 LDC.64 R42, c[0x0][0x398] ;  /* 0x0000e600ff2a0b82 */ /* 0x000e620000000a00 */
[----:B--2---:R-:W-:Y:S02]  /*7400*/  @P1 IMAD.WIDE R54, R21, 0x4, R54 ;  /* 0x0000000415361825 */ /* 0x004fe400078e0236 */
[----:B------:R-:W-:-:S05]  /*7410*/  ISETP.NE.AND P6, PT, R2, UR7, !P6 ;  /* 0x0000000702007c0c */ /* 0x000fca000f7c5270 */
[----:B------:R-:W2:Y:S01]  /*7420*/  @P0 LDC.64 R24, c[0x0][0x3a0] ;  /* 0x0000e800ff180b82 */ /* 0x000ea20000000a00 */
[----:B---3--:R-:W-:-:S07]  /*7430*/  @!P5 IMAD.WIDE R58, R45, 0x4, R40 ;  /* 0x000000042d3ad825 */ /* 0x008fce00078e0228 */
[----:B------:R-:W3:Y:S01]  /*7440*/  @P1 LDC.64 R40, c[0x0][0x3a0] ;  /* 0x0000e800ff281b82 */ /* 0x000ee20000000a00 */
[----:B0-----:R-:W-:-:S05]  /*7450*/  @!P5 IMAD.WIDE R46, R45, 0x4, R46 ;  /* 0x000000042d2ed825 */ /* 0x001fca00078e022e */
[----:B------:R-:W-:Y:S01]  /*7460*/  @!P5 STG.E desc[UR10][R46.64], R8 ;  /* 0x000000082e00d986 */ /* 0x000fe2000c10190a */
[----:B-1----:R-:W-:Y:S01]  /*7470*/  @P0 IMAD.WIDE R48, R23, 0x4, R42 ;  /* 0x0000000417300825 */ /* 0x002fe200078e022a */
[----:B------:R-:W0:Y:S02]  /*7480*/  @P2 LDC.64 R6, c[0x0][0x398] ;  /* 0x0000e600ff062b82 */ /* 0x000e240000000a00 */
[----:B------:R1:W-:Y:S01]  /*7490*/  @!P5 STG.E desc[UR10][R58.64], R9 ;  /* 0x000000093a00d986 */ /* 0x0003e2000c10190a */
[----:B------:R-:W-:-:S03]  /*74a0*/  ISETP.NE.AND P5, PT, R38, R3, PT ;  /* 0x000000032600720c */ /* 0x000fc60003fa5270 */
[----:B------:R4:W-:Y:S01]  /*74b0*/  @P0 STG.E desc[UR10][R48.64], R10 ;  /* 0x0000000a30000986 */ /* 0x0009e2000c10190a */
[----:B------:R-:W-:Y:S01]  /*74c0*/  ISETP.NE.AND P5, PT, R51, UR7, !P5 ;  /* 0x0000000733007c0c */ /* 0x000fe2000efa5270 */
[----:B--2---:R-:W-:Y:S01]  /*74d0*/  @P0 IMAD.WIDE R56, R23, 0x4, R24 ;  /* 0x0000000417380825 */ /* 0x004fe200078e0218 */
[----:B------:R-:W2:Y:S04]  /*74e0*/  @!P6 LDC.64 R42, c[0x0][0x398] ;  /* 0x0000e600ff2aeb82 */ /* 0x000ea80000000a00 */
[----:B------:R0:W-:Y:S01]  /*74f0*/  @P0 STG.E desc[UR10][R56.64], R11 ;  /* 0x0000000b38000986 */ /* 0x0001e2000c10190a */
[----:B---3--:R-:W-:-:S03]  /*7500*/  @P1 IMAD.WIDE R52, R21, 0x4, R40 ;  /* 0x0000000415341825 */ /* 0x008fc600078e0228 */
[----:B------:R-:W3:Y:S01]  /*7510*/  @!P6 LDC.64 R22, c[0x0][0x3a0] ;  /* 0x0000e800ff16eb82 */ /* 0x000ee20000000a00 */
[----:B------:R0:W-:Y:S04]  /*7520*/  @P1 STG.E desc[UR10][R54.64], R28 ;  /* 0x0000001c36001986 */ /* 0x0001e8000c10190a */
[----:B------:R0:W-:Y:S03]  /*7530*/  @P1 STG.E desc[UR10][R52.64], R29 ;  /* 0x0000001d34001986 */ /* 0x0001e6000c10190a */
[----:B------:R-:W5:Y:S01]  /*7540*/  @P2 LDC.64 R24, c[0x0][0x3a0] ;  /* 0x0000e800ff182b82 */ /* 0x000f620000000a00 */
[----:B0-----:R-:W-:-:S07]  /*7550*/  @P2 IMAD.WIDE R6, R17, 0x4, R6 ;  /* 0x0000000411062825 */ /* 0x001fce00078e0206 */
[----:B-1----:R-:W0:Y:S01]  /*7560*/  @P3 LDC.64 R8, c[0x0][0x398] ;  /* 0x0000e600ff083b82 */ /* 0x002e220000000a00 */
[----:B--2---:R-:W-:-:S05]  /*7570*/  @!P6 IMAD.WIDE R42, R19, 0x4, R42 ;  /* 0x00000004132ae825 */ /* 0x004fca00078e022a */
[----:B------:R1:W-:Y:S02]  /*7580*/  @!P6 STG.E desc[UR10][R42.64], R30 ;  /* 0x0000001e2a00e986 */ /* 0x0003e4000c10190a */
[----:B------:R-:W2:Y:S01]  /*7590*/  @P3 LDC.64 R50, c[0x0][0x3a0] ;  /* 0x0000e800ff323b82 */ /* 0x000ea20000000a00 */
[----:B---3--:R-:W-:-:S05]  /*75a0*/  @!P6 IMAD.WIDE R22, R19, 0x4, R22 ;  /* 0x000000041316e825 */ /* 0x008fca00078e0216 */
[----:B------:R1:W-:Y:S02]  /*75b0*/  @!P6 STG.E desc[UR10][R22.64], R31 ;  /* 0x0000001f1600e986 */ /* 0x0003e4000c10190a */
[----:B----4-:R-:W3:Y:S01]  /*75c0*/  @P4 LDC.64 R48, c[0x0][0x398] ;  /* 0x0000e600ff304b82 */ /* 0x010ee20000000a00 */
[----:B-----5:R-:W-:Y:S01]  /*75d0*/  @P2 IMAD.WIDE R24, R17, 0x4, R24 ;  /* 0x0000000411182825 */ /* 0x020fe200078e0218 */
[----:B------:R1:W-:Y:S04]  /*75e0*/  @P2 STG.E desc[UR10][R6.64], R32 ;  /* 0x0000002006002986 */ /* 0x0003e8000c10190a */
[----:B------:R1:W-:Y:S02]  /*75f0*/  @P2 STG.E desc[UR10][R24.64], R33 ;  /* 0x0000002118002986 */ /* 0x0003e4000c10190a */
[----:B------:R-:W4:Y:S01]  /*7600*/  @P4 LDC.64 R46, c[0x0][0x3a0] ;  /* 0x0000e800ff2e4b82 */ /* 0x000f220000000a00 */
[----:B0-----:R-:W-:-:S05]  /*7610*/  @P3 IMAD.WIDE R8, R15, 0x4, R8 ;  /* 0x000000040f083825 */ /* 0x001fca00078e0208 */
[----:B------:R1:W-:Y:S02]  /*7620*/  @P3 STG.E desc[UR10][R8.64], R34 ;  /* 0x0000002208003986 */ /* 0x0003e4000c10190a */
[----:B------:R-:W0:Y:S01]  /*7630*/  @!P5 LDC.64 R20, c[0x0][0x398] ;  /* 0x0000e600ff14db82 */ /* 0x000e220000000a00 */
[----:B--2---:R-:W-:-:S05]  /*7640*/  @P3 IMAD.WIDE R50, R15, 0x4, R50 ;  /* 0x000000040f323825 */ /* 0x004fca00078e0232 */
[----:B------:R1:W-:Y:S02]  /*7650*/  @P3 STG.E desc[UR10][R50.64], R35 ;  /* 0x0000002332003986 */ /* 0x0003e4000c10190a */
[----:B------:R-:W2:Y:S01]  /*7660*/  @!P5 LDC.64 R40, c[0x0][0x3a0] ;  /* 0x0000e800ff28db82 */ /* 0x000ea20000000a00 */
[----:B---3--:R-:W-:-:S05]  /*7670*/  @P4 IMAD.WIDE R48, R13, 0x4, R48 ;  /* 0x000000040d304825 */ /* 0x008fca00078e0230 */
[----:B------:R1:W-:Y:S01]  /*7680*/  @P4 STG.E desc[UR10][R48.64], R36 ;  /* 0x0000002430004986 */ /* 0x0003e2000c10190a */
[----:B----4-:R-:W-:-:S05]  /*7690*/  @P4 IMAD.WIDE R46, R13, 0x4, R46 ;  /* 0x000000040d2e4825 */ /* 0x010fca00078e022e */
[----:B------:R1:W-:Y:S01]  /*76a0*/  @P4 STG.E desc[UR10][R46.64], R37 ;  /* 0x000000252e004986 */ /* 0x0003e2000c10190a */
[----:B0-----:R-:W-:-:S05]  /*76b0*/  @!P5 IMAD.WIDE R20, R44, 0x4, R20 ;  /* 0x000000042c14d825 */ /* 0x001fca00078e0214 */
[----:B------:R1:W-:Y:S01]  /*76c0*/  @!P5 STG.E desc[UR10][R20.64], R38 ;  /* 0x000000261400d986 */ /* 0x0003e2000c10190a */
[----:B--2---:R-:W-:-:S05]  /*76d0*/  @!P5 IMAD.WIDE R40, R44, 0x4, R40 ;  /* 0x000000042c28d825 */ /* 0x004fca00078e0228 */
[----:B------:R1:W-:Y:S02]  /*76e0*/  @!P5 STG.E desc[UR10][R40.64], R39 ;  /* 0x000000272800d986 */ /* 0x0003e4000c10190a */
.L_x_1353:
[----:B------:R-:W-:Y:S05]  /*76f0*/  BSYNC.RECONVERGENT B0 ;  /* 0x0000000000007941 */ /* 0x000fea0003800200 */
.L_x_1351:
[----:B------:R-:W-:-:S13]  /*7700*/  ISETP.NE.AND P0, PT, R0, 0xff, PT ;  /* 0x000000ff0000780c */ /* 0x000fda0003f05270 */
[----:B------:R-:W-:Y:S05]  /*7710*/  @P0 EXIT ;  /* 0x000000000000094d */ /* 0x000fea0003800000 */
[----:B0---4-:R-:W0:Y:S01]  /*7720*/  LDC.64 R10, c[0x0][0x3a8] ;  /* 0x0000ea00ff0a7b82 */ /* 0x011e220000000a00 */
[----:B------:R-:W-:-:S09]  /*7730*/  UISETP.NE.AND UP0, UPT, UR7, 0x900, UPT ;  /* 0x000009000700788c */ /* 0x000fd2000bf05270 */
[----:B------:R-:W-:Y:S05]  /*7740*/  BRA.U UP0, `(.L_x_1362) ;  /* 0x00000001001c7547 */ /* 0x000fea000b800000 */
[----:B-1----:R-:W1:Y:S08]  /*7750*/  LDC.64 R6, c[0x0][0x398] ;  /* 0x0000e600ff067b82 */ /* 0x002e700000000a00 */
[----:B------:R-:W2:Y:S01]  /*7760*/  LDC.64 R8, c[0x0][0x3a0] ;  /* 0x0000e800ff087b82 */ /* 0x000ea20000000a00 */
[----:B-1----:R-:W-:-:S05]  /*7770*/  IMAD.WIDE R6, R5, 0x4, R6 ;  /* 0x0000000405067825 */ /* 0x002fca00078e0206 */
[----:B------:R3:W-:Y:S01]  /*7780*/  STG.E desc[UR10][R6.64], R3 ;  /* 0x0000000306007986 */ /* 0x0007e2000c10190a */
[----:B--2---:R-:W-:-:S04]  /*7790*/  IMAD.WIDE R8, R5, 0x4, R8 ;  /* 0x0000000405087825 */ /* 0x004fc800078e0208 */
[----:B------:R-:W-:Y:S01]  /*77a0*/  VIADD R5, R5, 0x1 ;  /* 0x0000000105057836 */ /* 0x000fe20000000000 */
[----:B------:R3:W-:Y:S06]  /*77b0*/  STG.E desc[UR10][R8.64], R27 ;  /* 0x0000001b08007986 */ /* 0x0007ec000c10190a */
.L_x_1362:
[----:B0-----:R-:W-:Y:S01]  /*77c0*/  STG.E desc[UR10][R10.64], R5 ;  /* 0x000000050a007986 */ /* 0x001fe2000c10190a */
[----:B------:R-:W-:Y:S05]  /*77d0*/  EXIT ;  /* 0x000000000000794d */ /* 0x000fea0003800000 */
.L_x_1350:
[----:B------:R-:W0:Y:S01]  /*77e0*/  LDCU.64 UR4, c[0x0][0x380] ;  /* 0x00007000ff0477ac */ /* 0x000e220008000a00 */
[----:B------:R-:W1:Y:S01]  /*77f0*/  S2R R0, SR_TID.X ;  /* 0x0000000000007919 */ /* 0x000e620000002100 */
[----:B------:R-:W-:Y:S01]  /*7800*/  IMAD.MOV.U32 R34, RZ, RZ, RZ ;  /* 0x000000ffff227224 */ /* 0x000fe200078e00ff */
[----:B------:R-:W2:Y:S01]  /*7810*/  LDC R16, c[0x0][0x390] ;  /* 0x0000e400ff107b82 */ /* 0x000ea20000000800 */
[----:B0-----:R-:W-:-:S06]  /*7820*/  UIMAD.WIDE.U32 UR12, UR6, 0x4, UR4 ;  /* 0x00000004060c78a5 */ /* 0x001fcc000f8e0004 */
[----:B------:R-:W-:Y:S02]  /*7830*/  IMAD.U32 R2, RZ, RZ, UR12 ;  /* 0x0000000cff027e24 */ /* 0x000fe4000f8e00ff */
[----:B------:R-:W-:-:S05]  /*7840*/  IMAD.U32 R3, RZ, RZ, UR13 ;  /* 0x0000000dff037e24 */ /* 0x000fca000f8e00ff */
[----:B------:R-:W3:Y:S01]  /*7850*/  LDG.E.CONSTANT R8, desc[UR10][R2.64] ;  /* 0x0000000a02087981 */ /* 0x000ee2000c1e9900 */
[C---:B-1----:R-:W-:Y:S02]  /*7860*/  LOP3.LUT R4, R0.reuse, 0x1f, RZ, 0xc0, !PT ;  /* 0x0000001f00047812 */ /* 0x042fe400078ec0ff */
[----:B------:R-:W-:-:S05]  /*7870*/  LOP3.LUT R5, R0, 0x3e0, RZ, 0xc0, !PT ;  /* 0x000003e000057812 */ /* 0x000fca00078ec0ff */
[----:B------:R-:W-:Y:S02]  /*7880*/  IMAD R11, R5, 0x9, R4 ;  /* 0x00000009050b7824 */ /* 0x000fe400078e0204 */
[----:B------:R-:W-:Y:S02]  /*7890*/  IMAD.U32 R5, RZ, RZ, UR5 ;  /* 0x00000005ff057e24 */ /* 0x000fe4000f8e00ff */
[C---:B------:R-:W-:Y:S01]  /*78a0*/  VIADD R6, R11.reuse, 0x40 ;  /* 0x000000400b067836 */ /* 0x040fe20000000000 */
[C---:B------:R-:W-:Y:S01]  /*78b0*/  ISETP.GE.U32.AND P5, PT, R11.reuse, UR7, PT ;  /* 0x000000070b007c0c */ /* 0x040fe2000bfa6070 */
[C---:B------:R-:W-:Y:S02]  /*78c0*/  VIADD R4, R11.reuse, 0x20 ;  /* 0x000000200b047836 */ /* 0x040fe40000000000 */
[C---:B------:R-:W-:Y:S01]  /*78d0*/  VIADD R9, R11.reuse, 0x60 ;  /* 0x000000600b097836 */ /* 0x040fe20000000000 */
[----:B------:R-:W-:Y:S01]  /*78e0*/  ISETP.GE.U32.AND P1, PT, R6, UR7, PT ;  /* 0x0000000706007c0c */ /* 0x000fe2000bf26070 */
[C---:B------:R-:W-:Y:S01]  /*78f0*/  VIADD R6, R11.reuse, 0x80 ;  /* 0x000000800b067836 */ /* 0x040fe20000000000 */
[----:B------:R-:W-:Y:S01]  /*7900*/  ISETP.GE.U32.AND P0, PT, R4, UR7, PT ;  /* 0x0000000704007c0c */ /* 0x000fe2000bf06070 */
[----:B------:R-:W-:Y:S01]  /*7910*/  VIADD R10, R11, 0xa0 ;  /* 0x000000a00b0a7836 */ /* 0x000fe20000000000 */
[----:B------:R-:W-:Y:S01]  /*7920*/  ISETP.GE.U32.AND P2, PT, R9, UR7, PT ;  /* 0x0000000709007c0c */ /* 0x000fe2000bf46070 */
[----:B------:R-:W-:Y:S01]  /*7930*/  IMAD.U32 R4, RZ, RZ, UR4 ;  /* 0x00000004ff047e24 */ /* 0x000fe2000f8e00ff */
[----:B------:R-:W-:-:S02]  /*7940*/  ISETP.GE.U32.AND P3, PT, R6, UR7, PT ;  /* 0x0000000706007c0c */ /* 0x000fc4000bf66070 */
[C---:B------:R-:W-:Y:S01]  /*7950*/  LEA R6, P6, R11.reuse, UR12, 0x2 ;  /* 0x0000000c0b067c11 */ /* 0x040fe2000f8c10ff */
[C---:B------:R-:W-:Y:S01]  /*7960*/  @!P5 VIADD R7, R11.reuse, UR6 ;  /* 0x000000060b07dc36 */ /* 0x040fe20008000000 */
[----:B------:R-:W-:Y:S01]  /*7970*/  ISETP.GE.U32.AND P4, PT, R10, UR7, PT ;  /* 0x000000070a007c0c */ /* 0x000fe2000bf86070 */
[----:B------:R-:W-:Y:S02]  /*7980*/  VIADD R12, R11, 0xc0 ;  /* 0x000000c00b0c7836 */ /* 0x000fe40000000000 */
[----:B------:R-:W-:-:S04]  /*7990*/  @!P5 IMAD.WIDE.U32 R4, R7, 0x4, R4 ;  /* 0x000000040704d825 */ /* 0x000fc800078e0004 */
[C---:B------:R-:W-:Y:S02]  /*79a0*/  VIADD R13, R11.reuse, 0xe0 ;  /* 0x000000e00b0d7836 */ /* 0x040fe40000000000 */
[----:B------:R-:W-:Y:S02]  /*79b0*/  IMAD.X R7, RZ, RZ, UR13, P6 ;  /* 0x0000000dff077e24 */ /* 0x000fe4000b0e06ff */
[----:B------:R-:W-:Y:S01]  /*79c0*/  VIADD R11, R11, 0x100 ;  /* 0x000001000b0b7836 */ /* 0x000fe20000000000 */
[----:B------:R-:W-:Y:S01]  /*79d0*/  ISETP.GE.U32.AND P6, PT, R12, UR7, PT ;  /* 0x000000070c007c0c */ /* 0x000fe2000bfc6070 */
[----:B---3--:R-:W-:Y:S02]  /*79e0*/  IMAD.MOV.U32 R9, RZ, RZ, R8 ;  /* 0x000000ffff097224 */ /* 0x008fe400078e0008 */
[----:B------:R0:W3:Y:S01]  /*79f0*/  @!P5 LDG.E.CONSTANT R8, desc[UR10][R4.64] ;  /* 0x0000000a0408d981 */ /* 0x0000e2000c1e9900 */
[----:B------:R-:W-:Y:S01]  /*7a00*/  ISETP.GE.U32.AND P5, PT, R13, UR7, PT ;  /* 0x000000070d007c0c */ /* 0x000fe2000bfa6070 */
[----:B------:R-:W-:-:S06]  /*7a10*/  IMAD.MOV.U32 R10, RZ, RZ, R9 ;  /* 0x000000ffff0a7224 */ /* 0x000fcc00078e0009 */
[----:B------:R-:W4:Y:S01]  /*7a20*/  @!P0 LDG.E.CONSTANT R10, desc[UR10][R6.64+0x80] ;  /* 0x0000800a060a8981 */ /* 0x000f22000c1e9900 */
[----:B------:R-:W-:Y:S01]  /*7a30*/  ISETP.GE.U32.AND P0, PT, R11, UR7, PT ;  /* 0x000000070b007c0c */ /* 0x000fe2000bf06070 */
[--C-:B------:R-:W-:Y:S02]  /*7a40*/  IMAD.MOV.U32 R11, RZ, RZ, R9.reuse ;  /* 0x000000ffff0b7224 */ /* 0x100fe400078e0009 */
[--C-:B0-----:R-:W-:Y:S02]  /*7a50*/  IMAD.MOV.U32 R4, RZ, RZ, R9.reuse ;  /* 0x000000ffff047224 */ /* 0x101fe400078e0009 */
[--C-:B------:R-:W-:Y:S02]  /*7a60*/  IMAD.MOV.U32 R5, RZ, RZ, R9.reuse ;  /* 0x000000ffff057224 */ /* 0x100fe400078e0009 */
[--C-:B------:R-:W-:Y:S01]  /*7a70*/  IMAD.MOV.U32 R12, RZ, RZ, R9.reuse ;  /* 0x000000ffff0c7224 */ /* 0x100fe200078e0009 */
[----:B------:R-:W5:Y:S01]  /*7a80*/  @!P1 LDG.E.CONSTANT R11, desc[UR10][R6.64+0x100] ;  /* 0x0001000a060b9981 */ /* 0x000f62000c1e9900 */
[----:B------:R-:W-:-:S02]  /*7a90*/  IMAD.MOV.U32 R13, RZ, RZ, R9 ;  /* 0x000000ffff0d7224 */ /* 0x000fc400078e0009 */
[----:B------:R-:W-:Y:S01]  /*7aa0*/  IMAD.MOV.U32 R14, RZ, RZ, R9 ;  /* 0x000000ffff0e7224 */ /* 0x000fe200078e0009 */
[----:B------:R-:W2:Y:S04]  /*7ab0*/  @!P2 LDG.E.CONSTANT R4, desc[UR10][R6.64+0x180] ;  /* 0x0001800a0604a981 */ /* 0x000ea8000c1e9900 */
[----:B------:R-:W2:Y:S04]  /*7ac0*/  @!P3 LDG.E.CONSTANT R5, desc[UR10][R6.64+0x200] ;  /* 0x0002000a0605b981 */ /* 0x000ea8000c1e9900 */
[----:B------:R-:W2:Y:S04]  /*7ad0*/  @!P4 LDG.E.CONSTANT R12, desc[UR10][R6.64+0x280] ;  /* 0x0002800a060cc981 */ /* 0x000ea8000c1e9900 */
[----:B------:R-:W2:Y:S04]  /*7ae0*/  @!P6 LDG.E.CONSTANT R13, desc[UR10][R6.64+0x300] ;  /* 0x0003000a060de981 */ /* 0x000ea8000c1e9900 */
[----:B------:R-:W2:Y:S04]  /*7af0*/  @!P5 LDG.E.CONSTANT R14, desc[UR10][R6.64+0x380] ;  /* 0x0003800a060ed981 */ /* 0x000ea8000c1e9900 */
[----:B------:R0:W2:Y:S01]  /*7b00*/  @!P0 LDG.E.CONSTANT R9, desc[UR10][R6.64+0x400] ;  /* 0x0004000a06098981 */ /* 0x0000a2000c1e9900 */
[----:B------:R-:W-:-:S13]  /*7b10*/  ISETP.NE.AND P6, PT, R0, RZ, PT ;  /* 0x000000ff0000720c */ /* 0x000fda0003fc5270 */
[----:B------:R1:W2:Y:S01]  /*7b20*/  @!P6 LDG.E.CONSTANT R34, desc[UR10][R2.64+-0x4] ;  /* 0xfffffc0a0222e981 */ /* 0x0002a2000c1e9900 */
[----:B------:R-:W1:Y:S01]  /*7b30*/  S2R R40, SR_LANEID ;  /* 0x0000000000287919 */ /* 0x000e620000000000 */
[----:B------:R-:W1:Y:S01]  /*7b40*/  S2UR UR5, SR_CgaCtaId ;  /* 0x00000000000579c3 */ /* 0x000e620000008800 */
[----:B------:R-:W-:Y:S01]  /*7b50*/  SHF.R.U32.HI R41, RZ, 0x5, R0 ;  /* 0x00000005ff297819 */ /* 0x000fe20000011600 */
[----:B------:R-:W-:Y:S01]  /*7b60*/  UMOV UR4, 0x400 ;  /* 0x0000040000047882 */ /* 0x000fe20000000000 */
[----:B0-----:R-:W-:Y:S01]  /*7b70*/  P2R R6, PR, RZ, 0x40 ;  /* 0x00000040ff067803 */ /* 0x001fe20000000000 */
[----:B-1----:R-:W-:Y:S02]  /*7b80*/  ULEA UR4, UR5, UR4, 0x18 ;  /* 0x0000000405047291 */ /* 0x002fe4000f8ec0ff */
[----:B------:R-:W-:-:S05]  /*7b90*/  IMAD R15, R41, 0x120, R40 ;  /* 0x00000120290f7824 */ /* 0x000fca00078e0228 */
[----:B------:R-:W-:-:S05]  /*7ba0*/  LEA R17, R15, UR4, 0x2 ;  /* 0x000000040f117c11 */ /* 0x000fca000f8e10ff */
[----:B------:R-:W-:Y:S01]  /*7bb0*/  IMAD R18, R40, 0x20, R17 ;  /* 0x0000002028127824 */ /* 0x000fe200078e0211 */
[C---:B------:R-:W-:Y:S02]  /*7bc0*/  LEA R20, R0.reuse, UR4, 0x2 ;  /* 0x0000000400147c11 */ /* 0x040fe4000f8e10ff */
[----:B------:R-:W-:Y:S01]  /*7bd0*/  ISETP.NE.AND P0, PT, R0, RZ, PT ;  /* 0x000000ff0000720c */ /* 0x000fe20003f05270 */
[----:B---3--:R-:W-:Y:S04]  /*7be0*/  STS [R17], R8 ;  /* 0x0000000811007388 */ /* 0x008fe80000000800 */
[----:B----4-:R-:W-:Y:S04]  /*7bf0*/  STS [R17+0x80], R10 ;  /* 0x0000800a11007388 */ /* 0x010fe80000000800 */
[----:B-----5:R-:W-:Y:S04]  /*7c00*/  STS [R17+0x100], R11 ;  /* 0x0001000b11007388 */ /* 0x020fe80000000800 */
[----:B--2---:R-:W-:Y:S04]  /*7c10*/  STS [R17+0x180], R4 ;  /* 0x0001800411007388 */ /* 0x004fe80000000800 */
[----:B------:R-:W-:Y:S04]  /*7c20*/  STS [R17+0x200], R5 ;  /* 0x0002000511007388 */ /* 0x000fe80000000800 */
[----:B------:R-:W-:Y:S04]  /*7c30*/  STS [R17+0x280], R12 ;  /* 0x0002800c11007388 */ /* 0x000fe80000000800 */
[----:B------:R-:W-:Y:S04]  /*7c40*/  STS [R17+0x300], R13 ;  /* 0x0003000d11007388 */ /* 0x000fe80000000800 */
[----:B------:R-:W-:Y:S04]  /*7c50*/  STS [R17+0x380], R14 ;  /* 0x0003800e11007388 */ /* 0x000fe80000000800 */
[----:B------:R-:W-:Y:S01]  /*7c60*/  STS [R17+0x400], R9 ;  /* 0x0004000911007388 */ /* 0x000fe20000000800 */
[----:B------:R-:W-:-:S03]  /*7c70*/  NOP ;  /* 0x0000000000007918 */ /* 0x000fc60000000000 */
[----:B------:R-:W0:Y:S04]  /*7c80*/  LDS R37, [R18+0x20] ;  /* 0x0000200012257984 */ /* 0x000e280000000800 */
[----:B------:R-:W-:Y:S04]  /*7c90*/  LDS R2, [R18] ;  /* 0x0000000012027984 */ /* 0x000fe80000000800 */
[----:B------:R-:W1:Y:S04]  /*7ca0*/  LDS R4, [R18+0x4] ;  /* 0x0000040012047984 */ /* 0x000e680000000800 */
[----:B------:R-:W2:Y:S04]  /*7cb0*/  LDS R6, [R18+0x8] ;  /* 0x0000080012067984 */ /* 0x000ea80000000800 */
[----:B------:R-:W-:Y:S04]  /*7cc0*/  LDS R8, [R18+0xc] ;  /* 0x00000c0012087984 */ /* 0x000fe80000000800 */
[----:B------:R-:W-:Y:S04]  /*7cd0*/  LDS R10, [R18+0x10] ;  /* 0x00001000120a7984 */ /* 0x000fe80000000800 */
[----:B------:R-:W-:Y:S04]  /*7ce0*/  LDS R12, [R18+0x14] ;  /* 0x00001400120c7984 */ /* 0x000fe80000000800 */
[----:B------:R-:W-:Y:S04]  /*7cf0*/  LDS R14, [R18+0x18] ;  /* 0x00001800120e7984 */ /* 0x000fe80000000800 */
[----:B------:R-:W-:Y:S01]  /*7d00*/  LDS R32, [R18+0x1c] ;  /* 0x00001c0012207984 */ /* 0x000fe20000000800 */
[----:B------:R-:W-:Y:S06]  /*7d10*/  BAR.SYNC.DEFER_BLOCKING 0x0 ;  /* 0x0000000000007b1d */ /* 0x000fec0000010000 */
        /* <DEDUP_REMOVED lines=10> */
[----:B------:R-:W4:Y:S04]  /*7dc0*/  LDS R3, [R18] ;  /* 0x0000000012037984 */ /* 0x000f280000000800 */
[----:B------:R-:W5:Y:S04]  /*7dd0*/  LDS R5, [R18+0x4] ;  /* 0x0000040012057984 */ /* 0x000f680000000800 */
[----:B------:R-:W5:Y:S04]  /*7de0*/  LDS R7, [R18+0x8] ;  /* 0x0000080012077984 */ /* 0x000f680000000800 */
[----:B------:R-:W-:Y:S04]  /*7df0*/  LDS R9, [R18+0xc] ;  /* 0x00000c0012097984 */ /* 0x000fe80000000800 */
[----:B------:R-:W-:Y:S04]  /*7e00*/  LDS R11, [R18+0x10] ;  /* 0x00001000120b7984 */ /* 0x000fe80000000800 */
[----:B------:R-:W-:Y:S04]  /*7e10*/  LDS R13, [R18+0x14] ;  /* 0x00001400120d7984 */ /* 0x000fe80000000800 */
[----:B------:R-:W-:Y:S04]  /*7e20*/  LDS R15, [R18+0x18] ;  /* 0x00001800120f7984 */ /* 0x000fe80000000800 */
[----:B------:R-:W-:Y:S04]  /*7e30*/  LDS R33, [R18+0x1c] ;  /* 0x00001c0012217984 */ /* 0x000fe80000000800 */
[----:B------:R4:W-:Y:S01]  /*7e40*/  LDS R16, [R18+0x20] ;  /* 0x0000200012107984 */ /* 0x0009e20000000800 */
[----:B------:R-:W-:Y:S06]  /*7e50*/  BAR.SYNC.DEFER_BLOCKING 0x0 ;  /* 0x0000000000007b1d */ /* 0x000fec0000010000 */
[----:B0-----:R-:W-:Y:S02]  /*7e60*/  STS [R20+0x47c], R37 ;  /* 0x00047c2514007388 */ /* 0x001fe40000000800 */
[----:B------:R-:W-:Y:S01]  /*7e70*/  BAR.SYNC.DEFER_BLOCKING 0x0 ;  /* 0x0000000000007b1d */ /* 0x000fe20000010000 */
[----:B---3--:R-:W-:Y:S01]  /*7e80*/  IMAD R17, R0, 0x9, RZ ;  /* 0x0000000900117824 */ /* 0x008fe200078e02ff */
[----:B-1----:R-:W-:-:S03]  /*7e90*/  ISETP.NE.AND P1, PT, R2, R4, PT ;  /* 0x000000040200720c */ /* 0x002fc60003f25270 */
[----:B------:R-:W-:Y:S01]  /*7ea0*/  VIADD R19, R17, 0x1 ;  /* 0x0000000111137836 */ /* 0x000fe20000000000 */
[----:B------:R-:W0:Y:S04]  /*7eb0*/  @P0 LDS R34, [R20+0x478] ;  /* 0x0004780014220984 */ /* 0x000e280000000800 */
[----:B------:R-:W-:Y:S01]  /*7ec0*/  ISETP.EQ.OR P1, PT, R19, UR7, P1 ;  /* 0x0000000713007c0c */ /* 0x000fe20008f22670 */
[----:B------:R-:W-:Y:S01]  /*7ed0*/  VIADD R19, R17, 0x2 ;  /* 0x0000000211137836 */ /* 0x000fe20000000000 */
[----:B--2---:R-:W-:Y:S02]  /*7ee0*/  ISETP.NE.AND P2, PT, R4, R6, PT ;  /* 0x000000060400720c */ /* 0x004fe40003f45270 */
[----:B----4-:R-:W-:Y:S02]  /*7ef0*/  SEL R18, R3, RZ, !P1 ;  /* 0x000000ff03127207 */ /* 0x010fe40004800000 */
[----:B------:R-:W-:-:S03]  /*7f00*/  ISETP.EQ.OR P2, PT, R19, UR7, P2 ;  /* 0x0000000713007c0c */ /* 0x000fc60009742670 */
[----:B-----5:R-:W-:Y:S01]  /*7f10*/  IMAD.IADD R18, R5, 0x1, R18 ;  /* 0x0000000105127824 */ /* 0x020fe200078e0212 */
[----:B------:R-:W-:Y:S01]  /*7f20*/  ISETP.NE.AND P5, PT, R6, R8, PT ;  /* 0x000000080600720c */ /* 0x000fe20003fa5270 */
[----:B------:R-:W-:-:S03]  /*7f30*/  VIADD R19, R17, 0x3 ;  /* 0x0000000311137836 */ /* 0x000fc60000000000 */
[----:B------:R-:W-:Y:S02]  /*7f40*/  SEL R18, R18, RZ, !P2 ;  /* 0x000000ff12127207 */ /* 0x000fe40005000000 */
[----:B------:R-:W-:-:S03]  /*7f50*/  ISETP.EQ.OR P5, PT, R19, UR7, P5 ;  /* 0x0000000713007c0c */ /* 0x000fc6000afa2670 */
[----:B------:R-:W-:Y:S01]  /*7f60*/  IMAD.IADD R18, R7, 0x1, R18 ;  /* 0x0000000107127824 */ /* 0x000fe200078e0212 */
[----:B------:R-:W-:Y:S01]  /*7f70*/  ISETP.NE.AND P4, PT, R8, R10, PT ;  /* 0x0000000a0800720c */ /* 0x000fe20003f85270 */
[----:B------:R-:W-:-:S03]  /*7f80*/  VIADD R21, R17, 0x4 ;  /* 0x0000000411157836 */ /* 0x000fc60000000000 */
[----:B------:R-:W-:Y:S02]  /*7f90*/  SEL R18, R18, RZ, !P5 ;  /* 0x000000ff12127207 */ /* 0x000fe40006800000 */
[----:B------:R-:W-:Y:S02]  /*7fa0*/  ISETP.EQ.OR P4, PT, R21, UR7, P4 ;  /* 0x0000000715007c0c */ /* 0x000fe4000a782670 */
[----:B0-----:R-:W-:-:S04]  /*7fb0*/  ISETP.NE.AND P0, PT, R34, R2, PT ;  /* 0x000000022200720c */ /* 0x001fc80003f05270 */
[----:B------:R-:W-:Y:S01]  /*7fc0*/  ISETP.EQ.OR P0, PT, R17, UR7, P0 ;  /* 0x0000000711007c0c */ /* 0x000fe20008702670 */
[----:B------:R-:W-:Y:S02]  /*7fd0*/  IMAD.IADD R18, R9, 0x1, R18 ;  /* 0x0000000109127824 */ /* 0x000fe400078e0212 */
[----:B------:R-:W-:Y:S01]  /*7fe0*/  IMAD.MOV.U32 R20, RZ, RZ, 0x2 ;  /* 0x00000002ff147424 */ /* 0x000fe200078e00ff */
[----:B------:R-:W-:Y:S01]  /*7ff0*/  SEL R19, RZ, 0x1, !P0 ;  /* 0x00000001ff137807 */ /* 0x000fe20004000000 */
[----:B------:R-:W-:Y:S01]  /*8000*/  VIADD R21, R17, 0x5 ;  /* 0x0000000511157836 */ /* 0x000fe20000000000 */
[----:B------:R-:W-:-:S07]  /*8010*/  SEL R18, R18, RZ, !P4 ;  /* 0x000000ff12127207 */ /* 0x000fce0006000000 */
[----:B------:R-:W-:Y:S01]  /*8020*/  @!P0 IMAD.MOV R20, RZ, RZ, 0x1 ;  /* 0x00000001ff148424 */ /* 0x000fe200078e02ff */
[----:B------:R-:W-:Y:S01]  /*8030*/  ISETP.NE.AND P0, PT, R10, R12, PT ;  /* 0x0000000c0a00720c */ /* 0x000fe20003f05270 */
[----:B------:R-:W-:-:S03]  /*8040*/  IMAD.IADD R18, R11, 0x1, R18 ;  /* 0x000000010b127824 */ /* 0x000fc600078e0212 */
[----:B------:R-:W-:Y:S01]  /*8050*/  ISETP.EQ.OR P0, PT, R21, UR7, P0 ;  /* 0x0000000715007c0c */ /* 0x000fe20008702670 */
[----:B------:R-:W-:Y:S01]  /*8060*/  @!P1 IMAD.MOV R20, RZ, RZ, R19 ;  /* 0x000000ffff149224 */ /* 0x000fe200078e0213 */
[----:B------:R-:W-:Y:S01]  /*8070*/  ISETP.NE.AND P3, PT, R12, R14, PT ;  /* 0x0000000e0c00720c */ /* 0x000fe20003f65270 */
[----:B------:R-:W-:Y:S01]  /*8080*/  VIADD R21, R17, 0x6 ;  /* 0x0000000611157836 */ /* 0x000fe20000000000 */
[----:B------:R-:W-:Y:S01]  /*8090*/  SEL R18, R18, RZ, !P0 ;  /* 0x000000ff12127207 */ /* 0x000fe20004000000 */
[----:B------:R-:W-:Y:S02]  /*80a0*/  VIADD R19, R20, 0x1 ;  /* 0x0000000114137836 */ /* 0x000fe40000000000 */
[----:B------:R-:W-:Y:S01]  /*80b0*/  @!P2 IMAD.MOV R19, RZ, RZ, R20 ;  /* 0x000000ffff13a224 */ /* 0x000fe200078e0214 */
[----:B------:R-:W-:Y:S01]  /*80c0*/  ISETP.EQ.OR P3, PT, R21, UR7, P3 ;  /* 0x0000000715007c0c */ /* 0x000fe20009f62670 */
[----:B------:R-:W-:Y:S02]  /*80d0*/  IMAD.IADD R18, R13, 0x1, R18 ;  /* 0x000000010d127824 */ /* 0x000fe400078e0212 */
[----:B------:R-:W-:-:S02]  /*80e0*/  VIADD R20, R19, 0x1 ;  /* 0x0000000113147836 */ /* 0x000fc40000000000 */
[----:B------:R-:W-:Y:S01]  /*80f0*/  @!P5 IMAD.MOV R20, RZ, RZ, R19 ;  /* 0x000000ffff14d224 */ /* 0x000fe200078e0213 */
[----:B------:R-:W-:Y:S01]  /*8100*/  SEL R18, R18, RZ, !P3 ;  /* 0x000000ff12127207 */ /* 0x000fe20005800000 */
[----:B------:R-:W-:Y:S01]  /*8110*/  VIADD R21, R17, 0x7 ;  /* 0x0000000711157836 */ /* 0x000fe20000000000 */
[----:B------:R-:W-:-:S03]  /*8120*/  ISETP.NE.AND P5, PT, R14, R32, PT ;  /* 0x000000200e00720c */ /* 0x000fc60003fa5270 */
[----:B------:R-:W-:Y:S01]  /*8130*/  IMAD.IADD R18, R15, 0x1, R18 ;  /* 0x000000010f127824 */ /* 0x000fe200078e0212 */
[----:B------:R-:W-:Y:S01]  /*8140*/  ISETP.EQ.OR P5, PT, R21, UR7, P5 ;  /* 0x0000000715007c0c */ /* 0x000fe2000afa2670 */
[----:B------:R-:W-:Y:S02]  /*8150*/  VIADD R19, R20, 0x1 ;  /* 0x0000000114137836 */ /* 0x000fe40000000000 */
[----:B------:R-:W-:Y:S01]  /*8160*/  @!P4 IMAD.MOV R19, RZ, RZ, R20 ;  /* 0x000000ffff13c224 */ /* 0x000fe200078e0214 */
[----:B------:R-:W-:Y:S01]  /*8170*/  SEL R18, R18, RZ, !P5 ;  /* 0x000000ff12127207 */ /* 0x000fe20006800000 */
[----:B------:R-:W-:Y:S01]  /*8180*/  VIADD R17, R17, 0x8 ;  /* 0x0000000811117836 */ /* 0x000fe20000000000 */
[----:B------:R-:W-:-:S03]  /*8190*/  ISETP.NE.AND P4, PT, R32, R37, PT ;  /* 0x000000252000720c */ /* 0x000fc60003f85270 */
[----:B------:R-:W-:Y:S01]  /*81a0*/  IMAD.IADD R18, R33, 0x1, R18 ;  /* 0x0000000121127824 */ /* 0x000fe200078e0212 */
[----:B------:R-:W-:-:S04]  /*81b0*/  ISETP.EQ.OR P4, PT, R17, UR7, P4 ;  /* 0x0000000711007c0c */ /* 0x000fc8000a782670 */
[----:B------:R-:W-:Y:S01]  /*81c0*/  SEL R17, R18, RZ, !P4 ;  /* 0x000000ff12117207 */ /* 0x000fe20006000000 */
[----:B------:R-:W-:-:S04]  /*81d0*/  VIADD R20, R19, 0x1 ;  /* 0x0000000113147836 */ /* 0x000fc80000000000 */
[----:B------:R-:W-:Y:S02]  /*81e0*/  IMAD.IADD R17, R16, 0x1, R17 ;  /* 0x0000000110117824 */ /* 0x000fe400078e0211 */
[----:B------:R-:W-:-:S03]  /*81f0*/  @!P0 IMAD.MOV R20, RZ, RZ, R19 ;  /* 0x000000ffff148224 */ /* 0x000fc600078e0213 */
[----:B------:R-:W0:Y:S01]  /*8200*/  SHFL.UP PT, R19, R17, 0x1, RZ ;  /* 0x0420000011137989 */ /* 0x000e2200000e00ff */
[----:B------:R-:W-:Y:S02]  /*8210*/  VIADD R18, R20, 0x1 ;  /* 0x0000000114127836 */ /* 0x000fe40000000000 */
[----:B------:R-:W-:-:S04]  /*8220*/  @!P3 IMAD.MOV R18, RZ, RZ, R20 ;  /* 0x000000ffff12b224 */ /* 0x000fc800078e0214 */
[----:B------:R-:W-:Y:S02]  /*8230*/  VIADD R36, R18, 0x1 ;  /* 0x0000000112247836 */ /* 0x000fe40000000000 */
[----:B------:R-:W-:-:S04]  /*8240*/  @!P5 IMAD.MOV R36, RZ, RZ, R18 ;  /* 0x000000ffff24d224 */ /* 0x000fc800078e0212 */
[----:B------:R-:W-:Y:S02]  /*8250*/  VIADD R16, R36, 0x1 ;  /* 0x0000000124107836 */ /* 0x000fe40000000000 */
[----:B------:R-:W-:-:S05]  /*8260*/  @!P4 IMAD.MOV R16, RZ, RZ, R36 ;  /* 0x000000ffff10c224 */ /* 0x000fca00078e0224 */
[----:B------:R-:W1:Y:S01]  /*8270*/  SHFL.UP PT, R18, R16, 0x1, RZ ;  /* 0x0420000010127989 */ /* 0x000e6200000e00ff */
[----:B------:R-:W-:Y:S02]  /*8280*/  ISETP.NE.AND P0, PT, R16, RZ, PT ;  /* 0x000000ff1000720c */ /* 0x000fe40003f05270 */
[----:B------:R-:W-:Y:S02]  /*8290*/  ISETP.GE.AND P4, PT, R40, 0x1, PT ;  /* 0x000000012800780c */ /* 0x000fe40003f86270 */
[----:B0-----:R-:W-:-:S04]  /*82a0*/  SEL R19, R19, RZ, !P0 ;  /* 0x000000ff13137207 */ /* 0x001fc80004000000 */
[----:B------:R-:W-:-:S05]  /*82b0*/  SEL R20, R19, RZ, P4 ;  /* 0x000000ff13147207 */ /* 0x000fca0002000000 */
[----:B------:R-:W-:-:S05]  /*82c0*/  IMAD.IADD R20, R17, 0x1, R20 ;  /* 0x0000000111147824 */ /* 0x000fca00078e0214 */
[----:B------:R-:W0:Y:S01]  /*82d0*/  SHFL.UP PT, R19, R20, 0x2, RZ ;  /* 0x0440000014137989 */ /* 0x000e2200000e00ff */
[----:B-1----:R-:W-:-:S05]  /*82e0*/  SEL R17, R18, RZ, P4 ;  /* 0x000000ff12117207 */ /* 0x002fca0002000000 */
[----:B------:R-:W-:-:S05]  /*82f0*/  IMAD.IADD R17, R17, 0x1, R16 ;  /* 0x0000000111117824 */ /* 0x000fca00078e0210 */
        /* <DEDUP_REMOVED lines=14> */
[----:B------:R-:W-:Y:S01]  /*83e0*/  IMAD.IADD R20, R19, 0x1, R20 ;  /* 0x0000000113147824 */ /* 0x000fe200078e0214 */
[----:B-1----:R-:W-:-:S04]  /*83f0*/  SEL R17, R16, RZ, P4 ;  /* 0x000000ff10117207 */ /* 0x002fc80002000000 */
[----:B------:R-:W0:Y:S01]  /*8400*/  SHFL.UP PT, R21, R20, 0x8, RZ ;  /* 0x0500000014157989 */ /* 0x000e2200000e00ff */
[----:B------:R-:W-:-:S05]  /*8410*/  IMAD.IADD R17, R18, 0x1, R17 ;  /* 0x0000000112117824 */ /* 0x000fca00078e0211 */
[----:B------:R-:W1:Y:S01]  /*8420*/  SHFL.UP PT, R16, R17, 0x8, RZ ;  /* 0x0500000011107989 */ /* 0x000e6200000e00ff */
[----:B------:R-:W-:Y:S02]  /*8430*/  ISETP.NE.AND P0, PT, R17, RZ, PT ;  /* 0x000000ff1100720c */ /* 0x000fe40003f05270 */
[----:B------:R-:W-:Y:S02]  /*8440*/  ISETP.GE.AND P4, PT, R40, 0x8, PT ;  /* 0x000000082800780c */ /* 0x000fe40003f86270 */
[----:B0-----:R-:W-:-:S04]  /*8450*/  SEL R21, R21, RZ, !P0 ;  /* 0x000000ff15157207 */ /* 0x001fc80004000000 */
[----:B------:R-:W-:Y:S02]  /*8460*/  SEL R21, R21, RZ, P4 ;  /* 0x000000ff15157207 */ /* 0x000fe40002000000 */
[----:B-1----:R-:W-:-:S03]  /*8470*/  SEL R16, R16, RZ, P4 ;  /* 0x000000ff10107207 */ /* 0x002fc60002000000 */
[----:B------:R-:W-:Y:S02]  /*8480*/  IMAD.IADD R21, R20, 0x1, R21 ;  /* 0x0000000114157824 */ /* 0x000fe400078e0215 */
[----:B------:R-:W-:-:S03]  /*8490*/  IMAD.IADD R16, R17, 0x1, R16 ;  /* 0x0000000111107824 */ /* 0x000fc600078e0210 */
[----:B------:R-:W0:Y:S04]  /*84a0*/  SHFL.UP PT, R19, R21, 0x10, RZ ;  /* 0x0600000015137989 */ /* 0x000e2800000e00ff */
[----:B------:R-:W1:Y:S01]  /*84b0*/  SHFL.UP PT, R18, R16, 0x10, RZ ;  /* 0x0600000010127989 */ /* 0x000e6200000e00ff */
[----:B------:R-:W-:Y:S02]  /*84c0*/  ISETP.NE.AND P5, PT, R40, 0x1f, PT ;  /* 0x0000001f2800780c */ /* 0x000fe40003fa5270 */
[----:B------:R-:W-:Y:S02]  /*84d0*/  ISETP.NE.AND P0, PT, R16, RZ, PT ;  /* 0x000000ff1000720c */ /* 0x000fe40003f05270 */
[----:B------:R-:W-:Y:S02]  /*84e0*/  ISETP.GE.AND P4, PT, R40, 0x10, PT ;  /* 0x000000102800780c */ /* 0x000fe40003f86270 */
[----:B0-----:R-:W-:-:S02]  /*84f0*/  SEL R19, R19, RZ, !P0 ;  /* 0x000000ff13137207 */ /* 0x001fc40004000000 */
[----:B-1----:R-:W-:Y:S02]  /*8500*/  SEL R17, R18, RZ, P4 ;  /* 0x000000ff12117207 */ /* 0x002fe40002000000 */
[----:B------:R-:W-:-:S03]  /*8510*/  SEL R18, R19, RZ, P4 ;  /* 0x000000ff13127207 */ /* 0x000fc60002000000 */
[----:B------:R-:W-:Y:S01]  /*8520*/  @!P5 LEA R35, R41, UR4, 0x3 ;  /* 0x000000042923dc11 */ /* 0x000fe2000f8e18ff */
[----:B------:R-:W-:Y:S02]  /*8530*/  IMAD.IADD R38, R16, 0x1, R17 ;  /* 0x0000000110267824 */ /* 0x000fe400078e0211 */
[----:B------:R-:W-:-:S05]  /*8540*/  IMAD.IADD R39, R21, 0x1, R18 ;  /* 0x0000000115277824 */ /* 0x000fca00078e0212 */
[----:B------:R-:W-:Y:S01]  /*8550*/  @!P5 STS.64 [R35], R38 ;  /* 0x000000262300d388 */ /* 0x000fe20000000a00 */
[----:B------:R-:W-:Y:S06]  /*8560*/  BAR.SYNC.DEFER_BLOCKING 0x0 ;  /* 0x0000000000007b1d */ /* 0x000fec0000010000 */
[----:B------:R-:W0:Y:S04]  /*8570*/  LDS.128 R16, [UR4] ;  /* 0x00000004ff107984 */ /* 0x000e280008000c00 */
[----:B------:R-:W1:Y:S04]  /*8580*/  LDS.128 R20, [UR4+0x10] ;  /* 0x00001004ff147984 */ /* 0x000e680008000c00 */
[----:B------:R-:W2:Y:S01]  /*8590*/  LDS.128 R24, [UR4+0x20] ;  /* 0x00002004ff187984 */ /* 0x000ea20008000c00 */
[----:B------:R-:W-:-:S02]  /*85a0*/  ISETP.NE.AND P4, PT, R41, 0x2, PT ;  /* 0x000000022900780c */ /* 0x000fc40003f85270 */
[----:B0-----:R-:W-:-:S04]  /*85b0*/  ISETP.NE.AND P0, PT, R18, RZ, PT ;  /* 0x000000ff1200720c */ /* 0x001fc80003f05270 */
[----:B------:R-:W-:Y:S02]  /*85c0*/  SEL R28, R17, RZ, !P0 ;  /* 0x000000ff111c7207 */ /* 0x000fe40004000000 */
[----:B-1----:R-:W-:-:S03]  /*85d0*/  ISETP.NE.AND P0, PT, R20, RZ, PT ;  /* 0x000000ff1400720c */ /* 0x002fc60003f05270 */
[----:B------:R-:W-:Y:S02]  /*85e0*/  IMAD.IADD R42, R19, 0x1, R28 ;  /* 0x00000001132a7824 */ /* 0x000fe400078e021c */
[----:B------:R-:W0:Y:S03]  /*85f0*/  LDS.128 R28, [UR4+0x30] ;  /* 0x00003004ff1c7984 */ /* 0x000e260008000c00 */
[C---:B------:R-:W-:Y:S02]  /*8600*/  SEL R44, R42.reuse, RZ, !P0 ;  /* 0x000000ff2a2c7207 */ /* 0x040fe40004000000 */
[----:B------:R-:W-:Y:S02]  /*8610*/  SEL R17, R42, R17, !P4 ;  /* 0x000000112a117207 */ /* 0x000fe40006000000 */
[----:B------:R-:W-:Y:S01]  /*8620*/  ISETP.NE.AND P0, PT, R22, RZ, PT ;  /* 0x000000ff1600720c */ /* 0x000fe20003f05270 */
[----:B------:R-:W-:-:S02]  /*8630*/  IMAD.IADD R42, R21, 0x1, R44 ;  /* 0x00000001152a7824 */ /* 0x000fc400078e022c */
[----:B------:R-:W-:-:S03]  /*8640*/  IMAD.IADD R19, R16, 0x1, R18 ;  /* 0x0000000110137824 */ /* 0x000fc600078e0212 */
[----:B------:R-:W-:Y:S02]  /*8650*/  SEL R18, R42, RZ, !P0 ;  /* 0x000000ff2a127207 */ /* 0x000fe40004000000 */
[----:B------:R-:W-:Y:S02]  /*8660*/  SEL R16, R19, R16, !P4 ;  /* 0x0000001013107207 */ /* 0x000fe40006000000 */
[----:B--2---:R-:W-:Y:S01]  /*8670*/  ISETP.NE.AND P4, PT, R24, RZ, PT ;  /* 0x000000ff1800720c */ /* 0x004fe20003f85270 */
[----:B------:R-:W-:Y:S01]  /*8680*/  IMAD.IADD R23, R23, 0x1, R18 ;  /* 0x0000000117177824 */ /* 0x000fe200078e0212 */
[----:B------:R-:W-:Y:S01]  /*8690*/  ISETP.NE.AND P5, PT, R41, 0x3, PT ;  /* 0x000000032900780c */ /* 0x000fe20003fa5270 */
[----:B------:R-:W-:-:S03]  /*86a0*/  IMAD.IADD R19, R19, 0x1, R20 ;  /* 0x0000000113137824 */ /* 0x000fc600078e0214 */
[----:B------:R-:W-:Y:S02]  /*86b0*/  SEL R18, R23, RZ, !P4 ;  /* 0x000000ff17127207 */ /* 0x000fe40006000000 */
[----:B------:R-:W-:Y:S02]  /*86c0*/  SEL R42, R42, R17, !P5 ;  /* 0x000000112a2a7207 */ /* 0x000fe40006800000 */
[----:B------:R-:W-:Y:S01]  /*86d0*/  SEL R16, R19, R16, !P5 ;  /* 0x0000001013107207 */ /* 0x000fe20006800000 */
[----:B------:R-:W-:Y:S01]  /*86e0*/  IMAD.IADD R17, R25, 0x1, R18 ;  /* 0x0000000119117824 */ /* 0x000fe200078e0212 */
[----:B------:R-:W-:Y:S01]  /*86f0*/  ISETP.NE.AND P4, PT, R26, RZ, PT ;  /* 0x000000ff1a00720c */ /* 0x000fe20003f85270 */
[----:B------:R-:W-:Y:S01]  /*8700*/  IMAD.IADD R19, R22, 0x1, R19 ;  /* 0x0000000116137824 */ /* 0x000fe200078e0213 */
[----:B------:R-:W-:Y:S01]  /*8710*/  ISETP.NE.AND P0, PT, R41, 0x4, PT ;  /* 0x000000042900780c */ /* 0x000fe20003f05270 */
[----:B------:R-:W1:Y:S01]  /*8720*/  SHFL.UP PT, R25, R38, 0x1, RZ ;  /* 0x0420000026197989 */ /* 0x000e6200000e00ff */
[----:B------:R-:W-:-:S02]  /*8730*/  SEL R18, R17, RZ, !P4 ;  /* 0x000000ff11127207 */ /* 0x000fc40006000000 */
[C---:B------:R-:W-:Y:S01]  /*8740*/  SEL R16, R19.reuse, R16, !P0 ;  /* 0x0000001013107207 */ /* 0x040fe20004000000 */
[----:B------:R-:W-:Y:S01]  /*8750*/  IMAD.IADD R19, R19, 0x1, R24 ;  /* 0x0000000113137824 */ /* 0x000fe200078e0218 */
[----:B------:R-:W-:Y:S01]  /*8760*/  ISETP.NE.AND P5, PT, R41, 0x5, PT ;  /* 0x000000052900780c */ /* 0x000fe20003fa5270 */
[----:B------:R-:W-:Y:S01]  /*8770*/  IMAD.IADD R27, R27, 0x1, R18 ;  /* 0x000000011b1b7824 */ /* 0x000fe200078e0212 */
[----:B------:R-:W-:Y:S02]  /*8780*/  SEL R42, R23, R42, !P0 ;  /* 0x0000002a172a7207 */ /* 0x000fe40004000000 */
[----:B0-----:R-:W-:Y:S02]  /*8790*/  ISETP.NE.AND P4, PT, R28, RZ, PT ;  /* 0x000000ff1c00720c */ /* 0x001fe40003f85270 */
[----:B------:R-:W-:Y:S01]  /*87a0*/  SEL R16, R19, R16, !P5 ;  /* 0x0000001013107207 */ /* 0x000fe20006800000 */
[----:B------:R-:W-:Y:S01]  /*87b0*/  IMAD.IADD R19, R26, 0x1, R19 ;  /* 0x000000011a137824 */ /* 0x000fe200078e0213 */
[----:B------:R-:W-:Y:S01]  /*87c0*/  SEL R42, R17, R42, !P5 ;  /* 0x0000002a112a7207 */ /* 0x000fe20006800000 */
[----:B------:R-:W0:Y:S01]  /*87d0*/  SHFL.UP PT, R35, R39, 0x1, RZ ;  /* 0x0420000027237989 */ /* 0x000e2200000e00ff */
[----:B------:R-:W-:-:S02]  /*87e0*/  ISETP.NE.AND P5, PT, R41, 0x6, PT ;  /* 0x000000062900780c */ /* 0x000fc40003fa5270 */
[----:B------:R-:W-:Y:S02]  /*87f0*/  SEL R18, R27, RZ, !P4 ;  /* 0x000000ff1b127207 */ /* 0x000fe40006000000 */
[----:B------:R-:W-:Y:S02]  /*8800*/  ISETP.GE.U32.AND P0, PT, R0, 0x20, PT ;  /* 0x000000200000780c */ /* 0x000fe40003f06070 */
[C---:B------:R-:W-:Y:S01]  /*8810*/  SEL R16, R19.reuse, R16, !P5 ;  /* 0x0000001013107207 */ /* 0x040fe20006800000 */
[----:B------:R-:W-:Y:S01]  /*8820*/  IMAD.IADD R19, R19, 0x1, R28 ;  /* 0x0000000113137824 */ /* 0x000fe200078e021c */
[----:B------:R-:W-:Y:S01]  /*8830*/  SEL R42, R27, R42, !P5 ;  /* 0x0000002a1b2a7207 */ /* 0x000fe20006800000 */
[----:B------:R-:W-:Y:S01]  /*8840*/  IMAD.IADD R29, R29, 0x1, R18 ;  /* 0x000000011d1d7824 */ /* 0x000fe200078e0212 */
[----:B------:R-:W-:Y:S02]  /*8850*/  ISETP.NE.AND P4, PT, R41, 0x7, PT ;  /* 0x000000072900780c */ /* 0x000fe40003f85270 */
[----:B------:R-:W-:-:S02]  /*8860*/  ISETP.NE.AND P5, PT, R30, RZ, PT ;  /* 0x000000ff1e00720c */ /* 0x000fc40003fa5270 */
[----:B------:R-:W-:Y:S02]  /*8870*/  SEL R16, R19, R16, !P4 ;  /* 0x0000001013107207 */ /* 0x000fe40006000000 */
[C---:B------:R-:W-:Y:S02]  /*8880*/  SEL R42, R29.reuse, R42, !P4 ;  /* 0x0000002a1d2a7207 */ /* 0x040fe40006000000 */
[----:B------:R-:W-:Y:S02]  /*8890*/  ISETP.NE.AND P4, PT, R40, RZ, P0 ;  /* 0x000000ff2800720c */ /* 0x000fe40000785270 */
[----:B------:R-:W-:Y:S02]  /*88a0*/  SEL R18, R29, RZ, !P5 ;  /* 0x000000ff1d127207 */ /* 0x000fe40006800000 */
[----:B-1----:R-:W-:-:S04]  /*88b0*/  @P0 ISETP.NE.AND P5, PT, R25, RZ, PT ;  /* 0x000000ff1900020c */ /* 0x002fc80003fa5270 */
[----:B------:R-:W-:Y:S02]  /*88c0*/  @P0 SEL R20, R42, RZ, !P5 ;  /* 0x000000ff2a140207 */ /* 0x000fe40006800000 */
[----:B------:R-:W-:-:S03]  /*88d0*/  @P0 ISETP.NE.AND P5, PT, R40, RZ, PT ;  /* 0x000000ff2800020c */ /* 0x000fc60003fa5270 */
[----:B0-----:R-:W-:Y:S01]  /*88e0*/  @P4 IMAD.IADD R42, R35, 0x1, R20 ;  /* 0x00000001232a4824 */ /* 0x001fe200078e0214 */
[----:B------:R-:W-:Y:S01]  /*88f0*/  @P0 SEL R17, R25, RZ, P5 ;  /* 0x000000ff19110207 */ /* 0x000fe20002800000 */
[----:B------:R-:W-:Y:S02]  /*8900*/  IMAD.IADD R30, R30, 0x1, R19 ;  /* 0x000000011e1e7824 */ /* 0x000fe400078e0213 */
[----:B------:R-:W-:Y:S02]  /*8910*/  IMAD.IADD R31, R31, 0x1, R18 ;  /* 0x000000011f1f7824 */ /* 0x000fe400078e0212 */
[----:B------:R-:W-:Y:S02]  /*8920*/  @P0 IMAD.IADD R25, R16, 0x1, R17 ;  /* 0x0000000110190824 */ /* 0x000fe400078e0211 */
[----:B------:R-:W-:Y:S01]  /*8930*/  @P0 IMAD.MOV.U32 R35, RZ, RZ, R42 ;  /* 0x000000ffff230224 */ /* 0x000fe200078e002a */
[----:B------:R-:W-:Y:S06]  /*8940*/  @P0 BRA `(.L_x_1363) ;  /* 0x0000000c001c0947 */ /* 0x000fec0003800000 */
[----:B------:R-:W0:Y:S01]  /*8950*/  LDC.64 R28, c[0x0][0x3b0] ;  /* 0x0000ec00ff1c7b82 */ /* 0x000e220000000a00 */
[----:B------:R-:W-:Y:S01]  /*8960*/  IMAD.U32 R17, RZ, RZ, UR8 ;  /* 0x00000008ff117e24 */ /* 0x000fe2000f8e00ff */
[----:B------:R-:W1:Y:S01]  /*8970*/  LDCU UR5, c[0x0][0x370] ;  /* 0x00006e00ff0577ac */ /* 0x000e620008000800 */
[----:B------:R-:W-:Y:S01]  /*8980*/  @!P6 IMAD.MOV.U32 R18, RZ, RZ, 0x64 ;  /* 0x00000064ff12e424 */ /* 0x000fe200078e00ff */
[----:B------:R2:W-:Y:S01]  /*8990*/  @!P6 STS [UR4+0x74], R30 ;  /* 0x0000741eff00e988 */ /* 0x0005e20008000804 */
[----:B------:R-:W-:Y:S02]  /*89a0*/  @!P6 IMAD.MOV.U32 R19, RZ, RZ, 0x0 ;  /* 0x00000000ff13e424 */ /* 0x000fe400078e00ff */
        /* <DEDUP_REMOVED lines=9> */
.L_x_1364:
[----:B------:R-:W-:Y:S05]  /*8a40*/  NANOSLEEP 0x1c2 ;  /* 0x000001c20000795d */ /* 0x000fea0003800000 */
[----:B------:R-:W-:Y:S01]  /*8a50*/  NOP ;  /* 0x0000000000007918 */ /* 0x000fe20000000000 */
.L_x_1365:
[----:B--2---:R-:W-:-:S03]  /*8a60*/  IMAD.WIDE.U32 R16, R0, 0x10, RZ ;  /* 0x0000001000107825 */ /* 0x004fc600078e00ff */
[----:B------:R-:W-:Y:S02]  /*8a70*/  LOP3.LUT R23, R16, 0xfffffff0, RZ, 0x3c, !PT ;  /* 0xfffffff010177812 */ /* 0x000fe400078e3cff */
[----:B------:R-:W-:Y:S02]  /*8a80*/  LOP3.LUT R17, RZ, R17, RZ, 0x33, !PT ;  /* 0x00000011ff117212 */ /* 0x000fe400078e33ff */
[----:B------:R-:W-:-:S05]  /*8a90*/  IADD3 R22, P0, PT, R28, R23, RZ ;  /* 0x000000171c167210 */ /* 0x000fca0007f1e0ff */
[----:B------:R-:W-:-:S08]  /*8aa0*/  IMAD.X R23, R29, 0x1, R17, P0 ;  /* 0x000000011d177824 */ /* 0x000fd000000e0611 */
.L_x_1367:
[----:B------:R-:W2:Y:S01]  /*8ab0*/  LD.E.128.STRONG.GPU R16, desc[UR10][R22.64+0x200] ;  /* 0x0002000a16107980 */ /* 0x000ea2000c10fd00 */
[----:B------:R-:W-:Y:S05]  /*8ac0*/  YIELD ;  /* 0x0000000000007946 */ /* 0x000fea0003800000 */
[----:B------:R-:W-:Y:S01]  /*8ad0*/  UMOV UR5, 0xffffffff ;  /* 0xffffffff00057882 */ /* 0x000fe20000000000 */
[----:B--2---:R-:W-:-:S04]  /*8ae0*/  ISETP.NE.U32.AND P0, PT, R18, 0x63, PT ;  /* 0x000000631200780c */ /* 0x004fc80003f05070 */
[----:B------:R-:W-:Y:S01]  /*8af0*/  ISETP.NE.AND.EX P0, PT, R19, RZ, PT, P0 ;  /* 0x000000ff1300720c */ /* 0x000fe20003f05300 */
[----:B------:R-:W-:-:S12]  /*8b00*/  BRA.DIV UR5, `(.L_x_1366) ;  /* 0x0000003205007947 */ /* 0x000fd8000b800000 */
[----:B------:R-:W-:-:S13]  /*8b10*/  VOTE.ANY P0, !P0 ;  /* 0x0000000000ff7806 */ /* 0x000fda0004000100 */
.L_x_1424:
        /* <DEDUP_REMOVED lines=20> */
[----:B------:R-:W-:Y:S01]  /*8c60*/  ISETP.GT.AND P0, PT, R24, R27, PT ;  /* 0x0000001b1800720c */ /* 0x000fe20003f04270 */
[----:B------:R-:W-:Y:S01]  /*8c70*/  VIADD R24, R40, 0x8 ;  /* 0x0000000828187836 */ /* 0x000fe20000000000 */
        /* <DEDUP_REMOVED lines=24> */
[----:B------:R-:W-:Y:S01]  /*8e00*/  ISETP.NE.U32.AND P4, PT, R18, 0x65, PT ;  /* 0x000000651200780c */ /* 0x000fe20003f85070 */
[----:B------:R-:W-:Y:S01]  /*8e10*/  VIADD R18, R40, 0x10 ;  /* 0x0000001028127836 */ /* 0x000fe20000000000 */
[----:B------:R-:W-:-:S02]  /*8e20*/  SEL R21, R16, RZ, !P0 ;  /* 0x000000ff10157207 */ /* 0x000fc40004000000 */
[----:B-1----:R-:W-:Y:S02]  /*8e30*/  SEL R17, R22, RZ, !P0 ;  /* 0x000000ff16117207 */ /* 0x002fe40004000000 */
[----:B------:R-:W-:Y:S01]  /*8e40*/  ISETP.NE.AND.EX P4, PT, R19, RZ, PT, P4 ;  /* 0x000000ff1300720c */ /* 0x000fe20003f85340 */
[----:B------:R-:W-:Y:S01]  /*8e50*/  IMAD.IADD R22, R20, 0x1, R21 ;  /* 0x0000000114167824 */ /* 0x000fe200078e0215 */
[----:B------:R-:W-:Y:S01]  /*8e60*/  ISETP.GT.AND P0, PT, R18, R27, PT ;  /* 0x0000001b1200720c */ /* 0x000fe20003f04270 */
[----:B------:R-:W-:Y:S02]  /*8e70*/  IMAD.IADD R38, R42, 0x1, R17 ;  /* 0x000000012a267824 */ /* 0x000fe400078e0211 */
[----:B------:R-:W0:Y:S01]  /*8e80*/  LDC.64 R16, c[0x0][0x3b0] ;  /* 0x0000ec00ff107b82 */ /* 0x000e220000000a00 */
[----:B------:R-:W1:Y:S02]  /*8e90*/  SHFL.DOWN PT, R23, R22, 0x10, R27 ;  /* 0x0a00000016177989 */ /* 0x000e6400000e001b */
[----:B------:R-:W-:-:S02]  /*8ea0*/  ISETP.NE.AND P5, PT, R38, RZ, PT ;  /* 0x000000ff2600720c */ /* 0x000fc40003fa5270 */
[----:B------:R2:W3:Y:S03]  /*8eb0*/  SHFL.DOWN PT, R39, R38, 0x10, R27 ;  /* 0x0a00000026277989 */ /* 0x0004e600000e001b */
[----:B------:R-:W-:Y:S02]  /*8ec0*/  VOTE.ALL P4, P4 ;  /* 0x0000000000ff7806 */ /* 0x000fe40002080000 */
[----:B--2---:R-:W-:-:S05]  /*8ed0*/  LOP3.LUT R27, RZ, R0, RZ, 0x33, !PT ;  /* 0x00000000ff1b7212 */ /* 0x004fca00078e33ff */
[----:B------:R-:W-:Y:S01]  /*8ee0*/  VIADD R27, R27, UR8 ;  /* 0x000000081b1b7c36 */ /* 0x000fe20008000000 */
[----:B-1----:R-:W-:Y:S02]  /*8ef0*/  SEL R23, R23, RZ, !P5 ;  /* 0x000000ff17177207 */ /* 0x002fe40006800000 */
[----:B0-----:R-:W-:Y:S02]  /*8f00*/  IADD3 R42, P5, PT, R16, 0x200, RZ ;  /* 0x00000200102a7810 */ /* 0x001fe40007fbe0ff */
[----:B---3--:R-:W-:Y:S02]  /*8f10*/  SEL R39, R39, RZ, !P0 ;  /* 0x000000ff27277207 */ /* 0x008fe40004000000 */
[----:B------:R-:W-:Y:S01]  /*8f20*/  SEL R23, R23, RZ, !P0 ;  /* 0x000000ff17177207 */ /* 0x000fe20004000000 */
[----:B------:R-:W-:Y:S02]  /*8f30*/  IMAD.X R43, RZ, RZ, R17, P5 ;  /* 0x000000ffff2b7224 */ /* 0x000fe400028e0611 */
[----:B------:R-:W-:-:S02]  /*8f40*/  IMAD.IADD R20, R38, 0x1, R39 ;  /* 0x0000000126147824 */ /* 0x000fc400078e0227 */
[----:B------:R-:W-:-:S07]  /*8f50*/  IMAD.IADD R22, R22, 0x1, R23 ;  /* 0x0000000116167824 */ /* 0x000fce00078e0217 */
.L_x_1438:
[----:B------:R-:W-:Y:S05]  /*8f60*/  @!P4 BRA `(.L_x_1369) ;  /* 0x00000004002cc947 */ /* 0x000fea0003800000 */
.L_x_1373:
[----:B------:R-:W-:-:S07]  /*8f70*/  IMAD.WIDE R38, R27, 0x10, R42 ;  /* 0x000000101b267825 */ /* 0x000fce00078e022a */
.L_x_1371:
[----:B------:R-:W2:Y:S01]  /*8f80*/  LD.E.128.STRONG.GPU R16, desc[UR10][R38.64+-0x200] ;  /* 0xfffe000a26107980 */ /* 0x000ea2000c10fd00 */
[----:B------:R-:W-:Y:S05]  /*8f90*/  YIELD ;  /* 0x0000000000007946 */ /* 0x000fea0003800000 */
[----:B------:R-:W-:Y:S01]  /*8fa0*/  UMOV UR5, 0xffffffff ;  /* 0xffffffff00057882 */ /* 0x000fe20000000000 */
[----:B--2---:R-:W-:-:S04]  /*8fb0*/  ISETP.NE.U32.AND P0, PT, R18, 0x63, PT ;  /* 0x000000631200780c */ /* 0x004fc80003f05070 */
[----:B------:R-:W-:Y:S01]  /*8fc0*/  ISETP.NE.AND.EX P0, PT, R19, RZ, PT, P0 ;  /* 0x000000ff1300720c */ /* 0x000fe20003f05300 */
[----:B------:R-:W-:-:S12]  /*8fd0*/  BRA.DIV UR5, `(.L_x_1370) ;  /* 0x0000003205c07947 */ /* 0x000fd8000b800000 */
[----:B------:R-:W-:-:S13]  /*8fe0*/  VOTE.ANY P0, !P0 ;  /* 0x0000000000ff7806 */ /* 0x000fda0004000100 */
.L_x_1441:
        /* <DEDUP_REMOVED lines=8> */
[----:B------:R-:W-:-:S05]  /*9070*/  LOP3.LUT R21, R21, 0x80000000, R26, 0xec, !PT ;  /* 0x8000000015157812 */ /* 0x000fca00078eec1a */
[----:B------:R-:W-:-:S05]  /*9080*/  VIADD R24, R21, 0xffffffff ;  /* 0xffffffff15187836 */ /* 0x000fca0000000000 */
[----:B------:R-:W-:-:S04]  /*9090*/  LOP3.LUT R24, R21, R24, RZ, 0xc, !PT ;  /* 0x0000001815187212 */ /* 0x000fc800078e0cff */
[----:B------:R0:W1:Y:S02]  /*90a0*/  POPC R41, R24 ;  /* 0x0000001800297309 */ /* 0x0000640000000000 */
        /* <DEDUP_REMOVED lines=33> */
[----:B0-----:R-:W-:Y:S02]  /*92c0*/  SEL R23, R23, RZ, !P4 ;  /* 0x000000ff17177207 */ /* 0x001fe40006000000 */
[----:B------:R-:W-:Y:S01]  /*92d0*/  ISETP.NE.U32.AND P4, PT, R18, 0x65, PT ;  /* 0x000000651200780c */ /* 0x000fe20003f85070 */
[----:B------:R-:W-:Y:S01]  /*92e0*/  VIADD R18, R40, 0x10 ;  /* 0x0000001028127836 */ /* 0x000fe20000000000 */
[----:B------:R-:W-:Y:S02]  /*92f0*/  SEL R23, R23, RZ, !P0 ;  /* 0x000000ff17177207 */ /* 0x000fe40004000000 */
[----:B-1----:R-:W-:Y:S02]  /*9300*/  SEL R17, R17, RZ, !P0 ;  /* 0x000000ff11117207 */ /* 0x002fe40004000000 */
[----:B------:R-:W-:Y:S01]  /*9310*/  ISETP.GT.AND P5, PT, R18, R41, PT ;  /* 0x000000291200720c */ /* 0x000fe20003fa4270 */
[----:B------:R-:W-:Y:S01]  /*9320*/  IMAD.IADD R16, R38, 0x1, R23 ;  /* 0x0000000126107824 */ /* 0x000fe200078e0217 */
[----:B------:R-:W-:Y:S01]  /*9330*/  ISETP.NE.AND.EX P4, PT, R19, RZ, PT, P4 ;  /* 0x000000ff1300720c */ /* 0x000fe20003f85340 */
[----:B------:R-:W-:-:S03]  /*9340*/  IMAD.IADD R17, R46, 0x1, R17 ;  /* 0x000000012e117824 */ /* 0x000fc600078e0211 */
[----:B------:R-:W0:Y:S02]  /*9350*/  SHFL.DOWN PT, R23, R16, 0x10, R41 ;  /* 0x0a00000010177989 */ /* 0x000e2400000e0029 */
[----:B------:R-:W-:Y:S02]  /*9360*/  ISETP.NE.AND P0, PT, R17, RZ, PT ;  /* 0x000000ff1100720c */ /* 0x000fe40003f05270 */
[----:B------:R-:W1:Y:S05]  /*9370*/  SHFL.DOWN PT, R38, R17, 0x10, R41 ;  /* 0x0a00000011267989 */ /* 0x000e6a00000e0029 */
[----:B------:R-:W-:Y:S02]  /*9380*/  VOTE.ALL P4, P4 ;  /* 0x0000000000ff7806 */ /* 0x000fe40002080000 */
[----:B0-----:R-:W-:-:S02]  /*9390*/  SEL R23, R23, RZ, !P0 ;  /* 0x000000ff17177207 */ /* 0x001fc40004000000 */
[----:B------:R-:W-:Y:S02]  /*93a0*/  ISETP.NE.AND P0, PT, R20, RZ, PT ;  /* 0x000000ff1400720c */ /* 0x000fe40003f05270 */
[----:B------:R-:W-:Y:S02]  /*93b0*/  SEL R23, R23, RZ, !P5 ;  /* 0x000000ff17177207 */ /* 0x000fe40006800000 */
[----:B-1----:R-:W-:-:S03]  /*93c0*/  SEL R38, R38, RZ, !P5 ;  /* 0x000000ff26267207 */ /* 0x002fc60006800000 */
[----:B------:R-:W-:Y:S01]  /*93d0*/  IMAD.IADD R23, R16, 0x1, R23 ;  /* 0x0000000110177824 */ /* 0x000fe200078e0217 */
[----:B------:R-:W-:-:S04]  /*93e0*/  IADD3 R20, PT, PT, R17, R38, R20 ;  /* 0x0000002611147210 */ /* 0x000fc80007ffe014 */
[----:B------:R-:W-:-:S05]  /*93f0*/  SEL R23, R23, RZ, !P0 ;  /* 0x000000ff17177207 */ /* 0x000fca0004000000 */
[----:B------:R-:W-:-:S07]  /*9400*/  IMAD.IADD R22, R23, 0x1, R22 ;  /* 0x0000000117167824 */ /* 0x000fce00078e0216 */
.L_x_1455:
[----:B------:R-:W-:Y:S05]  /*9410*/  @P4 BRA `(.L_x_1373) ;  /* 0xfffffff800d44947 */ /* 0x000fea000383ffff */
.L_x_1369:
[----:B------:R-:W-:Y:S01]  /*9420*/  ISETP.NE.AND P4, PT, R40, RZ, PT ;  /* 0x000000ff2800720c */ /* 0x000fe20003f85270 */
[----:B------:R-:W-:Y:S01]  /*9430*/  BSSY.RECONVERGENT B0, `(.L_x_1374) ;  /* 0x0000015000007945 */ /* 0x000fe20003800200 */
[----:B------:R-:W-:Y:S01]  /*9440*/  ISETP.NE.AND P0, PT, R0, RZ, PT ;  /* 0x000000ff0000720c */ /* 0x000fe20003f05270 */
[----:B------:R-:W-:-:S10]  /*9450*/  IMAD.MOV.U32 R21, RZ, RZ, R22 ;  /* 0x000000ffff157224 */ /* 0x000fd400078e0016 */
        /* <DEDUP_REMOVED lines=18> */
.L_x_1375:
[----:B------:R-:W-:Y:S05]  /*9580*/  BSYNC.RECONVERGENT B0 ;  /* 0x0000000000007941 */ /* 0x000fea0003800200 */
.L_x_1374:
[----:B------:R0:W-:Y:S01]  /*9590*/  @!P4 STS.64 [R24+0x48], R20 ;  /* 0x000048141800c388 */ /* 0x0001e20000000a00 */
[----:B------:R-:W-:Y:S02]  /*95a0*/  @!P4 IMAD.MOV.U32 R25, RZ, RZ, R20 ;  /* 0x000000ffff19c224 */ /* 0x000fe400078e0014 */
[----:B------:R-:W-:-:S07]  /*95b0*/  @!P4 IMAD.MOV.U32 R35, RZ, RZ, R22 ;  /* 0x000000ffff23c224 */ /* 0x000fce00078e0016 */
.L_x_1363:
[----:B------:R-:W-:Y:S05]  /*95c0*/  WARPSYNC.ALL ;  /* 0x0000000000007948 */ /* 0x000fea0003800000 */
[C---:B------:R-:W-:Y:S01]  /*95d0*/  ISETP.NE.AND P4, PT, R0.reuse, RZ, PT ;  /* 0x000000ff0000720c */ /* 0x040fe20003f85270 */
[----:B------:R-:W2:Y:S08]  /*95e0*/  S2UR UR5, SR_CgaCtaId ;  /* 0x00000000000579c3 */ /* 0x000eb00000008800 */
[----:B------:R-:W-:Y:S04]  /*95f0*/  BAR.SYNC.DEFER_BLOCKING 0x0 ;  /* 0x0000000000007b1d */ /* 0x000fe80000010000 */
[----:B------:R-:W-:Y:S01]  /*9600*/  @P4 ISETP.NE.AND P5, PT, R25, RZ, PT ;  /* 0x000000ff1900420c */ /* 0x000fe20003fa5270 */
[----:B------:R-:W-:Y:S01]  /*9610*/  IMAD R26, R0, 0x9, RZ ;  /* 0x00000009001a7824 */ /* 0x000fe200078e02ff */
[----:B------:R-:W-:Y:S01]  /*9620*/  ISETP.NE.AND P0, PT, R34, R2, PT ;  /* 0x000000022200720c */ /* 0x000fe20003f05270 */
[----:B------:R-:W-:-:S03]  /*9630*/  UMOV UR4, 0x400 ;  /* 0x0000040000047882 */ /* 0x000fc60000000000 */
[C---:B------:R-:W-:Y:S01]  /*9640*/  ISETP.EQ.OR P0, PT, R26.reuse, UR7, P0 ;  /* 0x000000071a007c0c */ /* 0x040fe20008702670 */
[----:B0-----:R-:W-:Y:S01]  /*9650*/  VIADD R21, R26, 0x7 ;  /* 0x000000071a157836 */ /* 0x001fe20000000000 */
[----:B------:R-:W-:Y:S02]  /*9660*/  BSSY.RECONVERGENT B0, `(.L_x_1376) ;  /* 0x0000148000007945 */ /* 0x000fe40003800200 */
[----:B------:R-:W-:-:S05]  /*9670*/  SEL R24, RZ, 0x1, !P0 ;  /* 0x00000001ff187807 */ /* 0x000fca0004000000 */
[----:B-1----:R-:W-:Y:S02]  /*9680*/  VIADD R20, R24, 0x1 ;  /* 0x0000000118147836 */ /* 0x002fe40000000000 */
[----:B------:R-:W-:Y:S01]  /*9690*/  @!P1 IMAD.MOV R20, RZ, RZ, R24 ;  /* 0x000000ffff149224 */ /* 0x000fe200078e0218 */
[----:B--2---:R-:W-:-:S09]  /*96a0*/  ULEA UR4, UR5, UR4, 0x18 ;  /* 0x0000000405047291 */ /* 0x004fd2000f8ec0ff */
[----:B------:R-:W0:Y:S02]  /*96b0*/  @P4 LDS.64 R16, [UR4+0x48] ;  /* 0x00004804ff104984 */ /* 0x000e240008000a00 */
[----:B0-----:R-:W-:Y:S01]  /*96c0*/  @P4 SEL R18, R17, RZ, !P5 ;  /* 0x000000ff11124207 */ /* 0x001fe20006800000 */
[----:B------:R-:W-:Y:S01]  /*96d0*/  VIADD R17, R26, 0x3 ;  /* 0x000000031a117836 */ /* 0x000fe20000000000 */
[----:B------:R-:W-:Y:S01]  /*96e0*/  ISETP.NE.AND P5, PT, R6, R8, PT ;  /* 0x000000080600720c */ /* 0x000fe20003fa5270 */
[----:B------:R-:W-:Y:S02]  /*96f0*/  @P4 IMAD.IADD R16, R25, 0x1, R16 ;  /* 0x0000000119104824 */ /* 0x000fe400078e0210 */
[----:B------:R-:W-:Y:S01]  /*9700*/  @P4 IMAD.IADD R35, R35, 0x1, R18 ;  /* 0x0000000123234824 */ /* 0x000fe200078e0212 */
[----:B------:R-:W-:Y:S01]  /*9710*/  ISETP.EQ.OR P5, PT, R17, UR7, P5 ;  /* 0x0000000711007c0c */ /* 0x000fe2000afa2670 */
[----:B------:R-:W-:Y:S01]  /*9720*/  @P4 IMAD.MOV.U32 R25, RZ, RZ, R16 ;  /* 0x000000ffff194224 */ /* 0x000fe200078e0010 */
[----:B------:R-:W-:Y:S01]  /*9730*/  ISETP.NE.AND P4, PT, R8, R10, PT ;  /* 0x0000000a0800720c */ /* 0x000fe20003f85270 */
[----:B------:R-:W-:Y:S01]  /*9740*/  VIADD R17, R26, 0x4 ;  /* 0x000000041a117836 */ /* 0x000fe20000000000 */
[----:B------:R-:W-:Y:S01]  /*9750*/  SEL R18, R35, RZ, !P0 ;  /* 0x000000ff23127207 */ /* 0x000fe20004000000 */
[----:B------:R-:W-:Y:S01]  /*9760*/  IMAD.IADD R29, R25, 0x1, R20 ;  /* 0x00000001191d7824 */ /* 0x000fe200078e0214 */
[----:B------:R-:W-:Y:S01]  /*9770*/  ISETP.NE.AND P0, PT, R10, R12, PT ;  /* 0x0000000c0a00720c */ /* 0x000fe20003f05270 */
[----:B------:R-:W-:Y:S01]  /*9780*/  IMAD.IADD R23, R36, 0x1, R25 ;  /* 0x0000000124177824 */ /* 0x000fe200078e0219 */
[----:B------:R-:W-:Y:S01]  /*9790*/  ISETP.EQ.OR P4, PT, R17, UR7, P4 ;  /* 0x0000000711007c0c */ /* 0x000fe2000a782670 */
[----:B------:R-:W-:-:S02]  /*97a0*/  IMAD.IADD R3, R3, 0x1, R18 ;  /* 0x0000000103037824 */ /* 0x000fc400078e0212 */
[----:B------:R-:W-:Y:S02]  /*97b0*/  VIADD R17, R26, 0x5 ;  /* 0x000000051a117836 */ /* 0x000fe40000000000 */
[----:B------:R-:W-:Y:S01]  /*97c0*/  VIADD R46, R29, 0x1 ;  /* 0x000000011d2e7836 */ /* 0x000fe20000000000 */
[----:B------:R-:W-:Y:S01]  /*97d0*/  SEL R18, R3, RZ, !P1 ;  /* 0x000000ff03127207 */ /* 0x000fe20004800000 */
[----:B------:R-:W-:Y:S01]  /*97e0*/  @!P2 IMAD.MOV R46, RZ, RZ, R29 ;  /* 0x000000ffff2ea224 */ /* 0x000fe200078e021d */
[----:B------:R-:W-:Y:S01]  /*97f0*/  ISETP.EQ.OR P0, PT, R17, UR7, P0 ;  /* 0x0000000711007c0c */ /* 0x000fe20008702670 */
[----:B------:R-:W-:Y:S02]  /*9800*/  IMAD.IADD R45, R24, 0x1, R25 ;  /* 0x00000001182d7824 */ /* 0x000fe400078e0219 */
[----:B------:R-:W-:Y:S02]  /*9810*/  IMAD.IADD R5, R5, 0x1, R18 ;  /* 0x0000000105057824 */ /* 0x000fe400078e0212 */
[----:B------:R-:W0:Y:S01]  /*9820*/  LDS.64 R18, [UR4+0x70] ;  /* 0x00007004ff127984 */ /* 0x000e220008000a00 */
[----:B------:R-:W-:-:S02]  /*9830*/  VIADD R17, R46, 0x1 ;  /* 0x000000012e117836 */ /* 0x000fc40000000000 */
[----:B------:R-:W-:Y:S01]  /*9840*/  SEL R22, R5, RZ, !P2 ;  /* 0x000000ff05167207 */ /* 0x000fe20005000000 */
[----:B------:R-:W-:-:S04]  /*9850*/  @!P5 IMAD.MOV R17, RZ, RZ, R46 ;  /* 0x000000ffff11d224 */ /* 0x000fc800078e022e */
[----:B------:R-:W-:-:S05]  /*9860*/  IMAD.IADD R7, R7, 0x1, R22 ;  /* 0x0000000107077824 */ /* 0x000fca00078e0216 */
[----:B------:R-:W-:Y:S02]  /*9870*/  SEL R16, R7, RZ, !P5 ;  /* 0x000000ff07107207 */ /* 0x000fe40006800000 */
[----:B------:R-:W-:-:S03]  /*9880*/  ISETP.NE.AND P5, PT, R14, R32, PT ;  /* 0x000000200e00720c */ /* 0x000fc60003fa5270 */
[----:B------:R-:W-:Y:S01]  /*9890*/  IMAD.IADD R9, R9, 0x1, R16 ;  /* 0x0000000109097824 */ /* 0x000fe200078e0210 */
[----:B------:R-:W-:Y:S01]  /*98a0*/  ISETP.EQ.OR P5, PT, R21, UR7, P5 ;  /* 0x0000000715007c0c */ /* 0x000fe2000afa2670 */
[----:B------:R-:W1:Y:S03]  /*98b0*/  LDS R16, [UR4+0x6c] ;  /* 0x00006c04ff107984 */ /* 0x000e660008000800 */
[----:B------:R-:W-:-:S05]  /*98c0*/  SEL R20, R9, RZ, !P4 ;  /* 0x000000ff09147207 */ /* 0x000fca0006000000 */
[----:B------:R-:W-:Y:S02]  /*98d0*/  IMAD.IADD R11, R11, 0x1, R20 ;  /* 0x000000010b0b7824 */ /* 0x000fe400078e0214 */
[----:B------:R-:W-:Y:S02]  /*98e0*/  VIADD R20, R17, 0x1 ;  /* 0x0000000111147836 */ /* 0x000fe40000000000 */
[----:B------:R-:W-:Y:S01]  /*98f0*/  @!P4 IMAD.MOV R20, RZ, RZ, R17 ;  /* 0x000000ffff14c224 */ /* 0x000fe200078e0211 */
[----:B------:R-:W-:-:S03]  /*9900*/  SEL R22, R11, RZ, !P0 ;  /* 0x000000ff0b167207 */ /* 0x000fc60004000000 */
[----:B------:R-:W-:Y:S02]  /*9910*/  VIADD R21, R20, 0x1 ;  /* 0x0000000114157836 */ /* 0x000fe40000000000 */
[----:B------:R-:W-:Y:S01]  /*9920*/  IMAD.IADD R13, R13, 0x1, R22 ;  /* 0x000000010d0d7824 */ /* 0x000fe200078e0216 */
[----:B0-----:R-:W-:Y:S01]  /*9930*/  ISETP.GE.AND P6, PT, R19, 0x101, PT ;  /* 0x000001011300780c */ /* 0x001fe20003fc6270 */
[----:B------:R-:W-:-:S03]  /*9940*/  @!P0 IMAD.MOV R21, RZ, RZ, R20 ;  /* 0x000000ffff158224 */ /* 0x000fc600078e0214 */
[----:B------:R-:W-:-:S05]  /*9950*/  SEL R22, R13, RZ, !P3 ;  /* 0x000000ff0d167207 */ /* 0x000fca0005800000 */
[----:B------:R-:W-:Y:S02]  /*9960*/  IMAD.IADD R15, R15, 0x1, R22 ;  /* 0x000000010f0f7824 */ /* 0x000fe400078e0216 */
[----:B------:R-:W-:Y:S02]  /*9970*/  VIADD R22, R21, 0x1 ;  /* 0x0000000115167836 */ /* 0x000fe40000000000 */
[----:B------:R-:W-:Y:S01]  /*9980*/  @!P3 IMAD.MOV R22, RZ, RZ, R21 ;  /* 0x000000ffff16b224 */ /* 0x000fe200078e0215 */
[----:B------:R-:W-:-:S05]  /*9990*/  SEL R28, R15, RZ, !P5 ;  /* 0x000000ff0f1c7207 */ /* 0x000fca0006800000 */
[----:B------:R-:W-:Y:S01]  /*99a0*/  IMAD.IADD R33, R33, 0x1, R28 ;  /* 0x0000000121217824 */ /* 0x000fe200078e021c */
[----:B------:R-:W-:Y:S06]  /*99b0*/  @!P6 BRA `(.L_x_1377) ;  /* 0x0000000c004ce947 */ /* 0x000fec0003800000 */
[----:B------:R-:W0:Y:S01]  /*99c0*/  LDS R24, [UR4+0x64] ;  /* 0x00006404ff187984 */ /* 0x000e220008000800 */
[----:B------:R-:W-:Y:S01]  /*99d0*/  ISETP.NE.AND P6, PT, R34, R2, PT ;  /* 0x000000022200720c */ /* 0x000fe20003fc5270 */
[----:B------:R-:W-:Y:S01]  /*99e0*/  IMAD.MOV.U32 R27, RZ, RZ, 0x9 ;  /* 0x00000009ff1b7424 */ /* 0x000fe200078e00ff */
[----:B------:R-:W-:Y:S02]  /*99f0*/  BAR.SYNC.DEFER_BLOCKING 0x0 ;  /* 0x0000000000007b1d */ /* 0x000fe40000010000 */
[----:B------:R-:W-:Y:S01]  /*9a00*/  ISETP.NE.AND P6, PT, R26, UR7, !P6 ;  /* 0x000000071a007c0c */ /* 0x000fe2000f7c5270 */
[CC--:B------:R-:W-:Y:S02]  /*9a10*/  IMAD R26, R0.reuse, R27.reuse, 0x3 ;  /* 0x00000003001a7424 */ /* 0x0c0fe400078e021b */
[----:B------:R-:W-:-:S10]  /*9a20*/  IMAD R27, R0, R27, 0x8 ;  /* 0x00000008001b7424 */ /* 0x000fd400078e021b */
[--C-:B0-----:R-:W-:Y:S02]  /*9a30*/  @!P6 IMAD.IADD R25, R25, 0x1, -R24.reuse ;  /* 0x000000011919e824 */ /* 0x101fe400078e0a18 */
[--C-:B------:R-:W-:Y:S02]  /*9a40*/  @P1 IMAD.IADD R45, R45, 0x1, -R24.reuse ;  /* 0x000000012d2d1824 */ /* 0x100fe400078e0a18 */
[--C-:B------:R-:W-:Y:S01]  /*9a50*/  @P2 IMAD.IADD R29, R29, 0x1, -R24.reuse ;  /* 0x000000011d1d2824 */ /* 0x100fe200078e0a18 */
[----:B------:R-:W-:Y:S01]  /*9a60*/  @!P6 LEA R25, R25, UR4, 0x3 ;  /* 0x000000041919ec11 */ /* 0x000fe2000f8e18ff */
[--C-:B------:R-:W-:Y:S01]  /*9a70*/  @P4 IMAD.IADD R17, R17, 0x1, -R24.reuse ;  /* 0x0000000111114824 */ /* 0x100fe200078e0a18 */
[----:B------:R-:W-:Y:S01]  /*9a80*/  @P1 LEA R45, R45, UR4, 0x3 ;  /* 0x000000042d2d1c11 */ /* 0x000fe2000f8e18ff */
[--C-:B------:R-:W-:Y:S01]  /*9a90*/  @P0 IMAD.IADD R20, R20, 0x1, -R24.reuse ;  /* 0x0000000114140824 */ /* 0x100fe200078e0a18 */
[----:B------:R-:W-:Y:S01]  /*9aa0*/  @P2 LEA R29, R29, UR4, 0x3 ;  /* 0x000000041d1d2c11 */ /* 0x000fe2000f8e18ff */
[----:B------:R2:W-:Y:S01]  /*9ab0*/  @!P6 STS.64 [R25], R34 ;  /* 0x000000221900e388 */ /* 0x0005e20000000a00 */
[----:B------:R-:W-:Y:S01]  /*9ac0*/  ISETP.NE.AND P6, PT, R6, R8, PT ;  /* 0x000000080600720c */ /* 0x000fe20003fc5270 */
[--C-:B------:R-:W-:Y:S01]  /*9ad0*/  @P3 IMAD.IADD R21, R21, 0x1, -R24.reuse ;  /* 0x0000000115153824 */ /* 0x100fe200078e0a18 */
[----:B------:R-:W-:Y:S01]  /*9ae0*/  @P4 LEA R17, R17, UR4, 0x3 ;  /* 0x0000000411114c11 */ /* 0x000fe2000f8e18ff */
[----:B------:R2:W-:Y:S01]  /*9af0*/  @P1 STS.64 [R45], R2 ;  /* 0x000000022d001388 */ /* 0x0005e20000000a00 */
[----:B------:R-:W-:Y:S01]  /*9b00*/  ISETP.NE.AND P6, PT, R26, UR7, !P6 ;  /* 0x000000071a007c0c */ /* 0x000fe2000f7c5270 */
[----:B------:R-:W-:Y:S01]  /*9b10*/  @P5 IMAD.IADD R22, R22, 0x1, -R24 ;  /* 0x0000000116165824 */ /* 0x000fe200078e0a18 */
[----:B------:R-:W-:Y:S01]  /*9b20*/  ISETP.NE.AND P1, PT, R32, R37, PT ;  /* 0x000000252000720c */ /* 0x000fe20003f25270 */
[----:B------:R2:W-:Y:S01]  /*9b30*/  @P2 STS.64 [R29], R4 ;  /* 0x000000041d002388 */ /* 0x0005e20000000a00 */
[----:B------:R-:W-:-:S02]  /*9b40*/  @P0 LEA R20, R20, UR4, 0x3 ;  /* 0x0000000414140c11 */ /* 0x000fc4000f8e18ff */
[----:B------:R-:W-:Y:S02]  /*9b50*/  ISETP.NE.AND P1, PT, R27, UR7, !P1 ;  /* 0x000000071b007c0c */ /* 0x000fe4000cf25270 */
[----:B------:R-:W-:Y:S02]  /*9b60*/  @P3 LEA R21, R21, UR4, 0x3 ;  /* 0x0000000415153c11 */ /* 0x000fe4000f8e18ff */
[----:B------:R-:W-:-:S03]  /*9b70*/  @P5 LEA R22, R22, UR4, 0x3 ;  /* 0x0000000416165c11 */ /* 0x000fc6000f8e18ff */
[----:B------:R-:W-:-:S05]  /*9b80*/  @!P6 IMAD.IADD R46, R46, 0x1, -R24 ;  /* 0x000000012e2ee824 */ /* 0x000fca00078e0a18 */
[----:B------:R-:W-:Y:S01]  /*9b90*/  @!P6 LEA R46, R46, UR4, 0x3 ;  /* 0x000000042e2eec11 */ /* 0x000fe2000f8e18ff */
[----:B------:R-:W-:-:S04]  /*9ba0*/  @!P1 IMAD.IADD R23, R23, 0x1, -R24 ;  /* 0x0000000117179824 */ /* 0x000fc800078e0a18 */
[----:B------:R2:W-:Y:S01]  /*9bb0*/  @!P6 STS.64 [R46], R6 ;  /* 0x000000062e00e388 */ /* 0x0005e20000000a00 */
[----:B------:R-:W-:-:S03]  /*9bc0*/  @!P1 LEA R23, R23, UR4, 0x3 ;  /* 0x0000000417179c11 */ /* 0x000fc6000f8e18ff */
[----:B------:R2:W-:Y:S04]  /*9bd0*/  @P4 STS.64 [R17], R8 ;  /* 0x0000000811004388 */ /* 0x0005e80000000a00 */
[----:B------:R2:W-:Y:S01]  /*9be0*/  @P0 STS.64 [R20], R10 ;  /* 0x0000000a14000388 */ /* 0x0005e20000000a00 */
[----:B------:R-:W-:-:S03]  /*9bf0*/  ISETP.GE.AND P0, PT, R0, R19, PT ;  /* 0x000000130000720c */ /* 0x000fc60003f06270 */
[----:B------:R2:W-:Y:S04]  /*9c00*/  @P3 STS.64 [R21], R12 ;  /* 0x0000000c15003388 */ /* 0x0005e80000000a00 */
[----:B------:R2:W-:Y:S04]  /*9c10*/  @P5 STS.64 [R22], R14 ;  /* 0x0000000e16005388 */ /* 0x0005e80000000a00 */
[----:B------:R2:W-:Y:S01]  /*9c20*/  @!P1 STS.64 [R23], R32 ;  /* 0x0000002017009388 */ /* 0x0005e20000000a00 */
[----:B------:R-:W-:Y:S06]  /*9c30*/  BAR.SYNC.DEFER_BLOCKING 0x0 ;  /* 0x0000000000007b1d */ /* 0x000fec0000010000 */
[----:B------:R-:W-:Y:S05]  /*9c40*/  @P0 BRA `(.L_x_1378) ;  /* 0x0000000c00a40947 */ /* 0x000fea0003800000 */
[----:B--2---:R-:W-:Y:S01]  /*9c50*/  LOP3.LUT R2, RZ, R0, RZ, 0x33, !PT ;  /* 0x00000000ff027212 */ /* 0x004fe200078e33ff */
[----:B------:R-:W-:Y:S01]  /*9c60*/  BSSY.RECONVERGENT B1, `(.L_x_1379) ;  /* 0x000001b000017945 */ /* 0x000fe20003800200 */
[----:B------:R-:W-:-:S03]  /*9c70*/  IMAD.MOV.U32 R36, RZ, RZ, R0 ;  /* 0x000000ffff247224 */ /* 0x000fc600078e0000 */
        /* <DEDUP_REMOVED lines=11> */
[----:B------:R-:W2:Y:S03]  /*9d30*/  LDC.64 R8, c[0x0][0x398] ;  /* 0x0000e600ff087b82 */ /* 0x000ea60000000a00 */
[----:B------:R-:W-:Y:S01]  /*9d40*/  LOP3.LUT R3, R3, 0x300, RZ, 0xc0, !PT ;  /* 0x0000030003037812 */ /* 0x000fe200078ec0ff */
[----:B------:R-:W-:-:S04]  /*9d50*/  IMAD.MOV R12, RZ, RZ, -R2 ;  /* 0x000000ffff0c7224 */ /* 0x000fc800078e0a02 */
[----:B------:R-:W-:-:S07]  /*9d60*/  IMAD.IADD R36, R3, 0x1, R0 ;  /* 0x0000000103247824 */ /* 0x000fce00078e0200 */
.L_x_1381:
[----:B---3--:R3:W4:Y:S01]  /*9d70*/  LDS.64 R14, [R10] ;  /* 0x000000000a0e7984 */ /* 0x0087220000000a00 */
[----:B--2---:R-:W-:-:S04]  /*9d80*/  IMAD.WIDE R4, R11, 0x4, R8 ;  /* 0x000000040b047825 */ /* 0x004fc800078e0208 */
[----:B0-----:R-:W-:-:S04]  /*9d90*/  IMAD.WIDE R2, R11, 0x4, R6 ;  /* 0x000000040b027825 */ /* 0x001fc800078e0206 */
[----:B------:R-:W-:Y:S02]  /*9da0*/  VIADD R12, R12, 0x1 ;  /* 0x000000010c0c7836 */ /* 0x000fe40000000000 */
[----:B------:R-:W-:Y:S02]  /*9db0*/  VIADD R11, R11, 0x100 ;  /* 0x000001000b0b7836 */ /* 0x000fe40000000000 */
[----:B---3--:R-:W-:Y:S01]  /*9dc0*/  VIADD R10, R10, 0x800 ;  /* 0x000008000a0a7836 */ /* 0x008fe20000000000 */
[----:B------:R-:W-:Y:S01]  /*9dd0*/  ISETP.NE.AND P0, PT, R12, RZ, PT ;  /* 0x000000ff0c00720c */ /* 0x000fe20003f05270 */
[----:B----4-:R3:W-:Y:S04]  /*9de0*/  STG.E desc[UR10][R4.64], R14 ;  /* 0x0000000e04007986 */ /* 0x0107e8000c10190a */
[----:B------:R3:W-:Y:S08]  /*9df0*/  STG.E desc[UR10][R2.64], R15 ;  /* 0x0000000f02007986 */ /* 0x0007f0000c10190a */
[----:B------:R-:W-:Y:S05]  /*9e00*/  @P0 BRA `(.L_x_1381) ;  /* 0xfffffffc00d80947 */ /* 0x000fea000383ffff */
.L_x_1380:
[----:B------:R-:W-:Y:S05]  /*9e10*/  BSYNC.RECONVERGENT B1 ;  /* 0x0000000000017941 */ /* 0x000fea0003800200 */
.L_x_1379:
[----:B------:R-:W-:Y:S05]  /*9e20*/  @!P1 BRA `(.L_x_1378) ;  /* 0x0000000c002c9947 */ /* 0x000fea0003800000 */
[----:B------:R-:W0:Y:S01]  /*9e30*/  LDCU.64 UR8, c[0x0][0x398] ;  /* 0x00007300ff0877ac */ /* 0x000e220008000a00 */
[----:B---3--:R-:W-:Y:S01]  /*9e40*/  IMAD.IADD R2, R19, 0x1, -R36 ;  /* 0x0000000113027824 */ /* 0x008fe200078e0a24 */
[----:B------:R-:W-:Y:S01]  /*9e50*/  LEA R3, R36, UR4, 0x3 ;  /* 0x0000000424037c11 */ /* 0x000fe2000f8e18ff */
[----:B------:R-:W-:Y:S01]  /*9e60*/  BSSY.RECONVERGENT B1, `(.L_x_1382) ;  /* 0x0000051000017945 */ /* 0x000fe20003800200 */
[----:B------:R-:W2:Y:S01]  /*9e70*/  LDCU.64 UR12, c[0x0][0x3a0] ;  /* 0x00007400ff0c77ac */ /* 0x000ea20008000a00 */
[----:B------:R-:W-:Y:S02]  /*9e80*/  PLOP3.LUT P0, PT, PT, PT, PT, 0x80, 0x8 ;  /* 0x000000000008781c */ /* 0x000fe40003f0f070 */
[----:B------:R-:W-:Y:S01]  /*9e90*/  ISETP.GT.AND P1, PT, R2, 0xc00, PT ;  /* 0x00000c000200780c */ /* 0x000fe20003f24270 */
[----:B------:R-:W-:Y:S02]  /*9ea0*/  IMAD.IADD R2, R36, 0x1, R24 ;  /* 0x0000000124027824 */ /* 0x000fe400078e0218 */
[----:B------:R-:W-:Y:S01]  /*9eb0*/  VIADD R3, R3, 0x1000 ;  /* 0x0000100003037836 */ /* 0x000fe20000000000 */
[----:B0-----:R-:W-:-:S02]  /*9ec0*/  UIADD3 UR8, UP0, UPT, UR8, 0x800, URZ ;  /* 0x0000080008087890 */ /* 0x001fc4000ff1e0ff */
[----:B--2---:R-:W-:Y:S02]  /*9ed0*/  UIADD3 UR12, UP1, UPT, UR12, 0x800, URZ ;  /* 0x000008000c0c7890 */ /* 0x004fe4000ff3e0ff */
        /* <DEDUP_REMOVED lines=9> */
.L_x_1384:
[----:B--2---:R-:W0:Y:S01]  /*9f70*/  LDS.64 R46, [R3+-0x1000] ;  /* 0xfff00000032e7984 */ /* 0x004e220000000a00 */
[----:B------:R-:W-:-:S03]  /*9f80*/  IMAD.WIDE R48, R2, 0x4, R6 ;  /* 0x0000000402307825 */ /* 0x000fc600078e0206 */
[----:B------:R-:W2:Y:S01]  /*9f90*/  LDS.64 R44, [R3+-0x800] ;  /* 0xfff80000032c7984 */ /* 0x000ea20000000a00 */
[----:B------:R-:W-:-:S03]  /*9fa0*/  IMAD.WIDE R24, R2, 0x4, R4 ;  /* 0x0000000402187825 */ /* 0x000fc600078e0204 */
[----:B------:R-:W3:Y:S01]  /*9fb0*/  LDS.64 R42, [R3] ;  /* 0x00000000032a7984 */ /* 0x000ee20000000a00 */
[----:B------:R-:W-:Y:S02]  /*9fc0*/  VIADD R51, R2, 0x400 ;  /* 0x0000040002337836 */ /* 0x000fe40000000000 */
[----:B------:R-:W-:Y:S01]  /*9fd0*/  VIADD R36, R36, 0x1000 ;  /* 0x0000100024247836 */ /* 0x000fe20000000000 */
[----:B------:R-:W4:Y:S04]  /*9fe0*/  LDS.64 R8, [R3+0x800] ;  /* 0x0008000003087984 */ /* 0x000f280000000a00 */
[----:B------:R-:W5:Y:S01]  /*9ff0*/  LDS.64 R10, [R3+0x1000] ;  /* 0x00100000030a7984 */ /* 0x000f620000000a00 */
[----:B------:R-:W-:-:S03]  /*a000*/  ISETP.GE.AND P1, PT, R36, R17, PT ;  /* 0x000000112400720c */ /* 0x000fc60003f26270 */
[----:B------:R-:W1:Y:S04]  /*a010*/  LDS.64 R12, [R3+0x1800] ;  /* 0x00180000030c7984 */ /* 0x000e680000000a00 */
        /* <DEDUP_REMOVED lines=9> */
[----:B------:R2:W1:Y:S04]  /*a0b0*/  LDS.64 R40, [R3+0x6800] ;  /* 0x0068000003287984 */ /* 0x0004680000000a00 */
[----:B0-----:R-:W-:Y:S04]  /*a0c0*/  STG.E desc[UR10][R48.64+-0x800], R46 ;  /* 0xfff8002e30007986 */ /* 0x001fe8000c10190a */
[----:B------:R0:W-:Y:S01]  /*a0d0*/  STG.E desc[UR10][R24.64+-0x800], R47 ;  /* 0xfff8002f18007986 */ /* 0x0001e2000c10190a */
[----:B--2---:R-:W-:-:S03]  /*a0e0*/  VIADD R3, R3, 0x8000 ;  /* 0x0000800003037836 */ /* 0x004fc60000000000 */
[----:B------:R-:W-:Y:S04]  /*a0f0*/  STG.E desc[UR10][R48.64+-0x400], R44 ;  /* 0xfffc002c30007986 */ /* 0x000fe8000c10190a */
[----:B------:R2:W-:Y:S01]  /*a100*/  STG.E desc[UR10][R24.64+-0x400], R45 ;  /* 0xfffc002d18007986 */ /* 0x0005e2000c10190a */
[----:B0-----:R-:W-:-:S03]  /*a110*/  IMAD.WIDE R46, R51, 0x4, R6 ;  /* 0x00000004332e7825 */ /* 0x001fc600078e0206 */
[----:B---3--:R-:W-:Y:S04]  /*a120*/  STG.E desc[UR10][R48.64], R42 ;  /* 0x0000002a30007986 */ /* 0x008fe8000c10190a */
[----:B------:R0:W-:Y:S01]  /*a130*/  STG.E desc[UR10][R24.64], R43 ;  /* 0x0000002b18007986 */ /* 0x0001e2000c10190a */
[----:B--2---:R-:W-:-:S03]  /*a140*/  IMAD.WIDE R44, R51, 0x4, R4 ;  /* 0x00000004332c7825 */ /* 0x004fc600078e0204 */
[----:B----4-:R-:W-:Y:S01]  /*a150*/  STG.E desc[UR10][R48.64+0x400], R8 ;  /* 0x0004000830007986 */ /* 0x010fe2000c10190a */
[----:B------:R-:W-:-:S03]  /*a160*/  VIADD R51, R2, 0x800 ;  /* 0x0000080002337836 */ /* 0x000fc60000000000 */
[----:B------:R2:W-:Y:S04]  /*a170*/  STG.E desc[UR10][R24.64+0x400], R9 ;  /* 0x0004000918007986 */ /* 0x0005e8000c10190a */
[----:B-----5:R-:W-:Y:S01]  /*a180*/  STG.E desc[UR10][R46.64+-0x800], R10 ;  /* 0xfff8000a2e007986 */ /* 0x020fe2000c10190a */
[----:B0-----:R-:W-:-:S03]  /*a190*/  IMAD.WIDE R42, R51, 0x4, R6 ;  /* 0x00000004332a7825 */ /* 0x001fc600078e0206 */
[----:B------:R0:W-:Y:S04]  /*a1a0*/  STG.E desc[UR10][R44.64+-0x800], R11 ;  /* 0xfff8000b2c007986 */ /* 0x0001e8000c10190a */
[----:B-1----:R-:W-:Y:S01]  /*a1b0*/  STG.E desc[UR10][R46.64+-0x400], R12 ;  /* 0xfffc000c2e007986 */ /* 0x002fe2000c10190a */
[----:B--2---:R-:W-:-:S03]  /*a1c0*/  IMAD.WIDE R8, R51, 0x4, R4 ;  /* 0x0000000433087825 */ /* 0x004fc600078e0204 */
[----:B------:R1:W-:Y:S01]  /*a1d0*/  STG.E desc[UR10][R44.64+-0x400], R13 ;  /* 0xfffc000d2c007986 */ /* 0x0003e2000c10190a */
[C---:B------:R-:W-:Y:S02]  /*a1e0*/  VIADD R25, R2.reuse, 0xc00 ;  /* 0x00000c0002197836 */ /* 0x040fe40000000000 */
[----:B------:R-:W-:Y:S01]  /*a1f0*/  VIADD R2, R2, 0x1000 ;  /* 0x0000100002027836 */ /* 0x000fe20000000000 */
[----:B------:R2:W-:Y:S01]  /*a200*/  STG.E desc[UR10][R46.64], R14 ;  /* 0x0000000e2e007986 */ /* 0x0005e2000c10190a */
[----:B0-----:R-:W-:-:S03]  /*a210*/  IMAD.WIDE R10, R25, 0x4, R6 ;  /* 0x00000004190a7825 */ /* 0x001fc600078e0206 */
[----:B------:R2:W-:Y:S04]  /*a220*/  STG.E desc[UR10][R44.64], R15 ;  /* 0x0000000f2c007986 */ /* 0x0005e8000c10190a */
[----:B------:R2:W-:Y:S01]  /*a230*/  STG.E desc[UR10][R46.64+0x400], R20 ;  /* 0x000400142e007986 */ /* 0x0005e2000c10190a */
[----:B-1----:R-:W-:-:S03]  /*a240*/  IMAD.WIDE R12, R25, 0x4, R4 ;  /* 0x00000004190c7825 */ /* 0x002fc600078e0204 */
        /* <DEDUP_REMOVED lines=18> */
.L_x_1383:
[----:B------:R-:W-:Y:S05]  /*a370*/  BSYNC.RECONVERGENT B1 ;  /* 0x0000000000017941 */ /* 0x000fea0003800200 */
.L_x_1382:
[----:B--2---:R-:W-:Y:S01]  /*a380*/  IMAD.IADD R8, R19, 0x1, -R36 ;  /* 0x0000000113087824 */ /* 0x004fe200078e0a24 */
[----:B------:R-:W-:Y:S04]  /*a390*/  BSSY.RECONVERGENT B1, `(.L_x_1385) ;  /* 0x0000024000017945 */ /* 0x000fe80003800200 */
[----:B------:R-:W-:-:S13]  /*a3a0*/  ISETP.GT.AND P1, PT, R8, 0x400, PT ;  /* 0x000004000800780c */ /* 0x000fda0003f24270 */
[----:B------:R-:W-:Y:S05]  /*a3b0*/  @!P1 BRA `(.L_x_1386) ;  /* 0x0000000000849947 */ /* 0x000fea0003800000 */
[----:B------:R-:W0:Y:S01]  /*a3c0*/  LDS.64 R20, [R3+-0x1000] ;  /* 0xfff0000003147984 */ /* 0x000e220000000a00 */
[C---:B------:R-:W-:Y:S01]  /*a3d0*/  IMAD.WIDE R8, R2.reuse, 0x4, R6 ;  /* 0x0000000402087825 */ /* 0x040fe200078e0206 */
[----:B------:R-:W-:Y:S02]  /*a3e0*/  PLOP3.LUT P0, PT, PT, PT, PT, 0x8, 0x80 ;  /* 0x000000000080781c */ /* 0x000fe40003f0e170 */
[----:B------:R-:W2:Y:S01]  /*a3f0*/  LDS.64 R22, [R3+-0x800] ;  /* 0xfff8000003167984 */ /* 0x000ea20000000a00 */
[----:B------:R-:W-:-:S03]  /*a400*/  IMAD.WIDE R10, R2, 0x4, R4 ;  /* 0x00000004020a7825 */ /* 0x000fc600078e0204 */
[----:B------:R-:W3:Y:S01]  /*a410*/  LDS.64 R24, [R3] ;  /* 0x0000000003187984 */ /* 0x000ee20000000a00 */
[----:B------:R-:W-:Y:S02]  /*a420*/  VIADD R15, R2, 0x400 ;  /* 0x00000400020f7836 */ /* 0x000fe40000000000 */
[----:B------:R-:W-:Y:S01]  /*a430*/  VIADD R36, R36, 0x800 ;  /* 0x0000080024247836 */ /* 0x000fe20000000000 */
[----:B------:R-:W4:Y:S01]  /*a440*/  LDS.64 R26, [R3+0x800] ;  /* 0x00080000031a7984 */ /* 0x000f220000000a00 */
[----:B------:R-:W-:-:S03]  /*a450*/  IMAD.WIDE R12, R15, 0x4, R6 ;  /* 0x000000040f0c7825 */ /* 0x000fc600078e0206 */
[----:B------:R-:W5:Y:S01]  /*a460*/  LDS.64 R28, [R3+0x1000] ;  /* 0x00100000031c7984 */ /* 0x000f620000000a00 */
[----:B------:R-:W-:-:S03]  /*a470*/  IMAD.WIDE R14, R15, 0x4, R4 ;  /* 0x000000040f0e7825 */ /* 0x000fc600078e0204 */
[----:B------:R-:W1:Y:S01]  /*a480*/  LDS.64 R30, [R3+0x1800] ;  /* 0x00180000031e7984 */ /* 0x000e620000000a00 */
[----:B------:R-:W-:-:S03]  /*a490*/  VIADD R2, R2, 0x800 ;  /* 0x0000080002027836 */ /* 0x000fc60000000000 */
[----:B------:R-:W1:Y:S04]  /*a4a0*/  LDS.64 R32, [R3+0x2000] ;  /* 0x0020000003207984 */ /* 0x000e680000000a00 */
[----:B------:R0:W1:Y:S02]  /*a4b0*/  LDS.64 R34, [R3+0x2800] ;  /* 0x0028000003227984 */ /* 0x0000640000000a00 */
[----:B0-----:R-:W-:Y:S02]  /*a4c0*/  VIADD R3, R3, 0x4000 ;  /* 0x0000400003037836 */ /* 0x001fe40000000000 */
[----:B------:R0:W-:Y:S04]  /*a4d0*/  STG.E desc[UR10][R8.64+-0x800], R20 ;  /* 0xfff8001408007986 */ /* 0x0001e8000c10190a */
        /* <DEDUP_REMOVED lines=9> */
[----:B-1----:R0:W-:Y:S04]  /*a570*/  STG.E desc[UR10][R12.64+-0x400], R30 ;  /* 0xfffc001e0c007986 */ /* 0x0021e8000c10190a */
[----:B------:R0:W-:Y:S04]  /*a580*/  STG.E desc[UR10][R14.64+-0x400], R31 ;  /* 0xfffc001f0e007986 */ /* 0x0001e8000c10190a */
[----:B------:R0:W-:Y:S04]  /*a590*/  STG.E desc[UR10][R12.64], R32 ;  /* 0x000000200c007986 */ /* 0x0001e8000c10190a */
[----:B------:R0:W-:Y:S04]  /*a5a0*/  STG.E desc[UR10][R14.64], R33 ;  /* 0x000000210e007986 */ /* 0x0001e8000c10190a */
[----:B------:R0:W-:Y:S04]  /*a5b0*/  STG.E desc[UR10][R12.64+0x400], R34 ;  /* 0x000400220c007986 */ /* 0x0001e8000c10190a */
[----:B------:R0:W-:Y:S02]  /*a5c0*/  STG.E desc[UR10][R14.64+0x400], R35 ;  /* 0x000400230e007986 */ /* 0x0001e4000c10190a */
.L_x_1386:
[----:B------:R-:W-:Y:S05]  /*a5d0*/  BSYNC.RECONVERGENT B1 ;  /* 0x0000000000017941 */ /* 0x000fea0003800200 */
.L_x_1385:
[----:B------:R-:W-:-:S13]  /*a5e0*/  ISETP.LT.OR P0, PT, R36, R19, P0 ;  /* 0x000000132400720c */ /* 0x000fda0000701670 */
[----:B------:R-:W-:Y:S05]  /*a5f0*/  @!P0 BRA `(.L_x_1378) ;  /* 0x0000000400388947 */ /* 0x000fea0003800000 */
[----:B0-----:R-:W0:Y:S01]  /*a600*/  LDS.64 R8, [R3+-0x1000] ;  /* 0xfff0000003087984 */ /* 0x001e220000000a00 */
[----:B------:R-:W-:-:S03]  /*a610*/  IMAD.WIDE R6, R2, 0x4, R6 ;  /* 0x0000000402067825 */ /* 0x000fc600078e0206 */
[----:B------:R-:W2:Y:S01]  /*a620*/  LDS.64 R10, [R3+-0x800] ;  /* 0xfff80000030a7984 */ /* 0x000ea20000000a00 */
[----:B------:R-:W-:-:S03]  /*a630*/  IMAD.WIDE R4, R2, 0x4, R4 ;  /* 0x0000000402047825 */ /* 0x000fc600078e0204 */
[----:B------:R-:W3:Y:S04]  /*a640*/  LDS.64 R12, [R3] ;  /* 0x00000000030c7984 */ /* 0x000ee80000000a00 */
[----:B------:R-:W4:Y:S04]  /*a650*/  LDS.64 R14, [R3+0x800] ;  /* 0x00080000030e7984 */ /* 0x000f280000000a00 */
        /* <DEDUP_REMOVED lines=8> */
[----:B------:R-:W-:Y:S05]  /*a6e0*/  BRA `(.L_x_1378) ;  /* 0x0000000000fc7947 */ /* 0x000fea0003800000 */
.L_x_1377:
[----:B------:R-:W-:Y:S01]  /*a6f0*/  ISETP.NE.AND P6, PT, R34, R2, PT ;  /* 0x000000022200720c */ /* 0x000fe20003fc5270 */
[----:B------:R-:W0:Y:S01]  /*a700*/  @P1 LDC.64 R30, c[0x0][0x398] ;  /* 0x0000e600ff1e1b82 */ /* 0x000e220000000a00 */
[----:B------:R-:W-:Y:S02]  /*a710*/  IMAD.MOV.U32 R19, RZ, RZ, 0x9 ;  /* 0x00000009ff137424 */ /* 0x000fe400078e00ff */
[----:B------:R-:W-:Y:S02]  /*a720*/  ISETP.NE.AND P6, PT, R26, UR7, !P6 ;  /* 0x000000071a007c0c */ /* 0x000fe4000f7c5270 */
[CC--:B------:R-:W-:Y:S02]  /*a730*/  IMAD R24, R0.reuse, R19.reuse, 0x3 ;  /* 0x0000000300187424 */ /* 0x0c0fe400078e0213 */
[----:B------:R-:W-:Y:S01]  /*a740*/  IMAD R19, R0, R19, 0x8 ;  /* 0x0000000800137424 */ /* 0x000fe200078e0213 */
[----:B------:R-:W2:Y:S08]  /*a750*/  @P1 LDC.64 R38, c[0x0][0x3a0] ;  /* 0x0000e800ff261b82 */ /* 0x000eb00000000a00 */
[----:B------:R-:W3:Y:S08]  /*a760*/  @!P6 LDC.64 R50, c[0x0][0x398] ;  /* 0x0000e600ff32eb82 */ /* 0x000ef00000000a00 */
[----:B------:R-:W4:Y:S01]  /*a770*/  @!P6 LDC.64 R48, c[0x0][0x3a0] ;  /* 0x0000e800ff30eb82 */ /* 0x000f220000000a00 */
[----:B0-----:R-:W-:-:S07]  /*a780*/  @P1 IMAD.WIDE R42, R45, 0x4, R30 ;  /* 0x000000042d2a1825 */ /* 0x001fce00078e021e */
[----:B------:R-:W0:Y:S01]  /*a790*/  @P2 LDC.64 R26, c[0x0][0x3a0] ;  /* 0x0000e800ff1a2b82 */ /* 0x000e220000000a00 */
[----:B--2---:R-:W-:-:S04]  /*a7a0*/  @P1 IMAD.WIDE R44, R45, 0x4, R38 ;  /* 0x000000042d2c1825 */ /* 0x004fc800078e0226 */
[----:B---3--:R-:W-:-:S03]  /*a7b0*/  @!P6 IMAD.WIDE R50, R25, 0x4, R50 ;  /* 0x000000041932e825 */ /* 0x008fc600078e0232 */
[----:B------:R-:W2:Y:S02]  /*a7c0*/  @P4 LDC.64 R30, c[0x0][0x398] ;  /* 0x0000e600ff1e4b82 */ /* 0x000ea40000000a00 */
[----:B------:R-:W-:Y:S01]  /*a7d0*/  @!P6 STG.E desc[UR10][R50.64], R34 ;  /* 0x000000223200e986 */ /* 0x000fe2000c10190a */
[----:B----4-:R-:W-:-:S05]  /*a7e0*/  @!P6 IMAD.WIDE R48, R25, 0x4, R48 ;  /* 0x000000041930e825 */ /* 0x010fca00078e0230 */
[----:B------:R0:W-:Y:S01]  /*a7f0*/  @!P6 STG.E desc[UR10][R48.64], R35 ;  /* 0x000000233000e986 */ /* 0x0001e2000c10190a */
[----:B------:R-:W-:-:S03]  /*a800*/  ISETP.NE.AND P6, PT, R6, R8, PT ;  /* 0x000000080600720c */ /* 0x000fc60003fc5270 */
[----:B------:R-:W-:Y:S01]  /*a810*/  @P1 STG.E desc[UR10][R42.64], R2 ;  /* 0x000000022a001986 */ /* 0x000fe2000c10190a */
[----:B------:R-:W-:Y:S02]  /*a820*/  ISETP.NE.AND P6, PT, R24, UR7, !P6 ;  /* 0x0000000718007c0c */ /* 0x000fe4000f7c5270 */
[----:B------:R-:W3:Y:S01]  /*a830*/  @P2 LDC.64 R24, c[0x0][0x398] ;  /* 0x0000e600ff182b82 */ /* 0x000ee20000000a00 */
[----:B------:R4:W-:Y:S01]  /*a840*/  @P1 STG.E desc[UR10][R44.64], R3 ;  /* 0x000000032c001986 */ /* 0x0009e2000c10190a */
[----:B------:R-:W-:Y:S01]  /*a850*/  ISETP.NE.AND P1, PT, R32, R37, PT ;  /* 0x000000252000720c */ /* 0x000fe20003f25270 */
[----:B0-----:R-:W-:-:S03]  /*a860*/  @P2 IMAD.WIDE R48, R29, 0x4, R26 ;  /* 0x000000041d302825 */ /* 0x001fc600078e021a */
[----:B------:R-:W-:Y:S02]  /*a870*/  ISETP.NE.AND P1, PT, R19, UR7, !P1 ;  /* 0x0000000713007c0c */ /* 0x000fe4000cf25270 */
[----:B------:R-:W0:Y:S01]  /*a880*/  @P0 LDC.64 R26, c[0x0][0x3a0] ;  /* 0x0000e800ff1a0b82 */ /* 0x000e220000000a00 */
[----:B--2---:R-:W-:-:S07]  /*a890*/  @P4 IMAD.WIDE R30, R17, 0x4, R30 ;  /* 0x00000004111e4825 */ /* 0x004fce00078e021e */
[----:B------:R-:W2:Y:S08]  /*a8a0*/  @!P6 LDC.64 R40, c[0x0][0x398] ;  /* 0x0000e600ff28eb82 */ /* 0x000eb00000000a00 */
[----:B------:R-:W5:Y:S01]  /*a8b0*/  @!P6 LDC.64 R38, c[0x0][0x3a0] ;  /* 0x0000e800ff26eb82 */ /* 0x000f620000000a00 */
[----:B---3--:R-:W-:-:S05]  /*a8c0*/  @P2 IMAD.WIDE R34, R29, 0x4, R24 ;  /* 0x000000041d222825 */ /* 0x008fca00078e0218 */
[----:B------:R3:W-:Y:S02]  /*a8d0*/  @P2 STG.E desc[UR10][R34.64], R4 ;  /* 0x0000000422002986 */ /* 0x0007e4000c10190a */
[----:B------:R-:W1:Y:S01]  /*a8e0*/  @P4 LDC.64 R24, c[0x0][0x3a0] ;  /* 0x0000e800ff184b82 */ /* 0x000e620000000a00 */
[----:B0-----:R-:W-:Y:S01]  /*a8f0*/  @P0 IMAD.WIDE R26, R20, 0x4, R26 ;  /* 0x00000004141a0825 */ /* 0x001fe200078e021a */
[----:B------:R0:W-:Y:S06]  /*a900*/  @P2 STG.E desc[UR10][R48.64], R5 ;  /* 0x0000000530002986 */ /* 0x0001ec000c10190a */
[----:B------:R-:W3:Y:S01]  /*a910*/  @P0 LDC.64 R28, c[0x0][0x398] ;  /* 0x0000e600ff1c0b82 */ /* 0x000ee20000000a00 */
[----:B--2---:R-:W-:-:S05]  /*a920*/  @!P6 IMAD.WIDE R50, R46, 0x4, R40 ;  /* 0x000000042e32e825 */ /* 0x004fca00078e0228 */
[----:B------:R0:W-:Y:S02]  /*a930*/  @!P6 STG.E desc[UR10][R50.64], R6 ;  /* 0x000000063200e986 */ /* 0x0001e4000c10190a */
[----:B----4-:R-:W2:Y:S01]  /*a940*/  @P3 LDC.64 R2, c[0x0][0x398] ;  /* 0x0000e600ff023b82 */ /* 0x010ea20000000a00 */
[----:B-----5:R-:W-:-:S05]  /*a950*/  @!P6 IMAD.WIDE R46, R46, 0x4, R38 ;  /* 0x000000042e2ee825 */ /* 0x020fca00078e0226 */
[----:B------:R0:W-:Y:S02]  /*a960*/  @!P6 STG.E desc[UR10][R46.64], R7 ;  /* 0x000000072e00e986 */ /* 0x0001e4000c10190a */
[----:B------:R-:W4:Y:S01]  /*a970*/  @P3 LDC.64 R44, c[0x0][0x3a0] ;  /* 0x0000e800ff2c3b82 */ /* 0x000f220000000a00 */
[----:B-1----:R-:W-:Y:S01]  /*a980*/  @P4 IMAD.WIDE R24, R17, 0x4, R24 ;  /* 0x0000000411184825 */ /* 0x002fe200078e0218 */
[----:B------:R0:W-:Y:S04]  /*a990*/  @P4 STG.E desc[UR10][R30.64], R8 ;  /* 0x000000081e004986 */ /* 0x0001e8000c10190a */
[----:B------:R0:W-:Y:S02]  /*a9a0*/  @P4 STG.E desc[UR10][R24.64], R9 ;  /* 0x0000000918004986 */ /* 0x0001e4000c10190a */
[----:B------:R-:W1:Y:S01]  /*a9b0*/  @P5 LDC.64 R42, c[0x0][0x398] ;  /* 0x0000e600ff2a5b82 */ /* 0x000e620000000a00 */
[----:B---3--:R-:W-:-:S05]  /*a9c0*/  @P0 IMAD.WIDE R28, R20, 0x4, R28 ;  /* 0x00000004141c0825 */ /* 0x008fca00078e021c */
[----:B------:R0:W-:Y:S02]  /*a9d0*/  @P0 STG.E desc[UR10][R28.64], R10 ;  /* 0x0000000a1c000986 */ /* 0x0001e4000c10190a */
[----:B------:R-:W3:Y:S01]  /*a9e0*/  @P5 LDC.64 R34, c[0x0][0x3a0] ;  /* 0x0000e800ff225b82 */ /* 0x000ee20000000a00 */
[C---:B--2---:R-:W-:Y:S01]  /*a9f0*/  @P3 IMAD.WIDE R2, R21.reuse, 0x4, R2 ;  /* 0x0000000415023825 */ /* 0x044fe200078e0202 */
[----:B------:R0:W-:Y:S04]  /*aa00*/  @P0 STG.E desc[UR10][R26.64], R11 ;  /* 0x0000000b1a000986 */ /* 0x0001e8000c10190a */
[----:B------:R0:W-:Y:S02]  /*aa10*/  @P3 STG.E desc[UR10][R2.64], R12 ;  /* 0x0000000c02003986 */ /* 0x0001e4000c10190a */
[----:B------:R-:W2:Y:S01]  /*aa20*/  @!P1 LDC.64 R38, c[0x0][0x398] ;  /* 0x0000e600ff269b82 */ /* 0x000ea20000000a00 */
[----:B----4-:R-:W-:-:S05]  /*aa30*/  @P3 IMAD.WIDE R44, R21, 0x4, R44 ;  /* 0x00000004152c3825 */ /* 0x010fca00078e022c */
[----:B------:R0:W-:Y:S02]  /*aa40*/  @P3 STG.E desc[UR10][R44.64], R13 ;  /* 0x0000000d2c003986 */ /* 0x0001e4000c10190a */
[----:B------:R-:W4:Y:S01]  /*aa50*/  @!P1 LDC.64 R40, c[0x0][0x3a0] ;  /* 0x0000e800ff289b82 */ /* 0x000f220000000a00 */
[----:B-1----:R-:W-:-:S05]  /*aa60*/  @P5 IMAD.WIDE R42, R22, 0x4, R42 ;  /* 0x00000004162a5825 */ /* 0x002fca00078e022a */
[----:B------:R0:W-:Y:S01]  /*aa70*/  @P5 STG.E desc[UR10][R42.64], R14 ;  /* 0x0000000e2a005986 */ /* 0x0001e2000c10190a */
[----:B---3--:R-:W-:-:S05]  /*aa80*/  @P5 IMAD.WIDE R34, R22, 0x4, R34 ;  /* 0x0000000416225825 */ /* 0x008fca00078e0222 */
[----:B------:R0:W-:Y:S01]  /*aa90*/  @P5 STG.E desc[UR10][R34.64], R15 ;  /* 0x0000000f22005986 */ /* 0x0001e2000c10190a */
[----:B--2---:R-:W-:-:S05]  /*aaa0*/  @!P1 IMAD.WIDE R38, R23, 0x4, R38 ;  /* 0x0000000417269825 */ /* 0x004fca00078e0226 */
[----:B------:R0:W-:Y:S01]  /*aab0*/  @!P1 STG.E desc[UR10][R38.64], R32 ;  /* 0x0000002026009986 */ /* 0x0001e2000c10190a */
[----:B----4-:R-:W-:-:S05]  /*aac0*/  @!P1 IMAD.WIDE R40, R23, 0x4, R40 ;  /* 0x0000000417289825 */ /* 0x010fca00078e0228 */
[----:B------:R0:W-:Y:S02]  /*aad0*/  @!P1 STG.E desc[UR10][R40.64], R33 ;  /* 0x0000002128009986 */ /* 0x0001e4000c10190a */
.L_x_1378:
[----:B------:R-:W-:Y:S05]  /*aae0*/  BSYNC.RECONVERGENT B0 ;  /* 0x0000000000007941 */ /* 0x000fea0003800200 */
.L_x_1376:
[----:B------:R-:W-:-:S13]  /*aaf0*/  ISETP.NE.AND P0, PT, R0, 0xff, PT ;  /* 0x000000ff0000780c */ /* 0x000fda0003f05270 */
[----:B------:R-:W-:Y:S05]  /*ab00*/  @P0 EXIT ;  /* 0x000000000000094d */ /* 0x000fea0003800000 */
[----:B0-2---:R-:W0:Y:S01]  /*ab10*/  LDC.64 R6, c[0x0][0x3a8] ;  /* 0x0000ea00ff067b82 */ /* 0x005e220000000a00 */
[----:B------:R-:W-:-:S09]  /*ab20*/  UISETP.NE.AND UP0, UPT, UR7, 0x900, UPT ;  /* 0x000009000700788c */ /* 0x000fd2000bf05270 */
[----:B------:R-:W-:Y:S05]  /*ab30*/  BRA.U UP0, `(.L_x_1387) ;  /* 0x00000001001c7547 */ /* 0x000fea000b800000 */
[----:B---3--:R-:W1:Y:S08]  /*ab40*/  LDC.64 R2, c[0x0][0x398] ;  /* 0x0000e600ff027b82 */ /* 0x008e700000000a00 */
[----:B------:R-:W2:Y:S01]  /*ab50*/  LDC.64 R4, c[0x0][0x3a0] ;  /* 0x0000e800ff047b82 */ /* 0x000ea20000000a00 */
[----:B-1----:R-:W-:-:S05]  /*ab60*/  IMAD.WIDE R2, R16, 0x4, R2 ;  /* 0x0000000410027825 */ /* 0x002fca00078e0202 */
[----:B------:R4:W-:Y:S01]  /*ab70*/  STG.E desc[UR10][R2.64], R37 ;  /* 0x0000002502007986 */ /* 0x0009e2000c10190a */
[----:B--2---:R-:W-:-:S04]  /*ab80*/  IMAD.WIDE R4, R16, 0x4, R4 ;  /* 0x0000000410047825 */ /* 0x004fc800078e0204 */
[----:B------:R-:W-:Y:S01]  /*ab90*/  VIADD R16, R16, 0x1 ;  /* 0x0000000110107836 */ /* 0x000fe20000000000 */
[----:B------:R4:W-:Y:S06]  /*aba0*/  STG.E desc[UR10][R4.64], R18 ;  /* 0x0000001204007986 */ /* 0x0009ec000c10190a */
.L_x_1387:
[----:B01----:R-:W-:Y:S01]  /*abb0*/  STG.E desc[UR10][R6.64], R16 ;  /* 0x0000001006007986 */ /* 0x003fe2000c10190a */
[----:B------:R-:W-:Y:S05]  /*abc0*/  EXIT ;  /* 0x000000000000794d */ /* 0x000fea0003800000 */
.L_x_1331:
[----:B------:R-:W-:Y:S01]  /*abd0*/  BSSY B0, `(.L_x_1388) ;  /* 0x0000006000007945 */ /* 0x000fe20003800000 */
[----:B------:R-:W-:Y:S01]  /*abe0*/  PLOP3.LUT P0, PT, P0, PT, PT, 0x8, 0x80 ;  /* 0x000000000080781c */ /* 0x000fe2000070e170 */
[----:B------:R-:W-:-:S12]  /*abf0*/  IMAD.MOV.U32 R21, RZ, RZ, -0x1 ;  /* 0xffffffffff157424 */ /* 0x000fd800078e00ff */
[----:B------:R-:W-:Y:S05]  /*ac00*/  WARPSYNC.COLLECTIVE R21, `(.L_x_1389) ;  /* 0x0000000015087348 */ /* 0x000fea0003c00000 */
[----:B------:R-:W-:Y:S01]  /*ac10*/  VOTE.ANY P0, P0 ;  /* 0x0000000000ff7806 */ /* 0x000fe20000000100 */
[----:B------:R-:W-:-:S12]  /*ac20*/  ENDCOLLECTIVE ;  /* 0x000000000000791b */ /* 0x000fd80003800000 */
.L_x_1389:
[----:B------:R-:W-:Y:S05]  /*ac30*/  BSYNC B0 ;  /* 0x0000000000007941 */ /* 0x000fea0003800000 */
.L_x_1388:
[----:B------:R-:W-:Y:S05]  /*ac40*/  BRA `(.L_x_1390) ;  /* 0xffffff8400987947 */ /* 0x000fea000383ffff */
.L_x_1333:
[----:B------:R-:W0:Y:S01]  /*ac50*/  S2R R26, SR_GEMASK ;  /* 0x00000000001a7919 */ /* 0x000e220000003c00 */
[----:B------:R-:W-:Y:S01]  /*ac60*/  BSSY B0, `(.L_x_1391) ;  /* 0x0000006000007945 */ /* 0x000fe20003800000 */
[----:B------:R-:W-:Y:S01]  /*ac70*/  PLOP3.LUT P0, PT, P0, PT, PT, 0x8, 0x80 ;  /* 0x000000000080781c */ /* 0x000fe2000070e170 */
[----:B------:R-:W-:-:S12]  /*ac80*/  IMAD.MOV.U32 R21, RZ, RZ, -0x1 ;  /* 0xffffffffff157424 */ /* 0x000fd800078e00ff */
[----:B0-----:R-:W-:Y:S05]  /*ac90*/  WARPSYNC.COLLECTIVE R21, `(.L_x_1392) ;  /* 0x0000000015087348 */ /* 0x001fea0003c00000 */
[----:B------:R-:W-:Y:S01]  /*aca0*/  VOTE.ANY R21, PT, P0 ;  /* 0x0000000000157806 */ /* 0x000fe200000e0100 */
[----:B0-----:R-:W-:Y:S06]  /*acb0*/  ENDCOLLECTIVE ;  /* 0x000000000000791b */ /* 0x001fec0003800000 */
.L_x_1392:
[----:B------:R-:W-:Y:S05]  /*acc0*/  BSYNC B0 ;  /* 0x0000000000007941 */ /* 0x000fea0003800000 */
.L_x_1391:
[----:B------:R-:W-:Y:S01]  /*acd0*/  LOP3.LUT R21, R21, 0x80000000, R26, 0xec, !PT ;  /* 0x8000000015157812 */ /* 0x000fe200078eec1a */
[----:B------:R-:W-:Y:S01]  /*ace0*/  IMAD.MOV.U32 R24, RZ, RZ, R16 ;  /* 0x000000ffff187224 */ /* 0x000fe200078e0010 */
[----:B------:R-:W-:Y:S02]  /*acf0*/  ISETP.NE.U32.AND P4, PT, R18, 0x65, PT ;  /* 0x000000651200780c */ /* 0x000fe40003f85070 */
[----:B------:R-:W-:Y:S01]  /*ad00*/  ISETP.NE.AND P2, PT, R16, RZ, PT ;  /* 0x000000ff1000720c */ /* 0x000fe20003f45270 */
[----:B------:R-:W-:Y:S01]  /*ad10*/  VIADD R20, R21, 0xffffffff ;  /* 0xffffffff15147836 */ /* 0x000fe20000000000 */
[----:B------:R-:W-:Y:S01]  /*ad20*/  ISETP.NE.AND.EX P4, PT, R19, RZ, PT, P4 ;  /* 0x000000ff1300720c */ /* 0x000fe20003f85340 */
[----:B------:R-:W-:-:S03]  /*ad30*/  IMAD.MOV.U32 R19, RZ, RZ, 0x1 ;  /* 0x00000001ff137424 */ /* 0x000fc600078e00ff */
[----:B------:R-:W-:Y:S01]  /*ad40*/  LOP3.LUT R20, R21, R20, RZ, 0xc, !PT ;  /* 0x0000001415147212 */ /* 0x000fe200078e0cff */
[----:B------:R-:W-:-:S03]  /*ad50*/  IMAD.MOV.U32 R21, RZ, RZ, -0x1 ;  /* 0xffffffffff157424 */ /* 0x000fc600078e00ff */
[----:B------:R-:W0:Y:S02]  /*ad60*/  POPC R27, R20 ;  /* 0x00000014001b7309 */ /* 0x000e240000000000 */
[----:B0-----:R-:W-:-:S07]  /*ad70*/  IMAD.MOV.U32 R18, RZ, RZ, R27 ;  /* 0x000000ffff127224 */ /* 0x001fce00078e001b */
[----:B------:R-:W-:Y:S05]  /*ad80*/  WARPSYNC.COLLECTIVE R21, `(.L_x_1393) ;  /* 0x0000000015087348 */ /* 0x000fea0003c00000 */
[----:B------:R0:W1:Y:S02]  /*ad90*/  SHFL.DOWN P0, R23, R24, R19, R18 ;  /* 0x0800001318177389 */ /* 0x0000640000000012 */
[----:B01----:R-:W-:Y:S05]  /*ada0*/  ENDCOLLECTIVE ;  /* 0x000000000000791b */ /* 0x003fea0003800000 */
.L_x_1393:
[----:B------:R-:W-:Y:S02]  /*adb0*/  IMAD.MOV.U32 R24, RZ, RZ, R17 ;  /* 0x000000ffff187224 */ /* 0x000fe400078e0011 */
[----:B------:R-:W-:-:S07]  /*adc0*/  IMAD.MOV.U32 R22, RZ, RZ, R23 ;  /* 0x000000ffff167224 */ /* 0x000fce00078e0017 */
[----:B------:R-:W-:Y:S05]  /*add0*/  WARPSYNC.COLLECTIVE R21, `(.L_x_1394) ;  /* 0x0000000015087348 */ /* 0x000fea0003c00000 */
[----:B------:R0:W1:Y:S02]  /*ade0*/  SHFL.DOWN P0, R23, R24, R19, R18 ;  /* 0x0800001318177389 */ /* 0x0000640000000012 */
[----:B01----:R-:W-:Y:S05]  /*adf0*/  ENDCOLLECTIVE ;  /* 0x000000000000791b */ /* 0x003fea0003800000 */
.L_x_1394:
[----:B------:R-:W-:Y:S01]  /*ae00*/  IMAD.MOV.U32 R19, RZ, RZ, 0x2 ;  /* 0x00000002ff137424 */ /* 0x000fe200078e00ff */
[----:B------:R-:W-:Y:S02]  /*ae10*/  ISETP.GE.AND P0, PT, R36, R27, PT ;  /* 0x0000001b2400720c */ /* 0x000fe40003f06270 */
[----:B------:R-:W-:Y:S02]  /*ae20*/  SEL R20, R23, RZ, !P2 ;  /* 0x000000ff17147207 */ /* 0x000fe40005000000 */
[----:B------:R-:W-:Y:S02]  /*ae30*/  SEL R23, R22, RZ, !P0 ;  /* 0x000000ff16177207 */ /* 0x000fe40004000000 */
[----:B------:R-:W-:-:S03]  /*ae40*/  SEL R39, R20, RZ, !P0 ;  /* 0x000000ff14277207 */ /* 0x000fc60004000000 */
[----:B------:R-:W-:Y:S02]  /*ae50*/  IMAD.IADD R22, R16, 0x1, R23 ;  /* 0x0000000110167824 */ /* 0x000fe400078e0217 */
[----:B------:R-:W-:Y:S02]  /*ae60*/  IMAD.IADD R20, R17, 0x1, R39 ;  /* 0x0000000111147824 */ /* 0x000fe400078e0227 */
[----:B------:R-:W-:Y:S01]  /*ae70*/  IMAD.MOV.U32 R24, RZ, RZ, R22 ;  /* 0x000000ffff187224 */ /* 0x000fe200078e0016 */
[----:B------:R-:W-:Y:S01]  /*ae80*/  ISETP.NE.AND P2, PT, R22, RZ, PT ;  /* 0x000000ff1600720c */ /* 0x000fe20003f45270 */
[----:B------:R-:W-:-:S12]  /*ae90*/  VIADD R16, R36, 0x2 ;  /* 0x0000000224107836 */ /* 0x000fd80000000000 */
[----:B------:R-:W-:Y:S05]  /*aea0*/  WARPSYNC.COLLECTIVE R21, `(.L_x_1395) ;  /* 0x0000000015087348 */ /* 0x000fea0003c00000 */
[----:B------:R0:W1:Y:S02]  /*aeb0*/  SHFL.DOWN P0, R23, R24, R19, R18 ;  /* 0x0800001318177389 */ /* 0x0000640000000012 */
[----:B01----:R-:W-:Y:S05]  /*aec0*/  ENDCOLLECTIVE ;  /* 0x000000000000791b */ /* 0x003fea0003800000 */
.L_x_1395:
[----:B------:R-:W-:Y:S02]  /*aed0*/  IMAD.MOV.U32 R24, RZ, RZ, R20 ;  /* 0x000000ffff187224 */ /* 0x000fe400078e0014 */
[----:B------:R-:W-:-:S07]  /*aee0*/  IMAD.MOV.U32 R38, RZ, RZ, R23 ;  /* 0x000000ffff267224 */ /* 0x000fce00078e0017 */
[----:B------:R-:W-:Y:S05]  /*aef0*/  WARPSYNC.COLLECTIVE R21, `(.L_x_1396) ;  /* 0x0000000015087348 */ /* 0x000fea0003c00000 */
[----:B------:R0:W1:Y:S02]  /*af00*/  SHFL.DOWN P0, R23, R24, R19, R18 ;  /* 0x0800001318177389 */ /* 0x0000640000000012 */
[----:B01----:R-:W-:Y:S05]  /*af10*/  ENDCOLLECTIVE ;  /* 0x000000000000791b */ /* 0x003fea0003800000 */
.L_x_1396:
[----:B------:R-:W-:Y:S01]  /*af20*/  IMAD.MOV.U32 R19, RZ, RZ, 0x4 ;  /* 0x00000004ff137424 */ /* 0x000fe200078e00ff */
[----:B------:R-:W-:Y:S01]  /*af30*/  ISETP.GT.AND P0, PT, R16, R27, PT ;  /* 0x0000001b1000720c */ /* 0x000fe20003f04270 */
[----:B------:R-:W-:-:S03]  /*af40*/  IMAD.MOV.U32 R39, RZ, RZ, R23 ;  /* 0x000000ffff277224 */ /* 0x000fc600078e0017 */
[----:B------:R-:W-:Y:S02]  /*af50*/  SEL R17, R38, RZ, !P0 ;  /* 0x000000ff26117207 */ /* 0x000fe40004000000 */
[----:B------:R-:W-:-:S03]  /*af60*/  SEL R39, R39, RZ, !P2 ;  /* 0x000000ff27277207 */ /* 0x000fc60005000000 */
[----:B------:R-:W-:Y:S01]  /*af70*/  IMAD.IADD R38, R22, 0x1, R17 ;  /* 0x0000000116267824 */ /* 0x000fe200078e0211 */
[----:B------:R-:W-:Y:S01]  /*af80*/  SEL R39, R39, RZ, !P0 ;  /* 0x000000ff27277207 */ /* 0x000fe20004000000 */
[----:B------:R-:W-:Y:S02]  /*af90*/  VIADD R22, R36, 0x8 ;  /* 0x0000000824167836 */ /* 0x000fe40000000000 */
[----:B------:R-:W-:Y:S01]  /*afa0*/  IMAD.MOV.U32 R24, RZ, RZ, R38 ;  /* 0x000000ffff187224 */ /* 0x000fe200078e0026 */
[----:B------:R-:W-:Y:S01]  /*afb0*/  ISETP.NE.AND P2, PT, R38, RZ, PT ;  /* 0x000000ff2600720c */ /* 0x000fe20003f45270 */
[----:B------:R-:W-:Y:S02]  /*afc0*/  IMAD.IADD R16, R20, 0x1, R39 ;  /* 0x0000000114107824 */ /* 0x000fe400078e0227 */
[----:B------:R-:W-:-:S10]  /*afd0*/  VIADD R20, R36, 0x4 ;  /* 0x0000000424147836 */ /* 0x000fd40000000000 */
[----:B------:R-:W-:Y:S05]  /*afe0*/  WARPSYNC.COLLECTIVE R21, `(.L_x_1397) ;  /* 0x0000000015087348 */ /* 0x000fea0003c00000 */
[----:B------:R0:W1:Y:S02]  /*aff0*/  SHFL.DOWN P0, R23, R24, R19, R18 ;  /* 0x0800001318177389 */ /* 0x0000640000000012 */
[----:B01----:R-:W-:Y:S05]  /*b000*/  ENDCOLLECTIVE ;  /* 0x000000000000791b */ /* 0x003fea0003800000 */
.L_x_1397:
[----:B------:R-:W-:Y:S02]  /*b010*/  IMAD.MOV.U32 R24, RZ, RZ, R16 ;  /* 0x000000ffff187224 */ /* 0x000fe400078e0010 */
[----:B------:R-:W-:-:S07]  /*b020*/  IMAD.MOV.U32 R17, RZ, RZ, R23 ;  /* 0x000000ffff117224 */ /* 0x000fce00078e0017 */
[----:B------:R-:W-:Y:S05]  /*b030*/  WARPSYNC.COLLECTIVE R21, `(.L_x_1398) ;  /* 0x0000000015087348 */ /* 0x000fea0003c00000 */
[----:B------:R0:W1:Y:S02]  /*b040*/  SHFL.DOWN P0, R23, R24, R19, R18 ;  /* 0x0800001318177389 */ /* 0x0000640000000012 */
[----:B01----:R-:W-:Y:S05]  /*b050*/  ENDCOLLECTIVE ;  /* 0x000000000000791b */ /* 0x003fea0003800000 */
.L_x_1398:
[----:B------:R-:W-:Y:S01]  /*b060*/  IMAD.MOV.U32 R19, RZ, RZ, 0x8 ;  /* 0x00000008ff137424 */ /* 0x000fe200078e00ff */
[----:B------:R-:W-:Y:S02]  /*b070*/  ISETP.GT.AND P0, PT, R20, R27, PT ;  /* 0x0000001b1400720c */ /* 0x000fe40003f04270 */
[----:B------:R-:W-:Y:S02]  /*b080*/  SEL R23, R23, RZ, !P2 ;  /* 0x000000ff17177207 */ /* 0x000fe40005000000 */
[----:B------:R-:W-:Y:S02]  /*b090*/  SEL R17, R17, RZ, !P0 ;  /* 0x000000ff11117207 */ /* 0x000fe40004000000 */
[----:B------:R-:W-:-:S03]  /*b0a0*/  SEL R23, R23, RZ, !P0 ;  /* 0x000000ff17177207 */ /* 0x000fc60004000000 */
[----:B------:R-:W-:Y:S02]  /*b0b0*/  IMAD.IADD R40, R38, 0x1, R17 ;  /* 0x0000000126287824 */ /* 0x000fe400078e0211 */
[----:B------:R-:W-:Y:S02]  /*b0c0*/  IMAD.IADD R20, R16, 0x1, R23 ;  /* 0x0000000110147824 */ /* 0x000fe400078e0217 */
[----:B------:R-:W-:Y:S01]  /*b0d0*/  IMAD.MOV.U32 R24, RZ, RZ, R40 ;  /* 0x000000ffff187224 */ /* 0x000fe200078e0028 */
[----:B------:R-:W-:-:S13]  /*b0e0*/  ISETP.NE.AND P2, PT, R40, RZ, PT ;  /* 0x000000ff2800720c */ /* 0x000fda0003f45270 */
[----:B------:R-:W-:Y:S05]  /*b0f0*/  WARPSYNC.COLLECTIVE R21, `(.L_x_1399) ;  /* 0x0000000015087348 */ /* 0x000fea0003c00000 */
[----:B------:R0:W1:Y:S02]  /*b100*/  SHFL.DOWN P0, R23, R24, R19, R18 ;  /* 0x0800001318177389 */ /* 0x0000640000000012 */
[----:B01----:R-:W-:Y:S05]  /*b110*/  ENDCOLLECTIVE ;  /* 0x000000000000791b */ /* 0x003fea0003800000 */
.L_x_1399:
[----:B------:R-:W-:Y:S02]  /*b120*/  IMAD.MOV.U32 R24, RZ, RZ, R20 ;  /* 0x000000ffff187224 */ /* 0x000fe400078e0014 */
[----:B------:R-:W-:-:S07]  /*b130*/  IMAD.MOV.U32 R16, RZ, RZ, R23 ;  /* 0x000000ffff107224 */ /* 0x000fce00078e0017 */
[----:B------:R-:W-:Y:S05]  /*b140*/  WARPSYNC.COLLECTIVE R21, `(.L_x_1400) ;  /* 0x0000000015087348 */ /* 0x000fea0003c00000 */
[----:B------:R0:W1:Y:S02]  /*b150*/  SHFL.DOWN P0, R23, R24, R19, R18 ;  /* 0x0800001318177389 */ /* 0x0000640000000012 */
[----:B01----:R-:W-:Y:S05]  /*b160*/  ENDCOLLECTIVE ;  /* 0x000000000000791b */ /* 0x003fea0003800000 */
.L_x_1400:
[----:B------:R-:W-:Y:S01]  /*b170*/  IMAD.MOV.U32 R19, RZ, RZ, 0x10 ;  /* 0x00000010ff137424 */ /* 0x000fe200078e00ff */
[----:B------:R-:W-:Y:S02]  /*b180*/  ISETP.GT.AND P0, PT, R22, R27, PT ;  /* 0x0000001b1600720c */ /* 0x000fe40003f04270 */
[----:B------:R-:W-:Y:S02]  /*b190*/  SEL R23, R23, RZ, !P2 ;  /* 0x000000ff17177207 */ /* 0x000fe40005000000 */
[----:B------:R-:W-:Y:S01]  /*b1a0*/  SEL R17, R16, RZ, !P0 ;  /* 0x000000ff10117207 */ /* 0x000fe20004000000 */
[----:B------:R-:W-:Y:S01]  /*b1b0*/  VIADD R16, R36, 0x10 ;  /* 0x0000001024107836 */ /* 0x000fe20000000000 */
        /* <DEDUP_REMOVED lines=8> */
.L_x_1401:
[----:B------:R-:W-:Y:S02]  /*b240*/  IMAD.MOV.U32 R24, RZ, RZ, R22 ;  /* 0x000000ffff187224 */ /* 0x000fe400078e0016 */
[----:B------:R-:W-:-:S07]  /*b250*/  IMAD.MOV.U32 R20, RZ, RZ, R23 ;  /* 0x000000ffff147224 */ /* 0x000fce00078e0017 */
[----:B------:R-:W-:Y:S05]  /*b260*/  WARPSYNC.COLLECTIVE R21, `(.L_x_1402) ;  /* 0x0000000015087348 */ /* 0x000fea0003c00000 */
[----:B------:R0:W1:Y:S02]  /*b270*/  SHFL.DOWN P0, R23, R24, R19, R18 ;  /* 0x0800001318177389 */ /* 0x0000640000000012 */
[----:B01----:R-:W-:Y:S05]  /*b280*/  ENDCOLLECTIVE ;  /* 0x000000000000791b */ /* 0x003fea0003800000 */
.L_x_1402:
[----:B------:R-:W-:Y:S05]  /*b290*/  WARPSYNC.COLLECTIVE R21, `(.L_x_1403) ;  /* 0x0000000015087348 */ /* 0x000fea0003c00000 */
[----:B------:R-:W-:Y:S01]  /*b2a0*/  VOTE.ALL P4, P4 ;  /* 0x0000000000ff7806 */ /* 0x000fe20002080000 */
[----:B------:R-:W-:-:S12]  /*b2b0*/  ENDCOLLECTIVE ;  /* 0x000000000000791b */ /* 0x000fd80003800000 */
.L_x_1403:
[----:B------:R-:W-:Y:S02]  /*b2c0*/  ISETP.GT.AND P0, PT, R16, R27, PT ;  /* 0x0000001b1000720c */ /* 0x000fe40003f04270 */
[----:B------:R-:W0:Y:S01]  /*b2d0*/  LDC.64 R16, c[0x0][0x3b0] ;  /* 0x0000ec00ff107b82 */ /* 0x000e220000000a00 */
[----:B------:R-:W-:Y:S02]  /*b2e0*/  SEL R23, R23, RZ, !P2 ;  /* 0x000000ff17177207 */ /* 0x000fe40005000000 */
[----:B------:R-:W-:Y:S02]  /*b2f0*/  SEL R27, R20, RZ, !P0 ;  /* 0x000000ff141b7207 */ /* 0x000fe40004000000 */
[----:B------:R-:W-:-:S03]  /*b300*/  SEL R23, R23, RZ, !P0 ;  /* 0x000000ff17177207 */ /* 0x000fc60004000000 */
[----:B------:R-:W-:Y:S01]  /*b310*/  IMAD.IADD R20, R38, 0x1, R27 ;  /* 0x0000000126147824 */ /* 0x000fe200078e021b */
[----:B------:R-:W-:Y:S01]  /*b320*/  LOP3.LUT R27, RZ, R0, RZ, 0x33, !PT ;  /* 0x00000000ff1b7212 */ /* 0x000fe200078e33ff */
[----:B------:R-:W-:-:S04]  /*b330*/  IMAD.IADD R22, R22, 0x1, R23 ;  /* 0x0000000116167824 */ /* 0x000fc800078e0217 */
[----:B------:R-:W-:Y:S01]  /*b340*/  VIADD R27, R27, UR8 ;  /* 0x000000081b1b7c36 */ /* 0x000fe20008000000 */
[----:B0-----:R-:W-:-:S05]  /*b350*/  IADD3 R40, P0, PT, R16, 0x200, RZ ;  /* 0x0000020010287810 */ /* 0x001fca0007f1e0ff */
[----:B------:R-:W-:Y:S01]  /*b360*/  IMAD.X R41, RZ, RZ, R17, P0 ;  /* 0x000000ffff297224 */ /* 0x000fe200000e0611 */
[----:B------:R-:W-:Y:S07]  /*b370*/  BRA `(.L_x_1404) ;  /* 0xffffff8000dc7947 */ /* 0x000fee000383ffff */
.L_x_1335:
[----:B------:R-:W-:Y:S01]  /*b380*/  BSSY B0, `(.L_x_1405) ;  /* 0x0000006000007945 */ /* 0x000fe20003800000 */
[----:B------:R-:W-:Y:S01]  /*b390*/  PLOP3.LUT P0, PT, P0, PT, PT, 0x8, 0x80 ;  /* 0x000000000080781c */ /* 0x000fe2000070e170 */
[----:B------:R-:W-:-:S12]  /*b3a0*/  IMAD.MOV.U32 R21, RZ, RZ, -0x1 ;  /* 0xffffffffff157424 */ /* 0x000fd800078e00ff */
[----:B------:R-:W-:Y:S05]  /*b3b0*/  WARPSYNC.COLLECTIVE R21, `(.L_x_1406) ;  /* 0x0000000015087348 */ /* 0x000fea0003c00000 */
[----:B------:R-:W-:Y:S01]  /*b3c0*/  VOTE.ANY P0, P0 ;  /* 0x0000000000ff7806 */ /* 0x000fe20000000100 */
[----:B------:R-:W-:-:S12]  /*b3d0*/  ENDCOLLECTIVE ;  /* 0x000000000000791b */ /* 0x000fd80003800000 */
.L_x_1406:
[----:B------:R-:W-:Y:S05]  /*b3e0*/  BSYNC B0 ;  /* 0x0000000000007941 */ /* 0x000fea0003800000 */
.L_x_1405:
[----:B------:R-:W-:Y:S05]  /*b3f0*/  BRA `(.L_x_1407) ;  /* 0xffffff8000e07947 */ /* 0x000fea000383ffff */
.L_x_1337:
[----:B------:R-:W-:Y:S01]  /*b400*/  ISETP.NE.U32.AND P4, PT, R18, 0x65, PT ;  /* 0x000000651200780c */ /* 0x000fe20003f85070 */
[----:B------:R-:W-:Y:S01]  /*b410*/  BSSY B0, `(.L_x_1408) ;  /* 0x0000007000007945 */ /* 0x000fe20003800000 */
[----:B------:R-:W-:Y:S01]  /*b420*/  PLOP3.LUT P0, PT, P0, PT, PT, 0x8, 0x80 ;  /* 0x000000000080781c */ /* 0x000fe2000070e170 */
[----:B------:R-:W-:Y:S01]  /*b430*/  IMAD.MOV.U32 R21, RZ, RZ, -0x1 ;  /* 0xffffffffff157424 */ /* 0x000fe200078e00ff */
[----:B------:R-:W-:-:S13]  /*b440*/  ISETP.NE.AND.EX P4, PT, R19, RZ, PT, P4 ;  /* 0x000000ff1300720c */ /* 0x000fda0003f85340 */
[----:B------:R-:W-:Y:S05]  /*b450*/  WARPSYNC.COLLECTIVE R21, `(.L_x_1409) ;  /* 0x0000000015087348 */ /* 0x000fea0003c00000 */
[----:B------:R-:W-:Y:S01]  /*b460*/  VOTE.ANY R21, PT, P0 ;  /* 0x0000000000157806 */ /* 0x000fe200000e0100 */
[----:B------:R-:W-:Y:S06]  /*b470*/  ENDCOLLECTIVE ;  /* 0x000000000000791b */ /* 0x000fec0003800000 */
.L_x_1409:
[----:B------:R-:W-:Y:S05]  /*b480*/  BSYNC B0 ;  /* 0x0000000000007941 */ /* 0x000fea0003800000 */
.L_x_1408:
[----:B------:R-:W-:Y:S01]  /*b490*/  LOP3.LUT R21, R21, 0x80000000, R26, 0xec, !PT ;  /* 0x8000000015157812 */ /* 0x000fe200078eec1a */
[----:B------:R-:W-:Y:S01]  /*b4a0*/  IMAD.MOV.U32 R24, RZ, RZ, R16 ;  /* 0x000000ffff187224 */ /* 0x000fe200078e0010 */
[----:B------:R-:W-:Y:S01]  /*b4b0*/  ISETP.NE.AND P2, PT, R16, RZ, PT ;  /* 0x000000ff1000720c */ /* 0x000fe20003f45270 */
[----:B------:R-:W-:Y:S02]  /*b4c0*/  IMAD.MOV.U32 R19, RZ, RZ, 0x1 ;  /* 0x00000001ff137424 */ /* 0x000fe400078e00ff */
[----:B------:R-:W-:Y:S02]  /*b4d0*/  VIADD R18, R21, 0xffffffff ;  /* 0xffffffff15127836 */ /* 0x000fe40000000000 */
[----:B------:R-:W-:-:S03]  /*b4e0*/  VIADD R27, R27, 0xffffffe0 ;  /* 0xffffffe01b1b7836 */ /* 0x000fc60000000000 */
[----:B------:R-:W-:Y:S01]  /*b4f0*/  LOP3.LUT R43, R21, R18, RZ, 0xc, !PT ;  /* 0x00000012152b7212 */ /* 0x000fe200078e0cff */
[----:B------:R-:W-:-:S05]  /*b500*/  IMAD.MOV.U32 R21, RZ, RZ, -0x1 ;  /* 0xffffffffff157424 */ /* 0x000fca00078e00ff */
[----:B------:R-:W0:Y:S02]  /*b510*/  POPC R43, R43 ;  /* 0x0000002b002b7309 */ /* 0x000e240000000000 */
[----:B0-----:R-:W-:-:S07]  /*b520*/  IMAD.MOV.U32 R18, RZ, RZ, R43 ;  /* 0x000000ffff127224 */ /* 0x001fce00078e002b */
[----:B------:R-:W-:Y:S05]  /*b530*/  WARPSYNC.COLLECTIVE R21, `(.L_x_1410) ;  /* 0x0000000015087348 */ /* 0x000fea0003c00000 */
[----:B------:R0:W1:Y:S02]  /*b540*/  SHFL.DOWN P0, R23, R24, R19, R18 ;  /* 0x0800001318177389 */ /* 0x0000640000000012 */
[----:B01----:R-:W-:Y:S05]  /*b550*/  ENDCOLLECTIVE ;  /* 0x000000000000791b */ /* 0x003fea0003800000 */
.L_x_1410:
[----:B------:R-:W-:Y:S02]  /*b560*/  IMAD.MOV.U32 R24, RZ, RZ, R17 ;  /* 0x000000ffff187224 */ /* 0x000fe400078e0011 */
[----:B------:R-:W-:-:S07]  /*b570*/  IMAD.MOV.U32 R39, RZ, RZ, R23 ;  /* 0x000000ffff277224 */ /* 0x000fce00078e0017 */
[----:B------:R-:W-:Y:S05]  /*b580*/  WARPSYNC.COLLECTIVE R21, `(.L_x_1411) ;  /* 0x0000000015087348 */ /* 0x000fea0003c00000 */
[----:B------:R0:W1:Y:S02]  /*b590*/  SHFL.DOWN P0, R23, R24, R19, R18 ;  /* 0x0800001318177389 */ /* 0x0000640000000012 */
[----:B01----:R-:W-:Y:S05]  /*b5a0*/  ENDCOLLECTIVE ;  /* 0x000000000000791b */ /* 0x003fea0003800000 */
.L_x_1411:
        /* <DEDUP_REMOVED lines=13> */
.L_x_1412:
[----:B------:R-:W-:Y:S02]  /*b680*/  IMAD.MOV.U32 R24, RZ, RZ, R38 ;  /* 0x000000ffff187224 */ /* 0x000fe400078e0026 */
[----:B------:R-:W-:-:S07]  /*b690*/  IMAD.MOV.U32 R17, RZ, RZ, R23 ;  /* 0x000000ffff117224 */ /* 0x000fce00078e0017 */
[----:B------:R-:W-:Y:S05]  /*b6a0*/  WARPSYNC.COLLECTIVE R21, `(.L_x_1413) ;  /* 0x0000000015087348 */ /* 0x000fea0003c00000 */
[----:B------:R0:W1:Y:S02]  /*b6b0*/  SHFL.DOWN P0, R23, R24, R19, R18 ;  /* 0x0800001318177389 */ /* 0x0000640000000012 */
[----:B01----:R-:W-:Y:S05]  /*b6c0*/  ENDCOLLECTIVE ;  /* 0x000000000000791b */ /* 0x003fea0003800000 */
.L_x_1413:
        /* <DEDUP_REMOVED lines=13> */
.L_x_1414:
[----:B------:R-:W-:Y:S01]  /*b7a0*/  ISETP.GT.AND P2, PT, R38, R43, PT ;  /* 0x0000002b2600720c */ /* 0x000fe20003f44270 */
[----:B------:R-:W-:-:S03]  /*b7b0*/  IMAD.MOV.U32 R24, RZ, RZ, R16 ;  /* 0x000000ffff187224 */ /* 0x000fc600078e0010 */
[----:B------:R-:W-:-:S05]  /*b7c0*/  SEL R23, R23, RZ, !P2 ;  /* 0x000000ff17177207 */ /* 0x000fca0005000000 */
[----:B------:R-:W-:-:S07]  /*b7d0*/  IMAD.IADD R44, R42, 0x1, R23 ;  /* 0x000000012a2c7824 */ /* 0x000fce00078e0217 */
[----:B------:R-:W-:Y:S05]  /*b7e0*/  WARPSYNC.COLLECTIVE R21, `(.L_x_1415) ;  /* 0x0000000015087348 */ /* 0x000fea0003c00000 */
[----:B------:R0:W1:Y:S02]  /*b7f0*/  SHFL.DOWN P0, R23, R24, R19, R18 ;  /* 0x0800001318177389 */ /* 0x0000640000000012 */
[----:B01----:R-:W-:Y:S05]  /*b800*/  ENDCOLLECTIVE ;  /* 0x000000000000791b */ /* 0x003fea0003800000 */
.L_x_1415:
[----:B------:R-:W-:Y:S02]  /*b810*/  VIADD R42, R36, 0x10 ;  /* 0x00000010242a7836 */ /* 0x000fe40000000000 */
[----:B------:R-:W-:Y:S02]  /*b820*/  IMAD.MOV.U32 R24, RZ, RZ, R44 ;  /* 0x000000ffff187224 */ /* 0x000fe400078e002c */
[----:B------:R-:W-:Y:S02]  /*b830*/  IMAD.MOV.U32 R19, RZ, RZ, 0x8 ;  /* 0x00000008ff137424 */ /* 0x000fe400078e00ff */
[----:B------:R-:W-:-:S07]  /*b840*/  IMAD.MOV.U32 R45, RZ, RZ, R23 ;  /* 0x000000ffff2d7224 */ /* 0x000fce00078e0017 */
[----:B------:R-:W-:Y:S05]  /*b850*/  WARPSYNC.COLLECTIVE R21, `(.L_x_1416) ;  /* 0x0000000015087348 */ /* 0x000fea0003c00000 */
[----:B------:R0:W1:Y:S02]  /*b860*/  SHFL.DOWN P0, R23, R24, R19, R18 ;  /* 0x0800001318177389 */ /* 0x0000640000000012 */
[----:B01----:R-:W-:Y:S05]  /*b870*/  ENDCOLLECTIVE ;  /* 0x000000000000791b */ /* 0x003fea0003800000 */
.L_x_1416:
[----:B------:R-:W-:Y:S02]  /*b880*/  SEL R45, R45, RZ, !P3 ;  /* 0x000000ff2d2d7207 */ /* 0x000fe40005800000 */
[----:B------:R-:W-:Y:S02]  /*b890*/  ISETP.NE.AND P3, PT, R44, RZ, PT ;  /* 0x000000ff2c00720c */ /* 0x000fe40003f65270 */
[----:B------:R-:W-:-:S05]  /*b8a0*/  SEL R45, R45, RZ, !P2 ;  /* 0x000000ff2d2d7207 */ /* 0x000fca0005000000 */
[----:B------:R-:W-:Y:S02]  /*b8b0*/  IMAD.IADD R38, R16, 0x1, R45 ;  /* 0x0000000110267824 */ /* 0x000fe400078e022d */
[----:B------:R-:W-:Y:S02]  /*b8c0*/  VIADD R16, R36, 0x8 ;  /* 0x0000000824107836 */ /* 0x000fe40000000000 */
[----:B------:R-:W-:-:S03]  /*b8d0*/  IMAD.MOV.U32 R24, RZ, RZ, R38 ;  /* 0x000000ffff187224 */ /* 0x000fc600078e0026 */
[----:B------:R-:W-:-:S04]  /*b8e0*/  ISETP.GT.AND P2, PT, R16, R43, PT ;  /* 0x0000002b1000720c */ /* 0x000fc80003f44270 */
[----:B------:R-:W-:-:S09]  /*b8f0*/  SEL R17, R23, RZ, !P2 ;  /* 0x000000ff17117207 */ /* 0x000fd20005000000 */
[----:B------:R-:W-:Y:S05]  /*b900*/  WARPSYNC.COLLECTIVE R21, `(.L_x_1417) ;  /* 0x0000000015087348 */ /* 0x000fea0003c00000 */
[----:B------:R0:W1:Y:S02]  /*b910*/  SHFL.DOWN P0, R23, R24, R19, R18 ;  /* 0x0800001318177389 */ /* 0x0000640000000012 */
[----:B01----:R-:W-:Y:S05]  /*b920*/  ENDCOLLECTIVE ;  /* 0x000000000000791b */ /* 0x003fea0003800000 */
.L_x_1417:
[----:B------:R-:W-:-:S04]  /*b930*/  IMAD.IADD R17, R44, 0x1, R17 ;  /* 0x000000012c117824 */ /* 0x000fc800078e0211 */
[----:B------:R-:W-:Y:S02]  /*b940*/  IMAD.MOV.U32 R24, RZ, RZ, R17 ;  /* 0x000000ffff187224 */ /* 0x000fe400078e0011 */
[----:B------:R-:W-:Y:S02]  /*b950*/  IMAD.MOV.U32 R19, RZ, RZ, 0x10 ;  /* 0x00000010ff137424 */ /* 0x000fe400078e00ff */
[----:B------:R-:W-:-:S07]  /*b960*/  IMAD.MOV.U32 R39, RZ, RZ, R23 ;  /* 0x000000ffff277224 */ /* 0x000fce00078e0017 */
[----:B------:R-:W-:Y:S05]  /*b970*/  WARPSYNC.COLLECTIVE R21, `(.L_x_1418) ;  /* 0x0000000015087348 */ /* 0x000fea0003c00000 */
[----:B------:R0:W1:Y:S02]  /*b980*/  SHFL.DOWN P0, R23, R24, R19, R18 ;  /* 0x0800001318177389 */ /* 0x0000640000000012 */
[----:B01----:R-:W-:Y:S05]  /*b990*/  ENDCOLLECTIVE ;  /* 0x000000000000791b */ /* 0x003fea0003800000 */
.L_x_1418:
[----:B------:R-:W-:-:S04]  /*b9a0*/  SEL R39, R39, RZ, !P3 ;  /* 0x000000ff27277207 */ /* 0x000fc80005800000 */
[----:B------:R-:W-:Y:S02]  /*b9b0*/  SEL R39, R39, RZ, !P2 ;  /* 0x000000ff27277207 */ /* 0x000fe40005000000 */
[----:B------:R-:W-:-:S03]  /*b9c0*/  ISETP.NE.AND P2, PT, R17, RZ, PT ;  /* 0x000000ff1100720c */ /* 0x000fc60003f45270 */
[----:B------:R-:W-:-:S04]  /*b9d0*/  IMAD.IADD R16, R38, 0x1, R39 ;  /* 0x0000000126107824 */ /* 0x000fc800078e0227 */
[----:B------:R-:W-:Y:S02]  /*b9e0*/  IMAD.MOV.U32 R24, RZ, RZ, R16 ;  /* 0x000000ffff187224 */ /* 0x000fe400078e0010 */
[----:B------:R-:W-:-:S07]  /*b9f0*/  IMAD.MOV.U32 R38, RZ, RZ, R23 ;  /* 0x000000ffff267224 */ /* 0x000fce00078e0017 */
[----:B------:R-:W-:Y:S05]  /*ba00*/  WARPSYNC.COLLECTIVE R21, `(.L_x_1419) ;  /* 0x0000000015087348 */ /* 0x000fea0003c00000 */
[----:B------:R0:W1:Y:S02]  /*ba10*/  SHFL.DOWN P0, R23, R24, R19, R18 ;  /* 0x0800001318177389 */ /* 0x0000640000000012 */
[----:B01----:R-:W-:Y:S05]  /*ba20*/  ENDCOLLECTIVE ;  /* 0x000000000000791b */ /* 0x003fea0003800000 */
.L_x_1419:
[----:B------:R-:W-:Y:S05]  /*ba30*/  WARPSYNC.COLLECTIVE R21, `(.L_x_1420) ;  /* 0x0000000015087348 */ /* 0x000fea0003c00000 */
[----:B------:R-:W-:Y:S01]  /*ba40*/  VOTE.ALL P4, P4 ;  /* 0x0000000000ff7806 */ /* 0x000fe20002080000 */
[----:B------:R-:W-:-:S12]  /*ba50*/  ENDCOLLECTIVE ;  /* 0x000000000000791b */ /* 0x000fd80003800000 */
.L_x_1420:
[----:B------:R-:W-:Y:S01]  /*ba60*/  IMAD.MOV.U32 R39, RZ, RZ, R23 ;  /* 0x000000ffff277224 */ /* 0x000fe200078e0017 */
[----:B------:R-:W-:-:S04]  /*ba70*/  ISETP.GT.AND P0, PT, R42, R43, PT ;  /* 0x0000002b2a00720c */ /* 0x000fc80003f04270 */
[----:B------:R-:W-:Y:S02]  /*ba80*/  SEL R39, R39, RZ, !P2 ;  /* 0x000000ff27277207 */ /* 0x000fe40005000000 */
[----:B------:R-:W-:Y:S02]  /*ba90*/  SEL R38, R38, RZ, !P0 ;  /* 0x000000ff26267207 */ /* 0x000fe40004000000 */
[----:B------:R-:W-:Y:S02]  /*baa0*/  SEL R39, R39, RZ, !P0 ;  /* 0x000000ff27277207 */ /* 0x000fe40004000000 */
[----:B------:R-:W-:Y:S02]  /*bab0*/  ISETP.NE.AND P0, PT, R20, RZ, PT ;  /* 0x000000ff1400720c */ /* 0x000fe40003f05270 */
[----:B------:R-:W-:Y:S01]  /*bac0*/  IADD3 R20, PT, PT, R17, R38, R20 ;  /* 0x0000002611147210 */ /* 0x000fe20007ffe014 */
[----:B------:R-:W-:-:S05]  /*bad0*/  IMAD.IADD R39, R16, 0x1, R39 ;  /* 0x0000000110277824 */ /* 0x000fca00078e0227 */
[----:B------:R-:W-:-:S05]  /*bae0*/  SEL R39, R39, RZ, !P0 ;  /* 0x000000ff27277207 */ /* 0x000fca0004000000 */
[----:B------:R-:W-:Y:S01]  /*baf0*/  IMAD.IADD R22, R39, 0x1, R22 ;  /* 0x0000000127167824 */ /* 0x000fe200078e0216 */
[----:B------:R-:W-:Y:S06]  /*bb00*/  BRA `(.L_x_1421) ;  /* 0xffffff8000247947 */ /* 0x000fec000383ffff */
.L_x_1366:
[----:B------:R-:W-:Y:S01]  /*bb10*/  BSSY B0, `(.L_x_1422) ;  /* 0x0000006000007945 */ /* 0x000fe20003800000 */
[----:B------:R-:W-:Y:S01]  /*bb20*/  PLOP3.LUT P0, PT, P0, PT, PT, 0x8, 0x80 ;  /* 0x000000000080781c */ /* 0x000fe2000070e170 */
[----:B------:R-:W-:-:S12]  /*bb30*/  IMAD.MOV.U32 R21, RZ, RZ, -0x1 ;  /* 0xffffffffff157424 */ /* 0x000fd800078e00ff */
[----:B------:R-:W-:Y:S05]  /*bb40*/  WARPSYNC.COLLECTIVE R21, `(.L_x_1423) ;  /* 0x0000000015087348 */ /* 0x000fea0003c00000 */
[----:B------:R-:W-:Y:S01]  /*bb50*/  VOTE.ANY P0, P0 ;  /* 0x0000000000ff7806 */ /* 0x000fe20000000100 */
[----:B------:R-:W-:-:S12]  /*bb60*/  ENDCOLLECTIVE ;  /* 0x000000000000791b */ /* 0x000fd80003800000 */
.L_x_1423:
[----:B------:R-:W-:Y:S05]  /*bb70*/  BSYNC B0 ;  /* 0x0000000000007941 */ /* 0x000fea0003800000 */
.L_x_1422:
[----:B------:R-:W-:Y:S05]  /*bb80*/  BRA `(.L_x_1424) ;  /* 0xffffffcc00e47947 */ /* 0x000fea000383ffff */
.L_x_1368:
[----:B------:R-:W0:Y:S01]  /*bb90*/  S2R R26, SR_GEMASK ;  /* 0x00000000001a7919 */ /* 0x000e220000003c00 */
[----:B------:R-:W-:Y:S01]  /*bba0*/  ISETP.NE.U32.AND P4, PT, R18, 0x65, PT ;  /* 0x000000651200780c */ /* 0x000fe20003f85070 */
[----:B------:R-:W-:Y:S01]  /*bbb0*/  BSSY B0, `(.L_x_1425) ;  /* 0x0000007000007945 */ /* 0x000fe20003800000 */
[----:B------:R-:W-:Y:S01]  /*bbc0*/  PLOP3.LUT P0, PT, P0, PT, PT, 0x8, 0x80 ;  /* 0x000000000080781c */ /* 0x000fe2000070e170 */
[----:B------:R-:W-:Y:S01]  /*bbd0*/  IMAD.MOV.U32 R21, RZ, RZ, -0x1 ;  /* 0xffffffffff157424 */ /* 0x000fe200078e00ff */
[----:B------:R-:W-:-:S13]  /*bbe0*/  ISETP.NE.AND.EX P4, PT, R19, RZ, PT, P4 ;  /* 0x000000ff1300720c */ /* 0x000fda0003f85340 */
[----:B0-----:R-:W-:Y:S05]  /*bbf0*/  WARPSYNC.COLLECTIVE R21, `(.L_x_1426) ;  /* 0x0000000015087348 */ /* 0x001fea0003c00000 */
[----:B------:R-:W-:Y:S01]  /*bc00*/  VOTE.ANY R21, PT, P0 ;  /* 0x0000000000157806 */ /* 0x000fe200000e0100 */
[----:B0-----:R-:W-:Y:S06]  /*bc10*/  ENDCOLLECTIVE ;  /* 0x000000000000791b */ /* 0x001fec0003800000 */
.L_x_1426:
[----:B------:R-:W-:Y:S05]  /*bc20*/  BSYNC B0 ;  /* 0x0000000000007941 */ /* 0x000fea0003800000 */
.L_x_1425:
[----:B------:R-:W-:Y:S01]  /*bc30*/  LOP3.LUT R21, R21, 0x80000000, R26, 0xec, !PT ;  /* 0x8000000015157812 */ /* 0x000fe200078eec1a */
[----:B------:R-:W-:Y:S01]  /*bc40*/  IMAD.MOV.U32 R24, RZ, RZ, R16 ;  /* 0x000000ffff187224 */ /* 0x000fe200078e0010 */
[----:B------:R-:W-:Y:S01]  /*bc50*/  ISETP.NE.AND P5, PT, R16, RZ, PT ;  /* 0x000000ff1000720c */ /* 0x000fe20003fa5270 */
[----:B------:R-:W-:Y:S02]  /*bc60*/  IMAD.MOV.U32 R19, RZ, RZ, 0x1 ;  /* 0x00000001ff137424 */ /* 0x000fe400078e00ff */
[----:B------:R-:W-:-:S05]  /*bc70*/  VIADD R18, R21, 0xffffffff ;  /* 0xffffffff15127836 */ /* 0x000fca0000000000 */
[----:B------:R-:W-:Y:S01]  /*bc80*/  LOP3.LUT R27, R21, R18, RZ, 0xc, !PT ;  /* 0x00000012151b7212 */ /* 0x000fe200078e0cff */
[----:B------:R-:W-:-:S05]  /*bc90*/  IMAD.MOV.U32 R21, RZ, RZ, -0x1 ;  /* 0xffffffffff157424 */ /* 0x000fca00078e00ff */
[----:B------:R-:W0:Y:S02]  /*bca0*/  POPC R27, R27 ;  /* 0x0000001b001b7309 */ /* 0x000e240000000000 */
[----:B0-----:R-:W-:-:S07]  /*bcb0*/  IMAD.MOV.U32 R18, RZ, RZ, R27 ;  /* 0x000000ffff127224 */ /* 0x001fce00078e001b */
[----:B------:R-:W-:Y:S05]  /*bcc0*/  WARPSYNC.COLLECTIVE R21, `(.L_x_1427) ;  /* 0x0000000015087348 */ /* 0x000fea0003c00000 */
[----:B------:R0:W1:Y:S02]  /*bcd0*/  SHFL.DOWN P0, R23, R24, R19, R18 ;  /* 0x0800001318177389 */ /* 0x0000640000000012 */
[----:B01----:R-:W-:Y:S05]  /*bce0*/  ENDCOLLECTIVE ;  /* 0x000000000000791b */ /* 0x003fea0003800000 */
.L_x_1427:
[----:B------:R-:W-:Y:S02]  /*bcf0*/  IMAD.MOV.U32 R24, RZ, RZ, R17 ;  /* 0x000000ffff187224 */ /* 0x000fe400078e0011 */
[----:B------:R-:W-:-:S07]  /*bd00*/  IMAD.MOV.U32 R22, RZ, RZ, R23 ;  /* 0x000000ffff167224 */ /* 0x000fce00078e0017 */
[----:B------:R-:W-:Y:S05]  /*bd10*/  WARPSYNC.COLLECTIVE R21, `(.L_x_1428) ;  /* 0x0000000015087348 */ /* 0x000fea0003c00000 */
[----:B------:R0:W1:Y:S02]  /*bd20*/  SHFL.DOWN P0, R23, R24, R19, R18 ;  /* 0x0800001318177389 */ /* 0x0000640000000012 */
[----:B01----:R-:W-:Y:S05]  /*bd30*/  ENDCOLLECTIVE ;  /* 0x000000000000791b */ /* 0x003fea0003800000 */
.L_x_1428:
[----:B------:R-:W-:Y:S01]  /*bd40*/  IMAD.MOV.U32 R19, RZ, RZ, 0x2 ;  /* 0x00000002ff137424 */ /* 0x000fe200078e00ff */
[----:B------:R-:W-:Y:S02]  /*bd50*/  ISETP.GE.AND P0, PT, R40, R27, PT ;  /* 0x0000001b2800720c */ /* 0x000fe40003f06270 */
[----:B------:R-:W-:Y:S02]  /*bd60*/  SEL R23, R23, RZ, !P5 ;  /* 0x000000ff17177207 */ /* 0x000fe40006800000 */
[----:B------:R-:W-:Y:S02]  /*bd70*/  SEL R39, R22, RZ, !P0 ;  /* 0x000000ff16277207 */ /* 0x000fe40004000000 */
[----:B------:R-:W-:-:S03]  /*bd80*/  SEL R23, R23, RZ, !P0 ;  /* 0x000000ff17177207 */ /* 0x000fc60004000000 */
[----:B------:R-:W-:Y:S02]  /*bd90*/  IMAD.IADD R22, R16, 0x1, R39 ;  /* 0x0000000110167824 */ /* 0x000fe400078e0227 */
[----:B------:R-:W-:Y:S02]  /*bda0*/  IMAD.IADD R20, R17, 0x1, R23 ;  /* 0x0000000111147824 */ /* 0x000fe400078e0217 */
[----:B------:R-:W-:Y:S02]  /*bdb0*/  IMAD.MOV.U32 R24, RZ, RZ, R22 ;  /* 0x000000ffff187224 */ /* 0x000fe400078e0016 */
[----:B------:R-:W-:-:S07]  /*bdc0*/  VIADD R16, R40, 0x2 ;  /* 0x0000000228107836 */ /* 0x000fce0000000000 */
[----:B------:R-:W-:Y:S05]  /*bdd0*/  WARPSYNC.COLLECTIVE R21, `(.L_x_1429) ;  /* 0x0000000015087348 */ /* 0x000fea0003c00000 */
[----:B------:R0:W1:Y:S02]  /*bde0*/  SHFL.DOWN P0, R23, R24, R19, R18 ;  /* 0x0800001318177389 */ /* 0x0000640000000012 */
[----:B01----:R-:W-:Y:S05]  /*bdf0*/  ENDCOLLECTIVE ;  /* 0x000000000000791b */ /* 0x003fea0003800000 */
.L_x_1429:
[----:B------:R-:W-:Y:S01]  /*be00*/  ISETP.GT.AND P5, PT, R16, R27, PT ;  /* 0x0000001b1000720c */ /* 0x000fe20003fa4270 */
[----:B------:R-:W-:Y:S02]  /*be10*/  IMAD.MOV.U32 R24, RZ, RZ, R20 ;  /* 0x000000ffff187224 */ /* 0x000fe400078e0014 */
[----:B------:R-:W-:-:S10]  /*be20*/  IMAD.MOV.U32 R38, RZ, RZ, R23 ;  /* 0x000000ffff267224 */ /* 0x000fd400078e0017 */
[----:B------:R-:W-:Y:S05]  /*be30*/  WARPSYNC.COLLECTIVE R21, `(.L_x_1430) ;  /* 0x0000000015087348 */ /* 0x000fea0003c00000 */
[----:B------:R0:W1:Y:S02]  /*be40*/  SHFL.DOWN P0, R23, R24, R19, R18 ;  /* 0x0800001318177389 */ /* 0x0000640000000012 */
[----:B01----:R-:W-:Y:S05]  /*be50*/  ENDCOLLECTIVE ;  /* 0x000000000000791b */ /* 0x003fea0003800000 */
.L_x_1430:
[----:B------:R-:W-:-:S05]  /*be60*/  SEL R17, R38, RZ, !P5 ;  /* 0x000000ff26117207 */ /* 0x000fca0006800000 */
[----:B------:R-:W-:-:S05]  /*be70*/  IMAD.IADD R38, R22, 0x1, R17 ;  /* 0x0000000116267824 */ /* 0x000fca00078e0211 */
[----:B------:R-:W-:Y:S01]  /*be80*/  ISETP.NE.AND P6, PT, R38, RZ, PT ;  /* 0x000000ff2600720c */ /* 0x000fe20003fc5270 */
[----:B------:R-:W-:Y:S02]  /*be90*/  IMAD.MOV.U32 R24, RZ, RZ, R38 ;  /* 0x000000ffff187224 */ /* 0x000fe400078e0026 */
[----:B------:R-:W-:Y:S01]  /*bea0*/  IMAD.MOV.U32 R19, RZ, RZ, 0x4 ;  /* 0x00000004ff137424 */ /* 0x000fe200078e00ff */
[----:B------:R-:W-:Y:S01]  /*beb0*/  ISETP.NE.AND P0, PT, R22, RZ, PT ;  /* 0x000000ff1600720c */ /* 0x000fe20003f05270 */
[----:B------:R-:W-:-:S05]  /*bec0*/  IMAD.MOV.U32 R39, RZ, RZ, R23 ;  /* 0x000000ffff277224 */ /* 0x000fca00078e0017 */
[----:B------:R-:W-:-:S04]  /*bed0*/  SEL R16, R39, RZ, !P0 ;  /* 0x000000ff27107207 */ /* 0x000fc80004000000 */
[----:B------:R-:W-:-:S07]  /*bee0*/  SEL R17, R16, RZ, !P5 ;  /* 0x000000ff10117207 */ /* 0x000fce0006800000 */
[----:B------:R-:W-:Y:S05]  /*bef0*/  WARPSYNC.COLLECTIVE R21, `(.L_x_1431) ;  /* 0x0000000015087348 */ /* 0x000fea0003c00000 */
[----:B------:R0:W1:Y:S02]  /*bf00*/  SHFL.DOWN P0, R23, R24, R19, R18 ;  /* 0x0800001318177389 */ /* 0x0000640000000012 */
[----:B01----:R-:W-:Y:S05]  /*bf10*/  ENDCOLLECTIVE ;  /* 0x000000000000791b */ /* 0x003fea0003800000 */
.L_x_1431:
[----:B------:R-:W-:Y:S02]  /*bf20*/  IMAD.IADD R16, R20, 0x1, R17 ;  /* 0x0000000114107824 */ /* 0x000fe400078e0211 */
[----:B------:R-:W-:-:S05]  /*bf30*/  VIADD R20, R40, 0x4 ;  /* 0x0000000428147836 */ /* 0x000fca0000000000 */
[----:B------:R-:W-:Y:S01]  /*bf40*/  ISETP.GT.AND P5, PT, R20, R27, PT ;  /* 0x0000001b1400720c */ /* 0x000fe20003fa4270 */
[----:B------:R-:W-:Y:S02]  /*bf50*/  IMAD.MOV.U32 R24, RZ, RZ, R16 ;  /* 0x000000ffff187224 */ /* 0x000fe400078e0010 */
[----:B------:R-:W-:-:S10]  /*bf60*/  IMAD.MOV.U32 R39, RZ, RZ, R23 ;  /* 0x000000ffff277224 */ /* 0x000fd400078e0017 */
[----:B------:R-:W-:Y:S05]  /*bf70*/  WARPSYNC.COLLECTIVE R21, `(.L_x_1432) ;  /* 0x0000000015087348 */ /* 0x000fea0003c00000 */
[----:B------:R0:W1:Y:S02]  /*bf80*/  SHFL.DOWN P0, R23, R24, R19, R18 ;  /* 0x0800001318177389 */ /* 0x0000640000000012 */
[----:B01----:R-:W-:Y:S05]  /*bf90*/  ENDCOLLECTIVE ;  /* 0x000000000000791b */ /* 0x003fea0003800000 */
.L_x_1432:
[----:B------:R-:W-:-:S05]  /*bfa0*/  SEL R39, R39, RZ, !P5 ;  /* 0x000000ff27277207 */ /* 0x000fca0006800000 */
[----:B------:R-:W-:Y:S02]  /*bfb0*/  IMAD.IADD R42, R38, 0x1, R39 ;  /* 0x00000001262a7824 */ /* 0x000fe400078e0227 */
[----:B------:R-:W-:Y:S02]  /*bfc0*/  VIADD R38, R40, 0x8 ;  /* 0x0000000828267836 */ /* 0x000fe40000000000 */
[----:B------:R-:W-:Y:S02]  /*bfd0*/  IMAD.MOV.U32 R24, RZ, RZ, R42 ;  /* 0x000000ffff187224 */ /* 0x000fe400078e002a */
[----:B------:R-:W-:Y:S02]  /*bfe0*/  IMAD.MOV.U32 R19, RZ, RZ, 0x8 ;  /* 0x00000008ff137424 */ /* 0x000fe400078e00ff */
[----:B------:R-:W-:-:S07]  /*bff0*/  IMAD.MOV.U32 R17, RZ, RZ, R23 ;  /* 0x000000ffff117224 */ /* 0x000fce00078e0017 */
[----:B------:R-:W-:Y:S05]  /*c000*/  WARPSYNC.COLLECTIVE R21, `(.L_x_1433) ;  /* 0x0000000015087348 */ /* 0x000fea0003c00000 */
[----:B------:R0:W1:Y:S02]  /*c010*/  SHFL.DOWN P0, R23, R24, R19, R18 ;  /* 0x0800001318177389 */ /* 0x0000640000000012 */
[----:B01----:R-:W-:Y:S05]  /*c020*/  ENDCOLLECTIVE ;  /* 0x000000000000791b */ /* 0x003fea0003800000 */
.L_x_1433:
[----:B------:R-:W-:Y:S02]  /*c030*/  SEL R17, R17, RZ, !P6 ;  /* 0x000000ff11117207 */ /* 0x000fe40007000000 */
[----:B------:R-:W-:Y:S02]  /*c040*/  ISETP.NE.AND P6, PT, R42, RZ, PT ;  /* 0x000000ff2a00720c */ /* 0x000fe40003fc5270 */
[----:B------:R-:W-:Y:S02]  /*c050*/  SEL R17, R17, RZ, !P5 ;  /* 0x000000ff11117207 */ /* 0x000fe40006800000 */
[----:B------:R-:W-:-:S03]  /*c060*/  ISETP.GT.AND P5, PT, R38, R27, PT ;  /* 0x0000001b2600720c */ /* 0x000fc60003fa4270 */
[----:B------:R-:W-:-:S04]  /*c070*/  IMAD.IADD R20, R16, 0x1, R17 ;  /* 0x0000000110147824 */ /* 0x000fc800078e0211 */
[----:B------:R-:W-:Y:S02]  /*c080*/  IMAD.MOV.U32 R24, RZ, RZ, R20 ;  /* 0x000000ffff187224 */ /* 0x000fe400078e0014 */
[----:B------:R-:W-:-:S07]  /*c090*/  IMAD.MOV.U32 R22, RZ, RZ, R23 ;  /* 0x000000ffff167224 */ /* 0x000fce00078e0017 */
[----:B------:R-:W-:Y:S05]  /*c0a0*/  WARPSYNC.COLLECTIVE R21, `(.L_x_1434) ;  /* 0x0000000015087348 */ /* 0x000fea0003c00000 */
[----:B------:R0:W1:Y:S02]  /*c0b0*/  SHFL.DOWN P0, R23, R24, R19, R18 ;  /* 0x0800001318177389 */ /* 0x0000640000000012 */
[----:B01----:R-:W-:Y:S05]  /*c0c0*/  ENDCOLLECTIVE ;  /* 0x000000000000791b */ /* 0x003fea0003800000 */
.L_x_1434:
[----:B------:R-:W-:-:S05]  /*c0d0*/  SEL R17, R22, RZ, !P5 ;  /* 0x000000ff16117207 */ /* 0x000fca0006800000 */
[----:B------:R-:W-:-:S04]  /*c0e0*/  IMAD.IADD R38, R42, 0x1, R17 ;  /* 0x000000012a267824 */ /* 0x000fc800078e0211 */
[----:B------:R-:W-:Y:S02]  /*c0f0*/  IMAD.MOV.U32 R24, RZ, RZ, R38 ;  /* 0x000000ffff187224 */ /* 0x000fe400078e0026 */
[----:B------:R-:W-:Y:S02]  /*c100*/  IMAD.MOV.U32 R19, RZ, RZ, 0x10 ;  /* 0x00000010ff137424 */ /* 0x000fe400078e00ff */
[----:B------:R-:W-:-:S07]  /*c110*/  IMAD.MOV.U32 R16, RZ, RZ, R23 ;  /* 0x000000ffff107224 */ /* 0x000fce00078e0017 */
[----:B------:R-:W-:Y:S05]  /*c120*/  WARPSYNC.COLLECTIVE R21, `(.L_x_1435) ;  /* 0x0000000015087348 */ /* 0x000fea0003c00000 */
[----:B------:R0:W1:Y:S02]  /*c130*/  SHFL.DOWN P0, R23, R24, R19, R18 ;  /* 0x0800001318177389 */ /* 0x0000640000000012 */
[----:B01----:R-:W-:Y:S05]  /*c140*/  ENDCOLLECTIVE ;  /* 0x000000000000791b */ /* 0x003fea0003800000 */
.L_x_1435:
[----:B------:R-:W-:-:S04]  /*c150*/  SEL R16, R16, RZ, !P6 ;  /* 0x000000ff10107207 */ /* 0x000fc80007000000 */
[----:B------:R-:W-:Y:S01]  /*c160*/  SEL R17, R16, RZ, !P5 ;  /* 0x000000ff10117207 */ /* 0x000fe20006800000 */
[----:B------:R-:W-:-:S04]  /*c170*/  VIADD R16, R40, 0x10 ;  /* 0x0000001028107836 */ /* 0x000fc80000000000 */
[----:B------:R-:W-:Y:S01]  /*c180*/  IMAD.IADD R22, R20, 0x1, R17 ;  /* 0x0000000114167824 */ /* 0x000fe200078e0211 */
[----:B------:R-:W-:Y:S02]  /*c190*/  ISETP.GT.AND P5, PT, R16, R27, PT ;  /* 0x0000001b1000720c */ /* 0x000fe40003fa4270 */
[----:B------:R-:W0:Y:S01]  /*c1a0*/  LDC.64 R16, c[0x0][0x3b0] ;  /* 0x0000ec00ff107b82 */ /* 0x000e220000000a00 */
[----:B------:R-:W-:Y:S01]  /*c1b0*/  IMAD.MOV.U32 R24, RZ, RZ, R22 ;  /* 0x000000ffff187224 */ /* 0x000fe200078e0016 */
[----:B------:R-:W-:-:S05]  /*c1c0*/  LOP3.LUT R27, RZ, R0, RZ, 0x33, !PT ;  /* 0x00000000ff1b7212 */ /* 0x000fca00078e33ff */
[----:B------:R-:W-:Y:S02]  /*c1d0*/  VIADD R27, R27, UR8 ;  /* 0x000000081b1b7c36 */ /* 0x000fe40008000000 */
[----:B------:R-:W-:-:S07]  /*c1e0*/  IMAD.MOV.U32 R39, RZ, RZ, R23 ;  /* 0x000000ffff277224 */ /* 0x000fce00078e0017 */
[----:B0-----:R-:W-:Y:S05]  /*c1f0*/  WARPSYNC.COLLECTIVE R21, `(.L_x_1436) ;  /* 0x0000000015087348 */ /* 0x001fea0003c00000 */
[----:B------:R1:W2:Y:S02]  /*c200*/  SHFL.DOWN P0, R23, R24, R19, R18 ;  /* 0x0800001318177389 */ /* 0x0002a40000000012 */
[----:B012---:R-:W-:Y:S05]  /*c210*/  ENDCOLLECTIVE ;  /* 0x000000000000791b */ /* 0x007fea0003800000 */
.L_x_1436:
[----:B------:R-:W-:Y:S05]  /*c220*/  WARPSYNC.COLLECTIVE R21, `(.L_x_1437) ;  /* 0x0000000015087348 */ /* 0x000fea0003c00000 */
[----:B------:R-:W-:Y:S01]  /*c230*/  VOTE.ALL P4, P4 ;  /* 0x0000000000ff7806 */ /* 0x000fe20002080000 */
[----:B------:R-:W-:-:S12]  /*c240*/  ENDCOLLECTIVE ;  /* 0x000000000000791b */ /* 0x000fd80003800000 */
.L_x_1437:
[----:B------:R-:W-:-:S05]  /*c250*/  SEL R39, R39, RZ, !P5 ;  /* 0x000000ff27277207 */ /* 0x000fca0006800000 */
[C---:B------:R-:W-:Y:S01]  /*c260*/  IMAD.IADD R20, R38.reuse, 0x1, R39 ;  /* 0x0000000126147824 */ /* 0x040fe200078e0227 */
[----:B------:R-:W-:-:S04]  /*c270*/  ISETP.NE.AND P0, PT, R38, RZ, PT ;  /* 0x000000ff2600720c */ /* 0x000fc80003f05270 */
[----:B------:R-:W-:Y:S02]  /*c280*/  SEL R23, R23, RZ, !P0 ;  /* 0x000000ff17177207 */ /* 0x000fe40004000000 */
[----:B------:R-:W-:Y:S02]  /*c290*/  IADD3 R42, P0, PT, R16, 0x200, RZ ;  /* 0x00000200102a7810 */ /* 0x000fe40007f1e0ff */
[----:B------:R-:W-:-:S03]  /*c2a0*/  SEL R23, R23, RZ, !P5 ;  /* 0x000000ff17177207 */ /* 0x000fc60006800000 */
[----:B------:R-:W-:Y:S02]  /*c2b0*/  IMAD.X R43, RZ, RZ, R17, P0 ;  /* 0x000000ffff2b7224 */ /* 0x000fe400000e0611 */
[----:B------:R-:W-:Y:S01]  /*c2c0*/  IMAD.IADD R22, R22, 0x1, R23 ;  /* 0x0000000116167824 */ /* 0x000fe200078e0217 */
[----:B------:R-:W-:Y:S06]  /*c2d0*/  BRA `(.L_x_1438) ;  /* 0xffffffcc00207947 */ /* 0x000fec000383ffff */
.L_x_1370:
[----:B------:R-:W-:Y:S01]  /*c2e0*/  BSSY B0, `(.L_x_1439) ;  /* 0x0000006000007945 */ /* 0x000fe20003800000 */
[----:B------:R-:W-:Y:S01]  /*c2f0*/  PLOP3.LUT P0, PT, P0, PT, PT, 0x8, 0x80 ;  /* 0x000000000080781c */ /* 0x000fe2000070e170 */
[----:B------:R-:W-:-:S12]  /*c300*/  IMAD.MOV.U32 R21, RZ, RZ, -0x1 ;  /* 0xffffffffff157424 */ /* 0x000fd800078e00ff */
[----:B------:R-:W-:Y:S05]  /*c310*/  WARPSYNC.COLLECTIVE R21, `(.L_x_1440) ;  /* 0x0000000015087348 */ /* 0x000fea0003c00000 */
[----:B------:R-:W-:Y:S01]  /*c320*/  VOTE.ANY P0, P0 ;  /* 0x0000000000ff7806 */ /* 0x000fe20000000100 */
[----:B------:R-:W-:-:S12]  /*c330*/  ENDCOLLECTIVE ;  /* 0x000000000000791b */ /* 0x000fd80003800000 */
.L_x_1440:
[----:B------:R-:W-:Y:S05]  /*c340*/  BSYNC B0 ;  /* 0x0000000000007941 */ /* 0x000fea0003800000 */
.L_x_1439:
[----:B------:R-:W-:Y:S05]  /*c350*/  BRA `(.L_x_1441) ;  /* 0xffffffcc00247947 */ /* 0x000fea000383ffff */
.L_x_1372:
        /* <DEDUP_REMOVED lines=8> */
.L_x_1443:
[----:B------:R-:W-:Y:S05]  /*c3e0*/  BSYNC B0 ;  /* 0x0000000000007941 */ /* 0x000fea0003800000 */
.L_x_1442:
        /* <DEDUP_REMOVED lines=13> */
.L_x_1444:
[----:B------:R-:W-:Y:S02]  /*c4c0*/  IMAD.MOV.U32 R24, RZ, RZ, R17 ;  /* 0x000000ffff187224 */ /* 0x000fe400078e0011 */
[----:B------:R-:W-:-:S07]  /*c4d0*/  IMAD.MOV.U32 R38, RZ, RZ, R23 ;  /* 0x000000ffff267224 */ /* 0x000fce00078e0017 */
[----:B------:R-:W-:Y:S05]  /*c4e0*/  WARPSYNC.COLLECTIVE R21, `(.L_x_1445) ;  /* 0x0000000015087348 */ /* 0x000fea0003c00000 */
[----:B------:R0:W1:Y:S02]  /*c4f0*/  SHFL.DOWN P0, R23, R24, R19, R18 ;  /* 0x0800001318177389 */ /* 0x0000640000000012 */
[----:B01----:R-:W-:Y:S05]  /*c500*/  ENDCOLLECTIVE ;  /* 0x000000000000791b */ /* 0x003fea0003800000 */
.L_x_1445:
        /* <DEDUP_REMOVED lines=13> */
.L_x_1446:
[----:B------:R-:W-:Y:S02]  /*c5e0*/  IMAD.MOV.U32 R24, RZ, RZ, R39 ;  /* 0x000000ffff187224 */ /* 0x000fe400078e0027 */
[----:B------:R-:W-:-:S07]  /*c5f0*/  IMAD.MOV.U32 R17, RZ, RZ, R23 ;  /* 0x000000ffff117224 */ /* 0x000fce00078e0017 */
[----:B------:R-:W-:Y:S05]  /*c600*/  WARPSYNC.COLLECTIVE R21, `(.L_x_1447) ;  /* 0x0000000015087348 */ /* 0x000fea0003c00000 */
[----:B------:R0:W1:Y:S02]  /*c610*/  SHFL.DOWN P0, R23, R24, R19, R18 ;  /* 0x0800001318177389 */ /* 0x0000640000000012 */
[----:B01----:R-:W-:Y:S05]  /*c620*/  ENDCOLLECTIVE ;  /* 0x000000000000791b */ /* 0x003fea0003800000 */
.L_x_1447:
        /* <DEDUP_REMOVED lines=13> */
.L_x_1448:
[----:B------:R-:W-:Y:S02]  /*c700*/  IMAD.MOV.U32 R24, RZ, RZ, R16 ;  /* 0x000000ffff187224 */ /* 0x000fe400078e0010 */
[----:B------:R-:W-:-:S07]  /*c710*/  IMAD.MOV.U32 R17, RZ, RZ, R23 ;  /* 0x000000ffff117224 */ /* 0x000fce00078e0017 */
[----:B------:R-:W-:Y:S05]  /*c720*/  WARPSYNC.COLLECTIVE R21, `(.L_x_1449) ;  /* 0x0000000015087348 */ /* 0x000fea0003c00000 */
[----:B------:R0:W1:Y:S02]  /*c730*/  SHFL.DOWN P0, R23, R24, R19, R18 ;  /* 0x0800001318177389 */ /* 0x0000640000000012 */
[----:B01----:R-:W-:Y:S05]  /*c740*/  ENDCOLLECTIVE ;  /* 0x000000000000791b */ /* 0x003fea0003800000 */
.L_x_1449:
        /* <DEDUP_REMOVED lines=9> */
[C---:B------:R-:W-:Y:S02]  /*c7e0*/  VIADD R16, R40.reuse, 0x8 ;  /* 0x0000000828107836 */ /* 0x040fe40000000000 */
[----:B------:R-:W-:-:S10]  /*c7f0*/  VIADD R44, R40, 0x10 ;  /* 0x00000010282c7836 */ /* 0x000fd40000000000 */
[----:B------:R-:W-:Y:S05]  /*c800*/  WARPSYNC.COLLECTIVE R21, `(.L_x_1450) ;  /* 0x0000000015087348 */ /* 0x000fea0003c00000 */
[----:B------:R0:W1:Y:S02]  /*c810*/  SHFL.DOWN P0, R23, R24, R19, R18 ;  /* 0x0800001318177389 */ /* 0x0000640000000012 */
[----:B01----:R-:W-:Y:S05]  /*c820*/  ENDCOLLECTIVE ;  /* 0x000000000000791b */ /* 0x003fea0003800000 */
.L_x_1450:
[----:B------:R-:W-:Y:S02]  /*c830*/  IMAD.MOV.U32 R24, RZ, RZ, R38 ;  /* 0x000000ffff187224 */ /* 0x000fe400078e0026 */
[----:B------:R-:W-:-:S07]  /*c840*/  IMAD.MOV.U32 R17, RZ, RZ, R23 ;  /* 0x000000ffff117224 */ /* 0x000fce00078e0017 */
[----:B------:R-:W-:Y:S05]  /*c850*/  WARPSYNC.COLLECTIVE R21, `(.L_x_1451) ;  /* 0x0000000015087348 */ /* 0x000fea0003c00000 */
[----:B------:R0:W1:Y:S02]  /*c860*/  SHFL.DOWN P0, R23, R24, R19, R18 ;  /* 0x0800001318177389 */ /* 0x0000640000000012 */
[----:B01----:R-:W-:Y:S05]  /*c870*/  ENDCOLLECTIVE ;  /* 0x000000000000791b */ /* 0x003fea0003800000 */
.L_x_1451:
        /* <DEDUP_REMOVED lines=12> */
.L_x_1452:
[----:B------:R-:W-:Y:S02]  /*c940*/  IMAD.MOV.U32 R24, RZ, RZ, R16 ;  /* 0x000000ffff187224 */ /* 0x000fe400078e0010 */
[----:B------:R-:W-:-:S07]  /*c950*/  IMAD.MOV.U32 R38, RZ, RZ, R23 ;  /* 0x000000ffff267224 */ /* 0x000fce00078e0017 */
[----:B------:R-:W-:Y:S05]  /*c960*/  WARPSYNC.COLLECTIVE R21, `(.L_x_1453) ;  /* 0x0000000015087348 */ /* 0x000fea0003c00000 */
[----:B------:R0:W1:Y:S02]  /*c970*/  SHFL.DOWN P0, R23, R24, R19, R18 ;  /* 0x0800001318177389 */ /* 0x0000640000000012 */
[----:B01----:R-:W-:Y:S05]  /*c980*/  ENDCOLLECTIVE ;  /* 0x000000000000791b */ /* 0x003fea0003800000 */
.L_x_1453:
[----:B------:R-:W-:Y:S05]  /*c990*/  WARPSYNC.COLLECTIVE R21, `(.L_x_1454) ;  /* 0x0000000015087348 */ /* 0x000fea0003c00000 */
[----:B------:R-:W-:Y:S01]  /*c9a0*/  VOTE.ALL P4, P4 ;  /* 0x0000000000ff7806 */ /* 0x000fe20002080000 */
[----:B------:R-:W-:-:S12]  /*c9b0*/  ENDCOLLECTIVE ;  /* 0x000000000000791b */ /* 0x000fd80003800000 */
.L_x_1454:
[----:B------:R-:W-:Y:S02]  /*c9c0*/  ISETP.GT.AND P0, PT, R44, R41, PT ;  /* 0x000000292c00720c */ /* 0x000fe40003f04270 */
        /* <DEDUP_REMOVED lines=9> */
.L_x_1456:
        /* <DEDUP_REMOVED lines=10> */
.L_x_1619:


//--------------------- .text._ZN6thrust24THRUST_300001_SM_1000_NS8cuda_cub4core6detail13_kernel_agentINS1_15__reduce_by_key9InitAgentIN3cub18CUB_300001_SM_100024ReduceByKeyScanTileStateIiiLb1EEEiPiEEJSA_iSB_EEEvDpT0_ --------------------------
	.section	.text._ZN6thrust24THRUST_300001_SM_1000_NS8cuda_cub4core6detail13_kernel_agentINS1_15__reduce_by_key9InitAgentIN3cub18CUB_300001_SM_100024ReduceByKeyScanTileStateIiiLb1EEEiPiEEJSA_iSB_EEEvDpT0_,"ax",@progbits
	.align	128
        .global         _ZN6thrust24THRUST_300001_SM_1000_NS8cuda_cub4core6detail13_kernel_agentINS1_15__reduce_by_key9InitAgentIN3cub18CUB_300001_SM_100024ReduceByKeyScanTileStateIiiLb1EEEiPiEEJSA_iSB_EEEvDpT0_
        .type           _ZN6thrust24THRUST_300001_SM_1000_NS8cuda_cub4core6detail13_kernel_agentINS1_15__reduce_by_key9InitAgentIN3cub18CUB_300001_SM_100024ReduceByKeyScanTileStateIiiLb1EEEiPiEEJSA_iSB_EEEvDpT0_,@function
        .size           _ZN6thrust24THRUST_300001_SM_1000_NS8cuda_cub4core6detail13_kernel_agentINS1_15__reduce_by_key9InitAgentIN3cub18CUB_300001_SM_100024ReduceByKeyScanTileStateIiiLb1EEEiPiEEJSA_iSB_EEEvDpT0_,(.L_x_1620 - _ZN6thrust24THRUST_300001_SM_1000_NS8cuda_cub4core6detail13_kernel_agentINS1_15__reduce_by_key9InitAgentIN3cub18CUB_300001_SM_100024ReduceByKeyScanTileStateIiiLb1EEEiPiEEJSA_iSB_EEEvDpT0_)
        .other          _ZN6thrust24THRUST_300001_SM_1000_NS8cuda_cub4core6detail13_kernel_agentINS1_15__reduce_by_key9InitAgentIN3cub18CUB_300001_SM_100024ReduceByKeyScanTileStateIiiLb1EEEiPiEEJSA_iSB_EEEvDpT0_,@"STO_CUDA_ENTRY STV_DEFAULT"
_ZN6thrust24THRUST_300001_SM_1000_NS8cuda_cub4core6detail13_kernel_agentINS1_15__reduce_by_key9InitAgentIN3cub18CUB_300001_SM_100024ReduceByKeyScanTileStateIiiLb1EEEiPiEEJSA_iSB_EEEvDpT0_:
.text._ZN6thrust24THRUST_300001_SM_1000_NS8cuda_cub4core6detail13_kernel_agentINS1_15__reduce_by_key9InitAgentIN3cub18CUB_300001_SM_100024ReduceByKeyScanTileStateIiiLb1EEEiPiEEJSA_iSB_EEEvDpT0_:
        /* <DEDUP_REMOVED lines=22> */
[----:B0-----:R-:W-:Y:S01]  /*0160*/  STG.E desc[UR4][R2.64], RZ ;  /* 0x000000ff02007986 */ /* 0x001fe2000c101904 */
[----:B------:R-:W-:Y:S05]  /*0170*/  EXIT ;  /* 0x000000000000794d */ /* 0x000fea0003800000 */
.L_x_1457:
        /* <DEDUP_REMOVED lines=16> */
.L_x_1620:


//--------------------- .text._Z11move_kernelPiS_S_S_P24curandStatePhilox4_32_10 --------------------------
	.section	.text._Z11move_kernelPiS_S_S_P24curandStatePhilox4_32_10,"ax",@progbits
	.align	128
        .global         _Z11move_kernelPiS_S_S_P24curandStatePhilox4_32_10
        .type           _Z11move_kernelPiS_S_S_P24curandStatePhilox4_32_10,@function
        .size           _Z11move_kernelPiS_S_S_P24curandStatePhilox4_32_10,(.L_x_1621 - _Z11move_kernelPiS_S_S_P24curandStatePhilox4_32_10)
        .other          _Z11move_kernelPiS_S_S_P24curandStatePhilox4_32_10,@"STO_CUDA_ENTRY STV_DEFAULT"
_Z11move_kernelPiS_S_S_P24curandStatePhilox4_32_10:
.text._Z11move_kernelPiS_S_S_P24curandStatePhilox4_32_10:
[----:B------:R-:W-:Y:S01]  /*0000*/  LDC R1, c[0x0][0x37c] ;  /* 0x0000df00ff017b82 */ /* 0x000fe20000000800 */
[----:B------:R-:W0:Y:S07]  /*0010*/  S2R R3, SR_TID.X ;  /* 0x0000000000037919 */ /* 0x000e2e0000002100 */
[----:B------:R-:W0:Y:S08]  /*0020*/  S2UR UR4, SR_CTAID.X ;  /* 0x00000000000479c3 */ /* 0x000e300000002500 */
[----:B------:R-:W0:Y:S02]  /*0030*/  LDC R0, c[0x0][0x360] ;  /* 0x0000d800ff007b82 */ /* 0x000e240000000800 */
[----:B0-----:R-:W-:-:S05]  /*0040*/  IMAD R0, R0, UR4, R3 ;  /* 0x0000000400007c24 */ /* 0x001fca000f8e0203 */
[----:B------:R-:W-:-:S13]  /*0050*/  ISETP.GT.AND P0, PT, R0, 0x11e1a2ff, PT ;  /* 0x11e1a2ff0000780c */ /* 0x000fda0003f04270 */
[----:B------:R-:W-:Y:S05]  /*0060*/  @P0 EXIT ;  /* 0x000000000000094d */ /* 0x000fea0003800000 */
[----:B------:R-:W0:Y:S01]  /*0070*/  LDC.64 R2, c[0x0][0x390] ;  /* 0x0000e400ff027b82 */ /* 0x000e220000000a00 */
[----:B------:R-:W1:Y:S01]  /*0080*/  LDCU.64 UR4, c[0x0][0x358] ;  /* 0x00006b00ff0477ac */ /* 0x000e620008000a00 */
[----:B0-----:R-:W-:-:S05]  /*0090*/  IMAD.WIDE R2, R0, 0x4, R2 ;  /* 0x0000000400027825 */ /* 0x001fca00078e0202 */
[----:B-1----:R-:W2:Y:S02]  /*00a0*/  LDG.E R4, desc[UR4][R2.64] ;  /* 0x0000000402047981 */ /* 0x002ea4000c1e1900 */
[----:B--2---:R-:W-:-:S13]  /*00b0*/  ISETP.GE.AND P0, PT, R4, RZ, PT ;  /* 0x000000ff0400720c */ /* 0x004fda0003f06270 */
[----:B------:R-:W-:Y:S05]  /*00c0*/  @!P0 EXIT ;  /* 0x000000000000894d */ /* 0x000fea0003800000 */
[----:B------:R-:W0:Y:S02]  /*00d0*/  LDC.64 R4, c[0x0][0x3a0] ;  /* 0x0000e800ff047b82 */ /* 0x000e240000000a00 */
[----:B0-----:R-:W-:-:S05]  /*00e0*/  IMAD.WIDE R4, R0, 0x40, R4 ;  /* 0x0000004000047825 */ /* 0x001fca00078e0204 */
[----:B------:R-:W2:Y:S01]  /*00f0*/  LDG.E R6, desc[UR4][R4.64+0x28] ;  /* 0x0000280404067981 */ /* 0x000ea2000c1e1900 */
[----:B------:R-:W-:Y:S01]  /*0100*/  BSSY.RECONVERGENT B0, `(.L_x_1458) ;  /* 0x0000011000007945 */ /* 0x000fe20003800200 */
[C---:B--2---:R-:W-:Y:S01]  /*0110*/  ISETP.NE.AND P0, PT, R6.reuse, 0x1, PT ;  /* 0x000000010600780c */ /* 0x044fe20003f05270 */
[----:B------:R-:W-:-:S12]  /*0120*/  VIADD R12, R6, 0x1 ;  /* 0x00000001060c7836 */ /* 0x000fd80000000000 */
[----:B------:R-:W-:Y:S05]  /*0130*/  @!P0 BRA `(.L_x_1459) ;  /* 0x0000000000308947 */ /* 0x000fea0003800000 */
[----:B------:R-:W-:-:S05]  /*0140*/  IMAD.MOV.U32 R7, RZ, RZ, -0x2 ;  /* 0xfffffffeff077424 */ /* 0x000fca00078e00ff */
[----:B------:R-:W-:-:S04]  /*0150*/  VIADDMNMX.U32 R6, R6, R7, 0x2, PT ;  /* 0x0000000206067446 */ /* 0x000fc80003800007 */
[----:B------:R-:W-:-:S04]  /*0160*/  SHF.L.U32 R8, R6, 0x2, RZ ;  /* 0x0000000206087819 */ /* 0x000fc800000006ff */
[----:B------:R-:W0:Y:S02]  /*0170*/  LDC R6, c[0x2][R8] ;  /* 0x0080000008067b82 */ /* 0x000e240000000800 */
[----:B0-----:R-:W-:-:S04]  /*0180*/  SHF.R.S32.HI R7, RZ, 0x1f, R6 ;  /* 0x0000001fff077819 */ /* 0x001fc80000011406 */
.L_x_1567:
[----:B------:R-:W-:Y:S05]  /*0190*/  BRX R6 -0x1a0                                                                          (*"BRANCH_TARGETS .L_x_1568,.L_x_1569,.L_x_1570"*) ;  /* 0xfffffffc06987949 */ /* 0x000fea000383ffff */
.L_x_1570:
[----:B------:R1:W5:Y:S01]  /*01a0*/  LDG.E R6, desc[UR4][R4.64+0x10] ;  /* 0x0000100404067981 */ /* 0x000362000c1e1900 */
[----:B------:R-:W-:Y:S05]  /*01b0*/  BRA `(.L_x_1460) ;  /* 0x0000000000147947 */ /* 0x000fea0003800000 */
.L_x_1568:
[----:B------:R2:W5:Y:S01]  /*01c0*/  LDG.E R6, desc[UR4][R4.64+0x18] ;  /* 0x0000180404067981 */ /* 0x000562000c1e1900 */
[----:B------:R-:W-:Y:S05]  /*01d0*/  BRA `(.L_x_1460) ;  /* 0x00000000000c7947 */ /* 0x000fea0003800000 */
.L_x_1569:
[----:B------:R0:W5:Y:S01]  /*01e0*/  LDG.E R6, desc[UR4][R4.64+0x1c] ;  /* 0x00001c0404067981 */ /* 0x000162000c1e1900 */
[----:B------:R-:W-:Y:S05]  /*01f0*/  BRA `(.L_x_1460) ;  /* 0x0000000000047947 */ /* 0x000fea0003800000 */
.L_x_1459:
[----:B------:R3:W5:Y:S02]  /*0200*/  LDG.E R6, desc[UR4][R4.64+0x14] ;  /* 0x0000140404067981 */ /* 0x000764000c1e1900 */
.L_x_1460:
[----:B------:R-:W-:Y:S05]  /*0210*/  BSYNC.RECONVERGENT B0 ;  /* 0x0000000000007941 */ /* 0x000fea0003800200 */
.L_x_1458:
[----:B------:R-:W-:Y:S01]  /*0220*/  ISETP.NE.AND P0, PT, R12, 0x4, PT ;  /* 0x000000040c00780c */ /* 0x000fe20003f05270 */
[----:B------:R-:W-:-:S12]  /*0230*/  BSSY.RECONVERGENT B0, `(.L_x_1461) ;  /* 0x000005a000007945 */ /* 0x000fd80003800200 */
[----:B------:R-:W-:Y:S05]  /*0240*/  @P0 BRA `(.L_x_1462) ;  /* 0x0000000400600947 */ /* 0x000fea0003800000 */
[----:B------:R-:W4:Y:S01]  /*0250*/  LDG.E R7, desc[UR4][R4.64] ;  /* 0x0000000404077981 */ /* 0x000f22000c1e1900 */
[----:B------:R-:W-:Y:S01]  /*0260*/  BSSY.RECONVERGENT B1, `(.L_x_1463) ;  /* 0x0000014000017945 */ /* 0x000fe20003800200 */
[----:B----4-:R-:W-:-:S05]  /*0270*/  VIADD R11, R7, 0x1 ;  /* 0x00000001070b7836 */ /* 0x010fca0000000000 */
[----:B------:R4:W-:Y:S01]  /*0280*/  STG.E desc[UR4][R4.64], R11 ;  /* 0x0000000b04007986 */ /* 0x0009e2000c101904 */
[----:B------:R-:W-:-:S13]  /*0290*/  ISETP.NE.AND P0, PT, R11, RZ, PT ;  /* 0x000000ff0b00720c */ /* 0x000fda0003f05270 */
[----:B----4-:R-:W-:Y:S05]  /*02a0*/  @!P0 BRA `(.L_x_1464) ;  /* 0x0000000000088947 */ /* 0x010fea0003800000 */
[----:B------:R4:W5:Y:S01]  /*02b0*/  LDG.E R13, desc[UR4][R4.64+0x4] ;  /* 0x00000404040d7981 */ /* 0x000962000c1e1900 */
[----:B------:R-:W-:Y:S05]  /*02c0*/  BRA `(.L_x_1465) ;  /* 0x0000000000347947 */ /* 0x000fea0003800000 */
.L_x_1464:
[----:B------:R-:W4:Y:S02]  /*02d0*/  LDG.E R13, desc[UR4][R4.64+0x4] ;  /* 0x00000404040d7981 */ /* 0x000f24000c1e1900 */
[----:B----4-:R-:W-:-:S05]  /*02e0*/  VIADD R13, R13, 0x1 ;  /* 0x000000010d0d7836 */ /* 0x010fca0000000000 */
[----:B------:R4:W-:Y:S01]  /*02f0*/  STG.E desc[UR4][R4.64+0x4], R13 ;  /* 0x0000040d04007986 */ /* 0x0009e2000c101904 */
[----:B------:R-:W-:-:S13]  /*0300*/  ISETP.NE.AND P0, PT, R13, RZ, PT ;  /* 0x000000ff0d00720c */ /* 0x000fda0003f05270 */
[----:B----4-:R-:W-:Y:S05]  /*0310*/  @P0 BRA `(.L_x_1465) ;  /* 0x0000000000200947 */ /* 0x010fea0003800000 */
[----:B------:R-:W4:Y:S02]  /*0320*/  LDG.E R8, desc[UR4][R4.64+0x8] ;  /* 0x0000080404087981 */ /* 0x000f24000c1e1900 */
[----:B----4-:R-:W-:-:S04]  /*0330*/  IADD3 R9, PT, PT, R8, 0x1, RZ ;  /* 0x0000000108097810 */ /* 0x010fc80007ffe0ff */
[----:B------:R-:W-:-:S13]  /*0340*/  ISETP.NE.AND P0, PT, R9, RZ, PT ;  /* 0x000000ff0900720c */ /* 0x000fda0003f05270 */
[----:B------:R-:W4:Y:S01]  /*0350*/  @!P0 LDG.E R8, desc[UR4][R4.64+0xc] ;  /* 0x00000c0404088981 */ /* 0x000f22000c1e1900 */
[----:B------:R-:W-:-:S03]  /*0360*/  IMAD.MOV.U32 R13, RZ, RZ, RZ ;  /* 0x000000ffff0d7224 */ /* 0x000fc600078e00ff */
[----:B------:R0:W-:Y:S01]  /*0370*/  STG.E desc[UR4][R4.64+0x8], R9 ;  /* 0x0000080904007986 */ /* 0x0001e2000c101904 */
[----:B----4-:R-:W-:-:S05]  /*0380*/  @!P0 VIADD R15, R8, 0x1 ;  /* 0x00000001080f8836 */ /* 0x010fca0000000000 */
[----:B------:R0:W-:Y:S02]  /*0390*/  @!P0 STG.E desc[UR4][R4.64+0xc], R15 ;  /* 0x00000c0f04008986 */ /* 0x0001e4000c101904 */
.L_x_1465:
[----:B------:R-:W-:Y:S05]  /*03a0*/  BSYNC.RECONVERGENT B1 ;  /* 0x0000000000017941 */ /* 0x000fea0003800200 */
.L_x_1463:
[----:B0-----:R-:W2:Y:S04]  /*03b0*/  LDG.E.64 R14, desc[UR4][R4.64+0x8] ;  /* 0x00000804040e7981 */ /* 0x001ea8000c1e1b00 */
[----:B------:R-:W3:Y:S01]  /*03c0*/  LDG.E.64 R8, desc[UR4][R4.64+0x20] ;  /* 0x0000200404087981 */ /* 0x000ee2000c1e1b00 */
[----:B------:R-:W-:-:S04]  /*03d0*/  IMAD.HI.U32 R12, R11, -0x2daee0ad, RZ ;  /* 0xd2511f530b0c7827 */ /* 0x000fc800078e00ff */
[----:B------:R-:W-:-:S05]  /*03e0*/  HFMA2 R16, -RZ, RZ, -50.53125, 0.007152557373046875 ;  /* 0xd2511f53ff107431 */ /* 0x000fca00000001ff */
[----:B------:R-:W-:Y:S02]  /*03f0*/  IMAD R7, R7, R16, -0x2daee0ad ;  /* 0xd2511f5307077424 */ /* 0x000fe400078e0210 */
[----:B--2---:R-:W-:Y:S01]  /*0400*/  IMAD.WIDE.U32 R10, R14, -0x326172a9, RZ ;  /* 0xcd9e8d570e0a7825 */ /* 0x004fe200078e00ff */
[----:B---3--:R-:W-:-:S03]  /*0410*/  LOP3.LUT R12, R9, R15, R12, 0x96, !PT ;  /* 0x0000000f090c7212 */ /* 0x008fc600078e960c */
[----:B------:R-:W-:Y:S01]  /*0420*/  VIADD R16, R9, 0xbb67ae85 ;  /* 0xbb67ae8509107836 */ /* 0x000fe20000000000 */
[C---:B-----5:R-:W-:Y:S01]  /*0430*/  LOP3.LUT R14, R8.reuse, R11, R13, 0x96, !PT ;  /* 0x0000000b080e7212 */ /* 0x060fe200078e960d */
[----:B------:R-:W-:Y:S02]  /*0440*/  VIADD R11, R8, 0x9e3779b9 ;  /* 0x9e3779b9080b7836 */ /* 0x000fe40000000000 */
[----:B------:R-:W-:-:S04]  /*0450*/  IMAD.WIDE.U32 R12, R12, -0x326172a9, RZ ;  /* 0xcd9e8d570c0c7825 */ /* 0x000fc800078e00ff */
[----:B------:R-:W-:Y:S01]  /*0460*/  IMAD.WIDE.U32 R14, R14, -0x2daee0ad, RZ ;  /* 0xd2511f530e0e7825 */ /* 0x000fe200078e00ff */
[----:B------:R-:W-:Y:S02]  /*0470*/  LOP3.LUT R11, R11, R10, R13, 0x96, !PT ;  /* 0x0000000a0b0b7212 */ /* 0x000fe400078e960d */
[----:B------:R-:W-:Y:S02]  /*0480*/  IADD3 R13, PT, PT, R9, 0x76cf5d0a, RZ ;  /* 0x76cf5d0a090d7810 */ /* 0x000fe40007ffe0ff */
[----:B------:R-:W-:Y:S01]  /*0490*/  LOP3.LUT R16, R16, R15, R7, 0x96, !PT ;  /* 0x0000000f10107212 */ /* 0x000fe200078e9607 */
[----:B------:R-:W-:Y:S02]  /*04a0*/  VIADD R7, R8, 0x3c6ef372 ;  /* 0x3c6ef37208077836 */ /* 0x000fe40000000000 */
[----:B------:R-:W-:-:S04]  /*04b0*/  IMAD.WIDE.U32 R10, R11, -0x2daee0ad, RZ ;  /* 0xd2511f530b0a7825 */ /* 0x000fc800078e00ff */
[----:B------:R-:W-:Y:S01]  /*04c0*/  IMAD.WIDE.U32 R16, R16, -0x326172a9, RZ ;  /* 0xcd9e8d5710107825 */ /* 0x000fe200078e00ff */
[----:B------:R-:W-:-:S03]  /*04d0*/  LOP3.LUT R13, R11, R13, R14, 0x96, !PT ;  /* 0x0000000d0b0d7212 */ /* 0x000fc600078e960e */
[----:B------:R-:W-:Y:S01]  /*04e0*/  VIADD R11, R8, 0xdaa66d2b ;  /* 0xdaa66d2b080b7836 */ /* 0x000fe20000000000 */
[----:B------:R-:W-:Y:S01]  /*04f0*/  LOP3.LUT R7, R17, R12, R7, 0x96, !PT ;  /* 0x0000000c11077212 */ /* 0x000fe200078e9607 */
[----:B------:R-:W-:-:S04]  /*0500*/  IMAD.WIDE.U32 R12, R13, -0x326172a9, RZ ;  /* 0xcd9e8d570d0c7825 */ /* 0x000fc800078e00ff */
[----:B------:R-:W-:Y:S01]  /*0510*/  IMAD.WIDE.U32 R14, R7, -0x2daee0ad, RZ ;  /* 0xd2511f53070e7825 */ /* 0x000fe200078e00ff */
[----:B------:R-:W-:Y:S02]  /*0520*/  IADD3 R7, PT, PT, R9, 0x32370b8f, RZ ;  /* 0x32370b8f09077810 */ /* 0x000fe40007ffe0ff */
[----:B------:R-:W-:Y:S01]  /*0530*/  LOP3.LUT R11, R13, R16, R11, 0x96, !PT ;  /* 0x000000100d0b7212 */ /* 0x000fe200078e960b */
[----:B------:R-:W-:Y:S01]  /*0540*/  VIADD R13, R9, 0xed9eba14 ;  /* 0xed9eba14090d7836 */ /* 0x000fe20000000000 */
[----:B------:R-:W-:-:S03]  /*0550*/  LOP3.LUT R7, R15, R10, R7, 0x96, !PT ;  /* 0x0000000a0f077212 */ /* 0x000fc600078e9607 */
[----:B------:R-:W-:-:S04]  /*0560*/  IMAD.WIDE.U32 R10, R11, -0x2daee0ad, RZ ;  /* 0xd2511f530b0a7825 */ /* 0x000fc800078e00ff */
[----:B------:R-:W-:Y:S01]  /*0570*/  IMAD.WIDE.U32 R16, R7, -0x326172a9, RZ ;  /* 0xcd9e8d5707107825 */ /* 0x000fe200078e00ff */
[----:B------:R-:W-:Y:S02]  /*0580*/  LOP3.LUT R13, R11, R14, R13, 0x96, !PT ;  /* 0x0000000e0b0d7212 */ /* 0x000fe400078e960d */
[C---:B------:R-:W-:Y:S01]  /*0590*/  IADD3 R11, PT, PT, R8.reuse, 0x1715609d, RZ ;  /* 0x1715609d080b7810 */ /* 0x040fe20007ffe0ff */
[----:B------:R-:W-:-:S05]  /*05a0*/  VIADD R7, R8, 0x78dde6e4 ;  /* 0x78dde6e408077836 */ /* 0x000fca0000000000 */
[----:B------:R-:W-:Y:S01]  /*05b0*/  LOP3.LUT R7, R17, R12, R7, 0x96, !PT ;  /* 0x0000000c11077212 */ /* 0x000fe200078e9607 */
        /* <DEDUP_REMOVED lines=15> */
[C---:B------:R-:W-:Y:S01]  /*06b0*/  IADD3 R13, PT, PT, R9.reuse, -0x24c28bd8, RZ ;  /* 0xdb3d7428090d7810 */ /* 0x040fe20007ffe0ff */
[----:B------:R-:W-:-:S05]  /*06c0*/  VIADD R7, R9, 0x1fd5c5a3 ;  /* 0x1fd5c5a309077836 */ /* 0x000fca0000000000 */
[----:B------:R-:W-:Y:S01]  /*06d0*/  LOP3.LUT R7, R15, R10, R7, 0x96, !PT ;  /* 0x0000000a0f077212 */ /* 0x000fe200078e9607 */
[----:B------:R-:W-:-:S04]  /*06e0*/  IMAD.WIDE.U32 R10, R11, -0x2daee0ad, RZ ;  /* 0xd2511f530b0a7825 */ /* 0x000fc800078e00ff */
[----:B------:R-:W-:Y:S01]  /*06f0*/  IMAD.WIDE.U32 R16, R7, -0x326172a9, RZ ;  /* 0xcd9e8d5707107825 */ /* 0x000fe200078e00ff */
[----:B------:R-:W-:-:S03]  /*0700*/  LOP3.LUT R14, R11, R14, R13, 0x96, !PT ;  /* 0x0000000e0b0e7212 */ /* 0x000fc600078e960d */
[----:B------:R-:W-:Y:S02]  /*0710*/  VIADD R7, R8, 0xf1bbcdc8 ;  /* 0xf1bbcdc808077836 */ /* 0x000fe40000000000 */
[----:B------:R-:W-:Y:S02]  /*0720*/  VIADD R11, R9, 0x96a522ad ;  /* 0x96a522ad090b7836 */ /* 0x000fe40000000000 */
[----:B------:R-:W-:Y:S01]  /*0730*/  IMAD.WIDE.U32 R14, R14, -0x326172a9, RZ ;  /* 0xcd9e8d570e0e7825 */ /* 0x000fe200078e00ff */
[----:B------:R-:W-:Y:S02]  /*0740*/  LOP3.LUT R12, R17, R12, R7, 0x96, !PT ;  /* 0x0000000c110c7212 */ /* 0x000fe400078e9607 */
[----:B------:R-:W-:Y:S02]  /*0750*/  IADD3 R7, PT, PT, R8, -0x700cb87f, RZ ;  /* 0x8ff3478108077810 */ /* 0x000fe40007ffe0ff */
[----:B------:R-:W-:Y:S01]  /*0760*/  MOV R9, R14 ;  /* 0x0000000e00097202 */ /* 0x000fe20000000f00 */
[----:B------:R-:W-:Y:S01]  /*0770*/  IMAD.WIDE.U32 R12, R12, -0x2daee0ad, RZ ;  /* 0xd2511f530c0c7825 */ /* 0x000fe200078e00ff */
[----:B------:R-:W-:-:S04]  /*0780*/  LOP3.LUT R8, R15, R16, R7, 0x96, !PT ;  /* 0x000000100f087212 */ /* 0x000fc800078e9607 */
[----:B------:R-:W-:Y:S01]  /*0790*/  LOP3.LUT R10, R13, R10, R11, 0x96, !PT ;  /* 0x0000000a0d0a7212 */ /* 0x000fe200078e960b */
[----:B------:R-:W-:Y:S02]  /*07a0*/  IMAD.MOV.U32 R11, RZ, RZ, R12 ;  /* 0x000000ffff0b7224 */ /* 0x000fe400078e000c */
[----:B------:R-:W-:-:S03]  /*07b0*/  HFMA2 R12, -RZ, RZ, 0, 0 ;  /* 0x00000000ff0c7431 */ /* 0x000fc600000001ff */
[----:B------:R0:W-:Y:S04]  /*07c0*/  STG.E.128 desc[UR4][R4.64+0x10], R8 ;  /* 0x0000100804007986 */ /* 0x0001e8000c101d04 */
.L_x_1462:
[----:B------:R-:W-:Y:S05]  /*07d0*/  BSYNC.RECONVERGENT B0 ;  /* 0x0000000000007941 */ /* 0x000fea0003800200 */
.L_x_1461:
[C---:B0-----:R-:W-:Y:S01]  /*07e0*/  VIADD R11, R12.reuse, 0x1 ;  /* 0x000000010c0b7836 */ /* 0x041fe20000000000 */
[----:B------:R-:W-:Y:S01]  /*07f0*/  ISETP.NE.AND P0, PT, R12, 0x1, PT ;  /* 0x000000010c00780c */ /* 0x000fe20003f05270 */
[----:B------:R-:W-:Y:S03]  /*0800*/  BSSY.RECONVERGENT B0, `(.L_x_1466) ;  /* 0x0000010000007945 */ /* 0x000fe60003800200 */
[----:B------:R0:W-:Y:S09]  /*0810*/  STG.E desc[UR4][R4.64+0x28], R11 ;  /* 0x0000280b04007986 */ /* 0x0001f2000c101904 */
[----:B------:R-:W-:Y:S05]  /*0820*/  @!P0 BRA `(.L_x_1467) ;  /* 0x0000000000308947 */ /* 0x000fea0003800000 */
[----:B------:R-:W-:-:S04]  /*0830*/  MOV R7, 0xfffffffe ;  /* 0xfffffffe00077802 */ /* 0x000fc80000000f00 */
[----:B------:R-:W-:-:S05]  /*0840*/  VIADDMNMX.U32 R12, R12, R7, 0x2, PT ;  /* 0x000000020c0c7446 */ /* 0x000fca0003800007 */
[----:B------:R-:W-:-:S04]  /*0850*/  IMAD.SHL.U32 R12, R12, 0x4, RZ ;  /* 0x000000040c0c7824 */ /* 0x000fc800078e00ff */
[----:B------:R-:W0:Y:S02]  /*0860*/  LDC R8, c[0x2][R12+0xc] ;  /* 0x008003000c087b82 */ /* 0x000e240000000800 */
[----:B0-----:R-:W-:-:S04]  /*0870*/  SHF.R.S32.HI R9, RZ, 0x1f, R8 ;  /* 0x0000001fff097819 */ /* 0x001fc80000011408 */
.L_x_1571:
[----:B------:R-:W-:Y:S05]  /*0880*/  BRX R8 -0x890                                                                          (*"BRANCH_TARGETS .L_x_1572,.L_x_1573,.L_x_1574"*) ;  /* 0xfffffff408dc7949 */ /* 0x000fea000383ffff */
.L_x_1574:
[----:B------:R0:W5:Y:S01]  /*0890*/  LDG.E R7, desc[UR4][R4.64+0x10] ;  /* 0x0000100404077981 */ /* 0x000162000c1e1900 */
[----:B------:R-:W-:Y:S05]  /*08a0*/  BRA `(.L_x_1468) ;  /* 0x0000000000147947 */ /* 0x000fea0003800000 */
.L_x_1572:
[----:B------:R0:W5:Y:S01]  /*08b0*/  LDG.E R7, desc[UR4][R4.64+0x18] ;  /* 0x0000180404077981 */ /* 0x000162000c1e1900 */
[----:B------:R-:W-:Y:S05]  /*08c0*/  BRA `(.L_x_1468) ;  /* 0x00000000000c7947 */ /* 0x000fea0003800000 */
.L_x_1573:
[----:B------:R0:W5:Y:S01]  /*08d0*/  LDG.E R7, desc[UR4][R4.64+0x1c] ;  /* 0x00001c0404077981 */ /* 0x000162000c1e1900 */
[----:B------:R-:W-:Y:S05]  /*08e0*/  BRA `(.L_x_1468) ;  /* 0x0000000000047947 */ /* 0x000fea0003800000 */
.L_x_1467:
[----:B------:R0:W5:Y:S02]  /*08f0*/  LDG.E R7, desc[UR4][R4.64+0x14] ;  /* 0x0000140404077981 */ /* 0x000164000c1e1900 */
.L_x_1468:
[----:B------:R-:W-:Y:S05]  /*0900*/  BSYNC.RECONVERGENT B0 ;  /* 0x0000000000007941 */ /* 0x000fea0003800200 */
.L_x_1466:
[----:B------:R-:W-:Y:S01]  /*0910*/  ISETP.NE.AND P0, PT, R11, 0x4, PT ;  /* 0x000000040b00780c */ /* 0x000fe20003f05270 */
[----:B------:R-:W-:-:S12]  /*0920*/  BSSY.RECONVERGENT B0, `(.L_x_1469) ;  /* 0x000005a000007945 */ /* 0x000fd80003800200 */
[----:B------:R-:W-:Y:S05]  /*0930*/  @P0 BRA `(.L_x_1470) ;  /* 0x0000000400600947 */ /* 0x000fea0003800000 */
[----:B------:R-:W0:Y:S01]  /*0940*/  LDG.E R12, desc[UR4][R4.64] ;  /* 0x00000004040c7981 */ /* 0x000e22000c1e1900 */
[----:B------:R-:W-:Y:S01]  /*0950*/  BSSY.RECONVERGENT B1, `(.L_x_1471) ;  /* 0x0000014000017945 */ /* 0x000fe20003800200 */
[----:B0-----:R-:W-:-:S04]  /*0960*/  IADD3 R11, PT, PT, R12, 0x1, RZ ;  /* 0x000000010c0b7810 */ /* 0x001fc80007ffe0ff */
[----:B------:R-:W-:Y:S01]  /*0970*/  ISETP.NE.AND P0, PT, R11, RZ, PT ;  /* 0x000000ff0b00720c */ /* 0x000fe20003f05270 */
[----:B------:R0:W-:-:S12]  /*0980*/  STG.E desc[UR4][R4.64], R11 ;  /* 0x0000000b04007986 */ /* 0x0001d8000c101904 */
[----:B0-----:R-:W-:Y:S05]  /*0990*/  @!P0 BRA `(.L_x_1472) ;  /* 0x0000000000088947 */ /* 0x001fea0003800000 */
[----:B------:R0:W5:Y:S01]  /*09a0*/  LDG.E R13, desc[UR4][R4.64+0x4] ;  /* 0x00000404040d7981 */ /* 0x000162000c1e1900 */
[----:B------:R-:W-:Y:S05]  /*09b0*/  BRA `(.L_x_1473) ;  /* 0x0000000000347947 */ /* 0x000fea0003800000 */
.L_x_1472:
[----:B------:R-:W2:Y:S02]  /*09c0*/  LDG.E R13, desc[UR4][R4.64+0x4] ;  /* 0x00000404040d7981 */ /* 0x000ea4000c1e1900 */
[----:B--2---:R-:W-:-:S05]  /*09d0*/  VIADD R13, R13, 0x1 ;  /* 0x000000010d0d7836 */ /* 0x004fca0000000000 */
[----:B------:R0:W-:Y:S01]  /*09e0*/  STG.E desc[UR4][R4.64+0x4], R13 ;  /* 0x0000040d04007986 */ /* 0x0001e2000c101904 */
[----:B------:R-:W-:-:S13]  /*09f0*/  ISETP.NE.AND P0, PT, R13, RZ, PT ;  /* 0x000000ff0d00720c */ /* 0x000fda0003f05270 */
[----:B0-----:R-:W-:Y:S05]  /*0a00*/  @P0 BRA `(.L_x_1473) ;  /* 0x0000000000200947 */ /* 0x001fea0003800000 */
[----:B------:R-:W2:Y:S02]  /*0a10*/  LDG.E R8, desc[UR4][R4.64+0x8] ;  /* 0x0000080404087981 */ /* 0x000ea4000c1e1900 */
[----:B--2---:R-:W-:-:S04]  /*0a20*/  IADD3 R9, PT, PT, R8, 0x1, RZ ;  /* 0x0000000108097810 */ /* 0x004fc80007ffe0ff */
[----:B------:R-:W-:-:S13]  /*0a30*/  ISETP.NE.AND P0, PT, R9, RZ, PT ;  /* 0x000000ff0900720c */ /* 0x000fda0003f05270 */
[----:B------:R-:W2:Y:S01]  /*0a40*/  @!P0 LDG.E R8, desc[UR4][R4.64+0xc] ;  /* 0x00000c0404088981 */ /* 0x000ea2000c1e1900 */
[----:B------:R-:W-:-:S03]  /*0a50*/  HFMA2 R13, -RZ, RZ, 0, 0 ;  /* 0x00000000ff0d7431 */ /* 0x000fc600000001ff */
[----:B------:R0:W-:Y:S01]  /*0a60*/  STG.E desc[UR4][R4.64+0x8], R9 ;  /* 0x0000080904007986 */ /* 0x0001e2000c101904 */
[----:B--2---:R-:W-:-:S05]  /*0a70*/  @!P0 VIADD R15, R8, 0x1 ;  /* 0x00000001080f8836 */ /* 0x004fca0000000000 */
[----:B------:R0:W-:Y:S02]  /*0a80*/  @!P0 STG.E desc[UR4][R4.64+0xc], R15 ;  /* 0x00000c0f04008986 */ /* 0x0001e4000c101904 */
.L_x_1473:
[----:B------:R-:W-:Y:S05]  /*0a90*/  BSYNC.RECONVERGENT B1 ;  /* 0x0000000000017941 */ /* 0x000fea0003800200 */
.L_x_1471:
[----:B0-----:R-:W2:Y:S04]  /*0aa0*/  LDG.E.64 R14, desc[UR4][R4.64+0x8] ;  /* 0x00000804040e7981 */ /* 0x001ea8000c1e1b00 */
[----:B------:R-:W3:Y:S01]  /*0ab0*/  LDG.E.64 R8, desc[UR4][R4.64+0x20] ;  /* 0x0000200404087981 */ /* 0x000ee2000c1e1b00 */
[----:B------:R-:W-:-:S03]  /*0ac0*/  IMAD.HI.U32 R16, R11, -0x2daee0ad, RZ ;  /* 0xd2511f530b107827 */ /* 0x000fc600078e00ff */
[----:B------:R0:W-:Y:S01]  /*0ad0*/  STG.E desc[UR4][R4.64+0x28], RZ ;  /* 0x000028ff04007986 */ /* 0x0001e2000c101904 */
[----:B------:R-:W-:Y:S02]  /*0ae0*/  IMAD.MOV.U32 R17, RZ, RZ, -0x2daee0ad ;  /* 0xd2511f53ff117424 */ /* 0x000fe400078e00ff */
[----:B--2---:R-:W-:Y:S01]  /*0af0*/  IMAD.WIDE.U32 R10, R14, -0x326172a9, RZ ;  /* 0xcd9e8d570e0a7825 */ /* 0x004fe200078e00ff */
[----:B---3--:R-:W-:-:S03]  /*0b00*/  LOP3.LUT R15, R9, R15, R16, 0x96, !PT ;  /* 0x0000000f090f7212 */ /* 0x008fc600078e9610 */
[----:B------:R-:W-:Y:S01]  /*0b10*/  VIADD R16, R9, 0xbb67ae85 ;  /* 0xbb67ae8509107836 */ /* 0x000fe20000000000 */
[----:B-----5:R-:W-:Y:S01]  /*0b20*/  LOP3.LUT R14, R8, R11, R13, 0x96, !PT ;  /* 0x0000000b080e7212 */ /* 0x020fe200078e960d */
[----:B------:R-:W-:Y:S01]  /*0b30*/  IMAD R11, R12, R17, -0x2daee0ad ;  /* 0xd2511f530c0b7424 */ /* 0x000fe200078e0211 */
[----:B------:R-:W-:Y:S01]  /*0b40*/  IADD3 R17, PT, PT, R8, -0x61c88647, RZ ;  /* 0x9e3779b908117810 */ /* 0x000fe20007ffe0ff */
[----:B------:R-:W-:-:S04]  /*0b50*/  IMAD.WIDE.U32 R12, R15, -0x326172a9, RZ ;  /* 0xcd9e8d570f0c7825 */ /* 0x000fc800078e00ff */
[----:B------:R-:W-:Y:S01]  /*0b60*/  IMAD.WIDE.U32 R14, R14, -0x2daee0ad, RZ ;  /* 0xd2511f530e0e7825 */ /* 0x000fe200078e00ff */
[----:B------:R-:W-:-:S03]  /*0b70*/  LOP3.LUT R10, R17, R10, R13, 0x96, !PT ;  /* 0x0000000a110a7212 */ /* 0x000fc600078e960d */
[----:B------:R-:W-:Y:S01]  /*0b80*/  VIADD R13, R8, 0x3c6ef372 ;  /* 0x3c6ef372080d7836 */ /* 0x000fe20000000000 */
[----:B------:R-:W-:Y:S01]  /*0b90*/  LOP3.LUT R16, R16, R15, R11, 0x96, !PT ;  /* 0x0000000f10107212 */ /* 0x000fe200078e960b */
[----:B------:R-:W-:Y:S01]  /*0ba0*/  IMAD.WIDE.U32 R10, R10, -0x2daee0ad, RZ ;  /* 0xd2511f530a0a7825 */ /* 0x000fe200078e00ff */
[----:B------:R-:W-:-:S03]  /*0bb0*/  IADD3 R15, PT, PT, R9, 0x76cf5d0a, RZ ;  /* 0x76cf5d0a090f7810 */ /* 0x000fc60007ffe0ff */
[----:B------:R-:W-:Y:S01]  /*0bc0*/  IMAD.WIDE.U32 R16, R16, -0x326172a9, RZ ;  /* 0xcd9e8d5710107825 */ /* 0x000fe200078e00ff */
[----:B------:R-:W-:Y:S02]  /*0bd0*/  LOP3.LUT R15, R11, R15, R14, 0x96, !PT ;  /* 0x0000000f0b0f7212 */ /* 0x000fe400078e960e */
[----:B------:R-:W-:Y:S02]  /*0be0*/  IADD3 R11, PT, PT, R8, -0x255992d5, RZ ;  /* 0xdaa66d2b080b7810 */ /* 0x000fe40007ffe0ff */
[----:B------:R-:W-:Y:S01]  /*0bf0*/  LOP3.LUT R14, R17, R12, R13, 0x96, !PT ;  /* 0x0000000c110e7212 */ /* 0x000fe200078e960d */
[----:B------:R-:W-:-:S04]  /*0c00*/  IMAD.WIDE.U32 R12, R15, -0x326172a9, RZ ;  /* 0xcd9e8d570f0c7825 */ /* 0x000fc800078e00ff */
[----:B------:R-:W-:Y:S01]  /*0c10*/  IMAD.WIDE.U32 R14, R14, -0x2daee0ad, RZ ;  /* 0xd2511f530e0e7825 */ /* 0x000fe200078e00ff */
[----:B------:R-:W-:-:S03]  /*0c20*/  LOP3.LUT R11, R13, R16, R11, 0x96, !PT ;  /* 0x000000100d0b7212 */ /* 0x000fc600078e960b */
[----:B------:R-:W-:Y:S02]  /*0c30*/  VIADD R17, R9, 0x32370b8f ;  /* 0x32370b8f09117836 */ /* 0x000fe40000000000 */
[----:B------:R-:W-:-:S03]  /*0c40*/  VIADD R13, R8, 0x78dde6e4 ;  /* 0x78dde6e4080d7836 */ /* 0x000fc60000000000 */
[----:B------:R-:W-:Y:S01]  /*0c50*/  LOP3.LUT R17, R15, R10, R17, 0x96, !PT ;  /* 0x0000000a0f117212 */ /* 0x000fe200078e9611 */
[----:B------:R-:W-:Y:S01]  /*0c60*/  IMAD.WIDE.U32 R10, R11, -0x2daee0ad, RZ ;  /* 0xd2511f530b0a7825 */ /* 0x000fe200078e00ff */
[----:B------:R-:W-:-:S03]  /*0c70*/  IADD3 R15, PT, PT, R9, -0x126145ec, RZ ;  /* 0xed9eba14090f7810 */ /* 0x000fc60007ffe0ff */
[----:B------:R-:W-:Y:S01]  /*0c80*/  IMAD.WIDE.U32 R16, R17, -0x326172a9, RZ ;  /* 0xcd9e8d5711107825 */ /* 0x000fe200078e00ff */
[----:B------:R-:W-:Y:S02]  /*0c90*/  LOP3.LUT R15, R11, R14, R15, 0x96, !PT ;  /* 0x0000000e0b0f7212 */ /* 0x000fe400078e960f */
[----:B------:R-:W-:Y:S02]  /*0ca0*/  IADD3 R11, PT, PT, R8, 0x1715609d, RZ ;  /* 0x1715609d080b7810 */ /* 0x000fe40007ffe0ff */
        /* <DEDUP_REMOVED lines=8> */
[----:B------:R-:W-:-:S03]  /*0d30*/  IADD3 R15, PT, PT, R9, 0x646e171e, RZ ;  /* 0x646e171e090f7810 */ /* 0x000fc60007ffe0ff */
        /* <DEDUP_REMOVED lines=14> */
[----:B------:R-:W-:Y:S02]  /*0e20*/  IADD3 R11, PT, PT, R8, -0x700cb87f, RZ ;  /* 0x8ff34781080b7810 */ /* 0x000fe40007ffe0ff */
[----:B------:R-:W-:Y:S01]  /*0e30*/  LOP3.LUT R13, R17, R12, R13, 0x96, !PT ;  /* 0x0000000c110d7212 */ /* 0x000fe200078e960d */
[----:B------:R-:W-:-:S04]  /*0e40*/  IMAD.WIDE.U32 R14, R15, -0x326172a9, RZ ;  /* 0xcd9e8d570f0e7825 */ /* 0x000fc800078e00ff */
[----:B------:R-:W-:Y:S01]  /*0e50*/  IMAD.WIDE.U32 R12, R13, -0x2daee0ad, RZ ;  /* 0xd2511f530d0c7825 */ /* 0x000fe200078e00ff */
[----:B------:R-:W-:-:S03]  /*0e60*/  LOP3.LUT R8, R15, R16, R11, 0x96, !PT ;  /* 0x000000100f087212 */ /* 0x000fc600078e960b */
[----:B------:R-:W-:Y:S01]  /*0e70*/  VIADD R17, R9, 0x96a522ad ;  /* 0x96a522ad09117836 */ /* 0x000fe20000000000 */
[----:B------:R-:W-:Y:S01]  /*0e80*/  MOV R9, R14 ;  /* 0x0000000e00097202 */ /* 0x000fe20000000f00 */
[----:B------:R-:W-:-:S03]  /*0e90*/  IMAD.MOV.U32 R11, RZ, RZ, R12 ;  /* 0x000000ffff0b7224 */ /* 0x000fc600078e000c */
[----:B------:R-:W-:-:S05]  /*0ea0*/  LOP3.LUT R10, R13, R10, R17, 0x96, !PT ;  /* 0x0000000a0d0a7212 */ /* 0x000fca00078e9611 */
[----:B------:R0:W-:Y:S02]  /*0eb0*/  STG.E.128 desc[UR4][R4.64+0x10], R8 ;  /* 0x0000100804007986 */ /* 0x0001e4000c101d04 */
.L_x_1470:
[----:B------:R-:W-:Y:S05]  /*0ec0*/  BSYNC.RECONVERGENT B0 ;  /* 0x0000000000007941 */ /* 0x000fea0003800200 */
.L_x_1469:
[----:B01234-:R-:W0:Y:S08]  /*0ed0*/  LDC.64 R4, c[0x0][0x380] ;  /* 0x0000e000ff047b82 */ /* 0x01fe300000000a00 */
[----:B------:R-:W1:Y:S01]  /*0ee0*/  LDC.64 R8, c[0x0][0x388] ;  /* 0x0000e200ff087b82 */ /* 0x000e620000000a00 */
[----:B0-----:R-:W-:-:S05]  /*0ef0*/  IMAD.WIDE R4, R0, 0x4, R4 ;  /* 0x0000000400047825 */ /* 0x001fca00078e0204 */
[----:B------:R-:W2:Y:S01]  /*0f00*/  LDG.E R10, desc[UR4][R4.64] ;  /* 0x00000004040a7981 */ /* 0x000ea2000c1e1900 */
[----:B-1----:R-:W-:-:S05]  /*0f10*/  IMAD.WIDE R8, R0, 0x4, R8 ;  /* 0x0000000400087825 */ /* 0x002fca00078e0208 */
[----:B------:R-:W3:Y:S01]  /*0f20*/  LDG.E R13, desc[UR4][R8.64] ;  /* 0x00000004080d7981 */ /* 0x000ee2000c1e1900 */
[----:B-----5:R-:W-:-:S04]  /*0f30*/  IMAD.HI.U32 R0, R6, -0x55555555, RZ ;  /* 0xaaaaaaab06007827 */ /* 0x020fc800078e00ff */
[----:B------:R-:W-:Y:S01]  /*0f40*/  IMAD.HI.U32 R12, R7, -0x55555555, RZ ;  /* 0xaaaaaaab070c7827 */ /* 0x000fe200078e00ff */
[----:B------:R-:W-:-:S04]  /*0f50*/  SHF.R.U32.HI R11, RZ, 0x1, R0 ;  /* 0x00000001ff0b7819 */ /* 0x000fc80000011600 */
[----:B------:R-:W-:Y:S01]  /*0f60*/  SHF.R.U32.HI R12, RZ, 0x1, R12 ;  /* 0x00000001ff0c7819 */ /* 0x000fe2000001160c */
[----:B------:R-:W-:-:S04]  /*0f70*/  IMAD R11, R11, -0x3, R6 ;  /* 0xfffffffd0b0b7824 */ /* 0x000fc800078e0206 */
[----:B------:R-:W-:Y:S01]  /*0f80*/  IMAD R12, R12, -0x3, R7 ;  /* 0xfffffffd0c0c7824 */ /* 0x000fe200078e0207 */
[----:B--2---:R-:W-:-:S04]  /*0f90*/  IADD3 R17, PT, PT, R11, -0x1, R10 ;  /* 0xffffffff0b117810 */ /* 0x004fc80007ffe00a */
[----:B---3--:R-:W-:-:S04]  /*0fa0*/  IADD3 R12, PT, PT, R12, -0x1, R13 ;  /* 0xffffffff0c0c7810 */ /* 0x008fc80007ffe00d */
[----:B------:R-:W-:-:S04]  /*0fb0*/  VIMNMX.U32 R0, PT, PT, R17, R12, !PT ;  /* 0x0000000c11007248 */ /* 0x000fc80007fe0000 */
[----:B------:R-:W-:-:S13]  /*0fc0*/  ISETP.GT.U32.AND P0, PT, R0, 0x270f, PT ;  /* 0x0000270f0000780c */ /* 0x000fda0003f04070 */
[----:B------:R-:W-:Y:S05]  /*0fd0*/  @P0 EXIT ;  /* 0x000000000000094d */ /* 0x000fea0003800000 */
[----:B------:R-:W-:Y:S02]  /*0fe0*/  IMAD R13, R13, 0x2710, R10 ;  /* 0x000027100d0d7824 */ /* 0x000fe400078e020a */
[----:B------:R-:W-:-:S05]  /*0ff0*/  IMAD R19, R12, 0x2710, R17 ;  /* 0x000027100c137824 */ /* 0x000fca00078e0211 */
[----:B------:R-:W-:-:S13]  /*1000*/  ISETP.NE.AND P0, PT, R19, R13, PT ;  /* 0x0000000d1300720c */ /* 0x000fda0003f05270 */
[----:B------:R-:W-:Y:S05]  /*1010*/  @!P0 EXIT ;  /* 0x000000000000894d */ /* 0x000fea0003800000 */
[----:B------:R-:W0:Y:S01]  /*1020*/  LDC.64 R6, c[0x0][0x398] ;  /* 0x0000e600ff067b82 */ /* 0x000e220000000a00 */
[----:B------:R-:W-:Y:S02]  /*1030*/  HFMA2 R15, -RZ, RZ, 0, 5.9604644775390625e-08 ;  /* 0x00000001ff0f7431 */ /* 0x000fe400000001ff */
[----:B0-----:R-:W-:-:S05]  /*1040*/  IMAD.WIDE.U32 R10, R19, 0x4, R6 ;  /* 0x00000004130a7825 */ /* 0x001fca00078e0006 */
[----:B------:R-:W2:Y:S02]  /*1050*/  ATOMG.E.ADD.STRONG.GPU PT, R0, desc[UR4][R10.64], R15 ;  /* 0x8000000f0a0079a8 */ /* 0x000ea400081ef104 */
[----:B--2---:R-:W-:-:S13]  /*1060*/  ISETP.GE.AND P0, PT, R0, 0x3, PT ;  /* 0x000000030000780c */ /* 0x004fda0003f06270 */
[----:B------:R-:W-:Y:S05]  /*1070*/  @!P0 BRA `(.L_x_1474) ;  /* 0x00000000000c8947 */ /* 0x000fea0003800000 */
[----:B------:R-:W-:-:S05]  /*1080*/  IMAD.MOV.U32 R3, RZ, RZ, -0x1 ;  /* 0xffffffffff037424 */ /* 0x000fca00078e00ff */
[----:B------:R-:W-:Y:S01]  /*1090*/  REDG.E.ADD.STRONG.GPU desc[UR4][R10.64], R3 ;  /* 0x000000030a00798e */ /* 0x000fe2000c12e104 */
[----:B------:R-:W-:Y:S05]  /*10a0*/  EXIT ;  /* 0x000000000000794d */ /* 0x000fea0003800000 */
.L_x_1474:
[----:B------:R-:W-:Y:S01]  /*10b0*/  IMAD.WIDE R6, R13, 0x4, R6 ;  /* 0x000000040d067825 */ /* 0x000fe200078e0206 */
[----:B------:R-:W-:-:S05]  /*10c0*/  MOV R11, 0xffffffff ;  /* 0xffffffff000b7802 */ /* 0x000fca0000000f00 */
[----:B------:R-:W-:Y:S04]  /*10d0*/  REDG.E.ADD.STRONG.GPU desc[UR4][R6.64], R11 ;  /* 0x0000000b0600798e */ /* 0x000fe8000c12e104 */
[----:B------:R-:W-:Y:S04]  /*10e0*/  STG.E desc[UR4][R4.64], R17 ;  /* 0x0000001104007986 */ /* 0x000fe8000c101904 */
[----:B------:R-:W-:Y:S04]  /*10f0*/  STG.E desc[UR4][R8.64], R12 ;  /* 0x0000000c08007986 */ /* 0x000fe8000c101904 */
[----:B------:R-:W-:Y:S01]  /*1100*/  STG.E desc[UR4][R2.64], R19 ;  /* 0x0000001302007986 */ /* 0x000fe2000c101904 */
[----:B------:R-:W-:Y:S05]  /*1110*/  EXIT ;  /* 0x000000000000794d */ /* 0x000fea0003800000 */
.L_x_1475:
        /* <DEDUP_REMOVED lines=14> */
.L_x_1621:


//--------------------- .text._Z13status_kernelPiS_S_PfS_S_S_P24curandStatePhilox4_32_10 --------------------------
	.section	.text._Z13status_kernelPiS_S_PfS_S_S_P24curandStatePhilox4_32_10,"ax",@progbits
	.align	128
        .global         _Z13status_kernelPiS_S_PfS_S_S_P24curandStatePhilox4_32_10
        .type           _Z13status_kernelPiS_S_PfS_S_S_P24curandStatePhilox4_32_10,@function
        .size           _Z13status_kernelPiS_S_PfS_S_S_P24curandStatePhilox4_32_10,(.L_x_1622 - _Z13status_kernelPiS_S_PfS_S_S_P24curandStatePhilox4_32_10)
        .other          _Z13status_kernelPiS_S_PfS_S_S_P24curandStatePhilox4_32_10,@"STO_CUDA_ENTRY STV_DEFAULT"
_Z13status_kernelPiS_S_PfS_S_S_P24curandStatePhilox4_32_10:
.text._Z13status_kernelPiS_S_PfS_S_S_P24curandStatePhilox4_32_10:
        /* <DEDUP_REMOVED lines=10> */
[----:B-1----:R-:W2:Y:S01]  /*00a0*/  LDG.E R4, desc[UR4][R2.64] ;  /* 0x0000000402047981 */ /* 0x002ea2000c1e1900 */
[----:B------:R-:W-:Y:S01]  /*00b0*/  BSSY.RECONVERGENT B0, `(.L_x_1476) ;  /* 0x0000105000007945 */ /* 0x000fe20003800200 */
[----:B--2---:R-:W-:-:S13]  /*00c0*/  ISETP.NE.AND P0, PT, R4, 0x1, PT ;  /* 0x000000010400780c */ /* 0x004fda0003f05270 */
[----:B------:R-:W-:Y:S05]  /*00d0*/  @P0 BRA `(.L_x_1477) ;  /* 0x0000001000080947 */ /* 0x000fea0003800000 */
[----:B------:R-:W0:Y:S02]  /*00e0*/  LDC.64 R4, c[0x0][0x3b8] ;  /* 0x0000ee00ff047b82 */ /* 0x000e240000000a00 */
[----:B0-----:R-:W-:-:S05]  /*00f0*/  IMAD.WIDE R4, R0, 0x40, R4 ;  /* 0x0000004000047825 */ /* 0x001fca00078e0204 */
[----:B------:R-:W2:Y:S01]  /*0100*/  LDG.E R6, desc[UR4][R4.64+0x28] ;  /* 0x0000280404067981 */ /* 0x000ea2000c1e1900 */
[----:B------:R-:W-:Y:S01]  /*0110*/  BSSY.RECONVERGENT B1, `(.L_x_1478) ;  /* 0x0000012000017945 */ /* 0x000fe20003800200 */
[C---:B--2---:R-:W-:Y:S01]  /*0120*/  VIADD R13, R6.reuse, 0x1 ;  /* 0x00000001060d7836 */ /* 0x044fe20000000000 */
[----:B------:R-:W-:-:S04]  /*0130*/  ISETP.NE.AND P0, PT, R6, 0x1, PT ;  /* 0x000000010600780c */ /* 0x000fc80003f05270 */
[----:B------:R0:W-:Y:S09]  /*0140*/  STG.E desc[UR4][R4.64+0x28], R13 ;  /* 0x0000280d04007986 */ /* 0x0001f2000c101904 */
[----:B------:R-:W-:Y:S05]  /*0150*/  @!P0 BRA `(.L_x_1479) ;  /* 0x0000000000308947 */ /* 0x000fea0003800000 */
[----:B------:R-:W-:-:S05]  /*0160*/  IMAD.MOV.U32 R7, RZ, RZ, -0x2 ;  /* 0xfffffffeff077424 */ /* 0x000fca00078e00ff */
[----:B------:R-:W-:-:S04]  /*0170*/  VIADDMNMX.U32 R6, R6, R7, 0x2, PT ;  /* 0x0000000206067446 */ /* 0x000fc80003800007 */
[----:B------:R-:W-:-:S04]  /*0180*/  SHF.L.U32 R8, R6, 0x2, RZ ;  /* 0x0000000206087819 */ /* 0x000fc800000006ff */
[----:B------:R-:W1:Y:S02]  /*0190*/  LDC R6, c[0x2][R8] ;  /* 0x0080000008067b82 */ /* 0x000e640000000800 */
[----:B-1----:R-:W-:-:S04]  /*01a0*/  SHF.R.S32.HI R7, RZ, 0x1f, R6 ;  /* 0x0000001fff077819 */ /* 0x002fc80000011406 */
.L_x_1575:
[----:B------:R-:W-:Y:S05]  /*01b0*/  BRX R6 -0x1c0                                                                          (*"BRANCH_TARGETS .L_x_1576,.L_x_1577,.L_x_1578"*) ;  /* 0xfffffffc06907949 */ /* 0x000fea000383ffff */
.L_x_1578:
[----:B------:R2:W5:Y:S01]  /*01c0*/  LDG.E R6, desc[UR4][R4.64+0x10] ;  /* 0x0000100404067981 */ /* 0x000562000c1e1900 */
[----:B------:R-:W-:Y:S05]  /*01d0*/  BRA `(.L_x_1480) ;  /* 0x0000000000147947 */ /* 0x000fea0003800000 */
.L_x_1576:
[----:B------:R3:W5:Y:S01]  /*01e0*/  LDG.E R6, desc[UR4][R4.64+0x18] ;  /* 0x0000180404067981 */ /* 0x000762000c1e1900 */
[----:B------:R-:W-:Y:S05]  /*01f0*/  BRA `(.L_x_1480) ;  /* 0x00000000000c7947 */ /* 0x000fea0003800000 */
.L_x_1577:
[----:B------:R1:W5:Y:S01]  /*0200*/  LDG.E R6, desc[UR4][R4.64+0x1c] ;  /* 0x00001c0404067981 */ /* 0x000362000c1e1900 */
[----:B------:R-:W-:Y:S05]  /*0210*/  BRA `(.L_x_1480) ;  /* 0x0000000000047947 */ /* 0x000fea0003800000 */
.L_x_1479:
[----:B------:R4:W5:Y:S02]  /*0220*/  LDG.E R6, desc[UR4][R4.64+0x14] ;  /* 0x0000140404067981 */ /* 0x000964000c1e1900 */
.L_x_1480:
[----:B------:R-:W-:Y:S05]  /*0230*/  BSYNC.RECONVERGENT B1 ;  /* 0x0000000000017941 */ /* 0x000fea0003800200 */
.L_x_1478:
[----:B------:R-:W-:Y:S01]  /*0240*/  ISETP.NE.AND P0, PT, R13, 0x4, PT ;  /* 0x000000040d00780c */ /* 0x000fe20003f05270 */
[----:B------:R-:W-:-:S12]  /*0250*/  BSSY.RECONVERGENT B1, `(.L_x_1481) ;  /* 0x000005b000017945 */ /* 0x000fd80003800200 */
[----:B------:R-:W-:Y:S05]  /*0260*/  @P0 BRA `(.L_x_1482) ;  /* 0x0000000400640947 */ /* 0x000fea0003800000 */
[----:B------:R-:W2:Y:S01]  /*0270*/  LDG.E R7, desc[UR4][R4.64] ;  /* 0x0000000404077981 */ /* 0x000ea2000c1e1900 */
[----:B------:R-:W-:Y:S01]  /*0280*/  BSSY.RECONVERGENT B2, `(.L_x_1483) ;  /* 0x0000014000027945 */ /* 0x000fe20003800200 */
[----:B--2---:R-:W-:-:S05]  /*0290*/  VIADD R11, R7, 0x1 ;  /* 0x00000001070b7836 */ /* 0x004fca0000000000 */
[----:B------:R2:W-:Y:S01]  /*02a0*/  STG.E desc[UR4][R4.64], R11 ;  /* 0x0000000b04007986 */ /* 0x0005e2000c101904 */
[----:B------:R-:W-:-:S13]  /*02b0*/  ISETP.NE.AND P0, PT, R11, RZ, PT ;  /* 0x000000ff0b00720c */ /* 0x000fda0003f05270 */
[----:B--2---:R-:W-:Y:S05]  /*02c0*/  @!P0 BRA `(.L_x_1484) ;  /* 0x0000000000088947 */ /* 0x004fea0003800000 */
[----:B0-----:R0:W5:Y:S01]  /*02d0*/  LDG.E R13, desc[UR4][R4.64+0x4] ;  /* 0x00000404040d7981 */ /* 0x001162000c1e1900 */
[----:B------:R-:W-:Y:S05]  /*02e0*/  BRA `(.L_x_1485) ;  /* 0x0000000000347947 */ /* 0x000fea0003800000 */
.L_x_1484:
[----:B0-----:R-:W2:Y:S02]  /*02f0*/  LDG.E R13, desc[UR4][R4.64+0x4] ;  /* 0x00000404040d7981 */ /* 0x001ea4000c1e1900 */
[----:B--2---:R-:W-:-:S05]  /*0300*/  VIADD R13, R13, 0x1 ;  /* 0x000000010d0d7836 */ /* 0x004fca0000000000 */
[----:B------:R2:W-:Y:S01]  /*0310*/  STG.E desc[UR4][R4.64+0x4], R13 ;  /* 0x0000040d04007986 */ /* 0x0005e2000c101904 */
[----:B------:R-:W-:-:S13]  /*0320*/  ISETP.NE.AND P0, PT, R13, RZ, PT ;  /* 0x000000ff0d00720c */ /* 0x000fda0003f05270 */
[----:B--2---:R-:W-:Y:S05]  /*0330*/  @P0 BRA `(.L_x_1485) ;  /* 0x0000000000200947 */ /* 0x004fea0003800000 */
[----:B------:R-:W2:Y:S02]  /*0340*/  LDG.E R8, desc[UR4][R4.64+0x8] ;  /* 0x0000080404087981 */ /* 0x000ea4000c1e1900 */
[----:B--2---:R-:W-:-:S04]  /*0350*/  IADD3 R9, PT, PT, R8, 0x1, RZ ;  /* 0x0000000108097810 */ /* 0x004fc80007ffe0ff */
[----:B------:R-:W-:-:S13]  /*0360*/  ISETP.NE.AND P0, PT, R9, RZ, PT ;  /* 0x000000ff0900720c */ /* 0x000fda0003f05270 */
[----:B------:R-:W2:Y:S01]  /*0370*/  @!P0 LDG.E R8, desc[UR4][R4.64+0xc] ;  /* 0x00000c0404088981 */ /* 0x000ea2000c1e1900 */
[----:B------:R-:W-:-:S03]  /*0380*/  IMAD.MOV.U32 R13, RZ, RZ, RZ ;  /* 0x000000ffff0d7224 */ /* 0x000fc600078e00ff */
[----:B------:R0:W-:Y:S01]  /*0390*/  STG.E desc[UR4][R4.64+0x8], R9 ;  /* 0x0000080904007986 */ /* 0x0001e2000c101904 */
[----:B--2---:R-:W-:-:S05]  /*03a0*/  @!P0 VIADD R15, R8, 0x1 ;  /* 0x00000001080f8836 */ /* 0x004fca0000000000 */
[----:B------:R0:W-:Y:S02]  /*03b0*/  @!P0 STG.E desc[UR4][R4.64+0xc], R15 ;  /* 0x00000c0f04008986 */ /* 0x0001e4000c101904 */
.L_x_1485:
[----:B------:R-:W-:Y:S05]  /*03c0*/  BSYNC.RECONVERGENT B2 ;  /* 0x0000000000027941 */ /* 0x000fea0003800200 */
.L_x_1483:
[----:B0-----:R-:W2:Y:S04]  /*03d0*/  LDG.E.64 R14, desc[UR4][R4.64+0x8] ;  /* 0x00000804040e7981 */ /* 0x001ea8000c1e1b00 */
[----:B------:R-:W3:Y:S01]  /*03e0*/  LDG.E.64 R8, desc[UR4][R4.64+0x20] ;  /* 0x0000200404087981 */ /* 0x000ee2000c1e1b00 */
[----:B------:R-:W-:-:S04]  /*03f0*/  IMAD.HI.U32 R12, R11, -0x2daee0ad, RZ ;  /* 0xd2511f530b0c7827 */ /* 0x000fc800078e00ff */
[----:B------:R-:W-:Y:S01]  /*0400*/  HFMA2 R16, -RZ, RZ, -50.53125, 0.007152557373046875 ;  /* 0xd2511f53ff107431 */ /* 0x000fe200000001ff */
[----:B------:R0:W-:Y:S04]  /*0410*/  STG.E desc[UR4][R4.64+0x28], RZ ;  /* 0x000028ff04007986 */ /* 0x0001e8000c101904 */
        /* <DEDUP_REMOVED lines=31> */
[----:B------:R-:W-:-:S03]  /*0610*/  LOP3.LUT R11, R13, R16, R11, 0x96, !PT ;  /* 0x000000100d0b7212 */ /* 0x000fc600078e960b */
[C---:B------:R-:W-:Y:S02]  /*0620*/  VIADD R7, R9.reuse, 0xa9066899 ;  /* 0xa906689909077836 */ /* 0x040fe40000000000 */
[----:B------:R-:W-:-:S03]  /*0630*/  VIADD R13, R9, 0x646e171e ;  /* 0x646e171e090d7836 */ /* 0x000fc60000000000 */
[----:B------:R-:W-:Y:S01]  /*0640*/  LOP3.LUT R7, R15, R10, R7, 0x96, !PT ;  /* 0x0000000a0f077212 */ /* 0x000fe200078e9607 */
[----:B------:R-:W-:-:S04]  /*0650*/  IMAD.WIDE.U32 R10, R11, -0x2daee0ad, RZ ;  /* 0xd2511f530b0a7825 */ /* 0x000fc800078e00ff */
[----:B------:R-:W-:Y:S01]  /*0660*/  IMAD.WIDE.U32 R16, R7, -0x326172a9, RZ ;  /* 0xcd9e8d5707107825 */ /* 0x000fe200078e00ff */
[C---:B------:R-:W-:Y:S02]  /*0670*/  IADD3 R7, PT, PT, R8.reuse, -0x4ab325aa, RZ ;  /* 0xb54cda5608077810 */ /* 0x040fe40007ffe0ff */
[----:B------:R-:W-:Y:S01]  /*0680*/  LOP3.LUT R13, R11, R14, R13, 0x96, !PT ;  /* 0x0000000e0b0d7212 */ /* 0x000fe200078e960d */
[----:B------:R-:W-:Y:S01]  /*0690*/  VIADD R11, R8, 0x5384540f ;  /* 0x5384540f080b7836 */ /* 0x000fe20000000000 */
[----:B------:R-:W-:-:S03]  /*06a0*/  LOP3.LUT R7, R17, R12, R7, 0x96, !PT ;  /* 0x0000000c11077212 */ /* 0x000fc600078e9607 */
        /* <DEDUP_REMOVED lines=8> */
[C---:B------:R-:W-:Y:S02]  /*0730*/  IADD3 R7, PT, PT, R8.reuse, -0xe443238, RZ ;  /* 0xf1bbcdc808077810 */ /* 0x040fe40007ffe0ff */
[----:B------:R-:W-:Y:S02]  /*0740*/  LOP3.LUT R14, R11, R14, R13, 0x96, !PT ;  /* 0x0000000e0b0e7212 */ /* 0x000fe400078e960d */
[----:B------:R-:W-:Y:S01]  /*0750*/  LOP3.LUT R12, R17, R12, R7, 0x96, !PT ;  /* 0x0000000c110c7212 */ /* 0x000fe200078e9607 */
[----:B------:R-:W-:Y:S01]  /*0760*/  VIADD R7, R8, 0x8ff34781 ;  /* 0x8ff3478108077836 */ /* 0x000fe20000000000 */
[----:B------:R-:W-:Y:S01]  /*0770*/  IADD3 R11, PT, PT, R9, -0x695add53, RZ ;  /* 0x96a522ad090b7810 */ /* 0x000fe20007ffe0ff */
[----:B------:R-:W-:-:S04]  /*0780*/  IMAD.WIDE.U32 R14, R14, -0x326172a9, RZ ;  /* 0xcd9e8d570e0e7825 */ /* 0x000fc800078e00ff */
[----:B------:R-:W-:Y:S01]  /*0790*/  IMAD.WIDE.U32 R12, R12, -0x2daee0ad, RZ ;  /* 0xd2511f530c0c7825 */ /* 0x000fe200078e00ff */
[----:B------:R-:W-:-:S03]  /*07a0*/  LOP3.LUT R8, R15, R16, R7, 0x96, !PT ;  /* 0x000000100f087212 */ /* 0x000fc600078e9607 */
[----:B------:R-:W-:Y:S01]  /*07b0*/  IMAD.MOV.U32 R9, RZ, RZ, R14 ;  /* 0x000000ffff097224 */ /* 0x000fe200078e000e */
[----:B------:R-:W-:Y:S01]  /*07c0*/  LOP3.LUT R10, R13, R10, R11, 0x96, !PT ;  /* 0x0000000a0d0a7212 */ /* 0x000fe200078e960b */
[----:B------:R-:W-:Y:S01]  /*07d0*/  IMAD.MOV.U32 R13, RZ, RZ, RZ ;  /* 0x000000ffff0d7224 */ /* 0x000fe200078e00ff */
[----:B------:R-:W-:-:S05]  /*07e0*/  MOV R11, R12 ;  /* 0x0000000c000b7202 */ /* 0x000fca0000000f00 */
[----:B------:R0:W-:Y:S02]  /*07f0*/  STG.E.128 desc[UR4][R4.64+0x10], R8 ;  /* 0x0000100804007986 */ /* 0x0001e4000c101d04 */
.L_x_1482:
[----:B------:R-:W-:Y:S05]  /*0800*/  BSYNC.RECONVERGENT B1 ;  /* 0x0000000000017941 */ /* 0x000fea0003800200 */
.L_x_1481:
[----:B------:R-:W-:Y:S01]  /*0810*/  HFMA2 R7, -RZ, RZ, 0.1171875, 0 ;  /* 0x2f800000ff077431 */ /* 0x000fe200000001ff */
[----:B-----5:R-:W-:-:S05]  /*0820*/  I2FP.F32.U32 R6, R6 ;  /* 0x0000000600067245 */ /* 0x020fca0000201000 */
[----:B------:R-:W-:-:S05]  /*0830*/  FFMA R6, R6, R7, 1.1641532182693481445e-10 ;  /* 0x2f00000006067423 */ /* 0x000fca0000000007 */
[----:B------:R-:W-:-:S13]  /*0840*/  FSETP.GEU.AND P0, PT, R6, 0.60000002384185791016, PT ;  /* 0x3f19999a0600780b */ /* 0x000fda0003f0e000 */
[----:B------:R-:W-:Y:S05]  /*0850*/  @P0 BRA `(.L_x_1486) ;  /* 0x0000000400d80947 */ /* 0x000fea0003800000 */
        /* <DEDUP_REMOVED lines=8> */
[----:B------:R-:W5:Y:S02]  /*08e0*/  LDC R6, c[0x2][R13+0xc] ;  /* 0x008003000d067b82 */ /* 0x000f640000000800 */
[----:B-----5:R-:W-:-:S04]  /*08f0*/  SHF.R.S32.HI R7, RZ, 0x1f, R6 ;  /* 0x0000001fff077819 */ /* 0x020fc80000011406 */
.L_x_1579:
[----:B------:R-:W-:Y:S05]  /*0900*/  BRX R6 -0x910                                                                          (*"BRANCH_TARGETS .L_x_1580,.L_x_1581,.L_x_1582"*) ;  /* 0xfffffff406bc7949 */ /* 0x000fea000383ffff */
.L_x_1582:
[----:B------:R0:W5:Y:S01]  /*0910*/  LDG.E R6, desc[UR4][R4.64+0x10] ;  /* 0x0000100404067981 */ /* 0x000162000c1e1900 */
[----:B------:R-:W-:Y:S05]  /*0920*/  BRA `(.L_x_1489) ;  /* 0x0000000000147947 */ /* 0x000fea0003800000 */
.L_x_1580:
[----:B------:R0:W5:Y:S01]  /*0930*/  LDG.E R6, desc[UR4][R4.64+0x18] ;  /* 0x0000180404067981 */ /* 0x000162000c1e1900 */
[----:B------:R-:W-:Y:S05]  /*0940*/  BRA `(.L_x_1489) ;  /* 0x00000000000c7947 */ /* 0x000fea0003800000 */
.L_x_1581:
[----:B------:R0:W5:Y:S01]  /*0950*/  LDG.E R6, desc[UR4][R4.64+0x1c] ;  /* 0x00001c0404067981 */ /* 0x000162000c1e1900 */
[----:B------:R-:W-:Y:S05]  /*0960*/  BRA `(.L_x_1489) ;  /* 0x0000000000047947 */ /* 0x000fea0003800000 */
.L_x_1488:
[----:B------:R0:W5:Y:S02]  /*0970*/  LDG.E R6, desc[UR4][R4.64+0x14] ;  /* 0x0000140404067981 */ /* 0x000164000c1e1900 */
.L_x_1489:
[----:B------:R-:W-:Y:S05]  /*0980*/  BSYNC.RECONVERGENT B1 ;  /* 0x0000000000017941 */ /* 0x000fea0003800200 */
.L_x_1487:
[----:B------:R-:W-:Y:S01]  /*0990*/  ISETP.NE.AND P0, PT, R9, 0x4, PT ;  /* 0x000000040900780c */ /* 0x000fe20003f05270 */
[----:B------:R-:W-:-:S12]  /*09a0*/  BSSY.RECONVERGENT B1, `(.L_x_1490) ;  /* 0x000005a000017945 */ /* 0x000fd80003800200 */
[----:B------:R-:W-:Y:S05]  /*09b0*/  @P0 BRA `(.L_x_1491) ;  /* 0x0000000400600947 */ /* 0x000fea0003800000 */
[----:B------:R-:W2:Y:S01]  /*09c0*/  LDG.E R7, desc[UR4][R4.64] ;  /* 0x0000000404077981 */ /* 0x000ea2000c1e1900 */
[----:B------:R-:W-:Y:S01]  /*09d0*/  BSSY.RECONVERGENT B2, `(.L_x_1492) ;  /* 0x0000014000027945 */ /* 0x000fe20003800200 */
[----:B--2---:R-:W-:-:S04]  /*09e0*/  IADD3 R11, PT, PT, R7, 0x1, RZ ;  /* 0x00000001070b7810 */ /* 0x004fc80007ffe0ff */
[----:B------:R-:W-:Y:S01]  /*09f0*/  ISETP.NE.AND P0, PT, R11, RZ, PT ;  /* 0x000000ff0b00720c */ /* 0x000fe20003f05270 */
[----:B------:R2:W-:-:S12]  /*0a00*/  STG.E desc[UR4][R4.64], R11 ;  /* 0x0000000b04007986 */ /* 0x0005d8000c101904 */
[----:B--2---:R-:W-:Y:S05]  /*0a10*/  @!P0 BRA `(.L_x_1493) ;  /* 0x0000000000088947 */ /* 0x004fea0003800000 */
[----:B------:R2:W5:Y:S01]  /*0a20*/  LDG.E R13, desc[UR4][R4.64+0x4] ;  /* 0x00000404040d7981 */ /* 0x000562000c1e1900 */
[----:B------:R-:W-:Y:S05]  /*0a30*/  BRA `(.L_x_1494) ;  /* 0x0000000000347947 */ /* 0x000fea0003800000 */
.L_x_1493:
[----:B------:R-:W2:Y:S02]  /*0a40*/  LDG.E R13, desc[UR4][R4.64+0x4] ;  /* 0x00000404040d7981 */ /* 0x000ea4000c1e1900 */
[----:B--2---:R-:W-:-:S05]  /*0a50*/  VIADD R13, R13, 0x1 ;  /* 0x000000010d0d7836 */ /* 0x004fca0000000000 */
[----:B------:R2:W-:Y:S01]  /*0a60*/  STG.E desc[UR4][R4.64+0x4], R13 ;  /* 0x0000040d04007986 */ /* 0x0005e2000c101904 */
[----:B------:R-:W-:-:S13]  /*0a70*/  ISETP.NE.AND P0, PT, R13, RZ, PT ;  /* 0x000000ff0d00720c */ /* 0x000fda0003f05270 */
[----:B--2---:R-:W-:Y:S05]  /*0a80*/  @P0 BRA `(.L_x_1494) ;  /* 0x0000000000200947 */ /* 0x004fea0003800000 */
[----:B------:R-:W0:Y:S02]  /*0a90*/  LDG.E R8, desc[UR4][R4.64+0x8] ;  /* 0x0000080404087981 */ /* 0x000e24000c1e1900 */
[----:B0-----:R-:W-:-:S04]  /*0aa0*/  IADD3 R9, PT, PT, R8, 0x1, RZ ;  /* 0x0000000108097810 */ /* 0x001fc80007ffe0ff */
[----:B------:R-:W-:-:S13]  /*0ab0*/  ISETP.NE.AND P0, PT, R9, RZ, PT ;  /* 0x000000ff0900720c */ /* 0x000fda0003f05270 */
[----:B------:R-:W2:Y:S01]  /*0ac0*/  @!P0 LDG.E R8, desc[UR4][R4.64+0xc] ;  /* 0x00000c0404088981 */ /* 0x000ea2000c1e1900 */
[----:B------:R-:W-:-:S03]  /*0ad0*/  HFMA2 R13, -RZ, RZ, 0, 0 ;  /* 0x00000000ff0d7431 */ /* 0x000fc600000001ff */
[----:B------:R0:W-:Y:S01]  /*0ae0*/  STG.E desc[UR4][R4.64+0x8], R9 ;  /* 0x0000080904007986 */ /* 0x0001e2000c101904 */
[----:B--2---:R-:W-:-:S05]  /*0af0*/  @!P0 VIADD R15, R8, 0x1 ;  /* 0x00000001080f8836 */ /* 0x004fca0000000000 */
[----:B------:R0:W-:Y:S02]  /*0b00*/  @!P0 STG.E desc[UR4][R4.64+0xc], R15 ;  /* 0x00000c0f04008986 */ /* 0x0001e4000c101904 */
.L_x_1494:
[----:B------:R-:W-:Y:S05]  /*0b10*/  BSYNC.RECONVERGENT B2 ;  /* 0x0000000000027941 */ /* 0x000fea0003800200 */
.L_x_1492:
[----:B0-----:R-:W2:Y:S04]  /*0b20*/  LDG.E.64 R14, desc[UR4][R4.64+0x8] ;  /* 0x00000804040e7981 */ /* 0x001ea8000c1e1b00 */
[----:B------:R-:W3:Y:S01]  /*0b30*/  LDG.E.64 R8, desc[UR4][R4.64+0x20] ;  /* 0x0000200404087981 */ /* 0x000ee2000c1e1b00 */
[----:B------:R-:W-:-:S03]  /*0b40*/  IMAD.HI.U32 R12, R11, -0x2daee0ad, RZ ;  /* 0xd2511f530b0c7827 */ /* 0x000fc600078e00ff */
[----:B------:R0:W-:Y:S01]  /*0b50*/  STG.E desc[UR4][R4.64+0x28], RZ ;  /* 0x000028ff04007986 */ /* 0x0001e2000c101904 */
[----:B------:R-:W-:-:S04]  /*0b60*/  IMAD.MOV.U32 R16, RZ, RZ, -0x2daee0ad ;  /* 0xd2511f53ff107424 */ /* 0x000fc800078e00ff */
[----:B------:R-:W-:Y:S02]  /*0b70*/  IMAD R7, R7, R16, -0x2daee0ad ;  /* 0xd2511f5307077424 */ /* 0x000fe400078e0210 */
[----:B--2---:R-:W-:Y:S01]  /*0b80*/  IMAD.WIDE.U32 R10, R14, -0x326172a9, RZ ;  /* 0xcd9e8d570e0a7825 */ /* 0x004fe200078e00ff */
[----:B---3--:R-:W-:-:S03]  /*0b90*/  LOP3.LUT R12, R9, R15, R12, 0x96, !PT ;  /* 0x0000000f090c7212 */ /* 0x008fc600078e960c */
[----:B------:R-:W-:Y:S01]  /*0ba0*/  VIADD R16, R9, 0xbb67ae85 ;  /* 0xbb67ae8509107836 */ /* 0x000fe20000000000 */
[C---:B-----5:R-:W-:Y:S02]  /*0bb0*/  LOP3.LUT R14, R8.reuse, R11, R13, 0x96, !PT ;  /* 0x0000000b080e7212 */ /* 0x060fe400078e960d */
[----:B------:R-:W-:Y:S01]  /*0bc0*/  IADD3 R11, PT, PT, R8, -0x61c88647, RZ ;  /* 0x9e3779b9080b7810 */ /* 0x000fe20007ffe0ff */
        /* <DEDUP_REMOVED lines=8> */
[----:B------:R-:W-:Y:S02]  /*0c50*/  LOP3.LUT R13, R11, R13, R14, 0x96, !PT ;  /* 0x0000000d0b0d7212 */ /* 0x000fe400078e960e */
[----:B------:R-:W-:Y:S02]  /*0c60*/  IADD3 R11, PT, PT, R8, -0x255992d5, RZ ;  /* 0xdaa66d2b080b7810 */ /* 0x000fe40007ffe0ff */
        /* <DEDUP_REMOVED lines=43> */
[----:B------:R-:W-:-:S05]  /*0f20*/  IMAD.MOV.U32 R11, RZ, RZ, R12 ;  /* 0x000000ffff0b7224 */ /* 0x000fca00078e000c */
[----:B------:R0:W-:Y:S02]  /*0f30*/  STG.E.128 desc[UR4][R4.64+0x10], R8 ;  /* 0x0000100804007986 */ /* 0x0001e4000c101d04 */
.L_x_1491:
[----:B------:R-:W-:Y:S05]  /*0f40*/  BSYNC.RECONVERGENT B1 ;  /* 0x0000000000017941 */ /* 0x000fea0003800200 */
.L_x_1490:
[----:B-----5:R-:W-:-:S04]  /*0f50*/  LOP3.LUT R6, R6, 0x1, RZ, 0xc0, !PT ;  /* 0x0000000106067812 */ /* 0x020fc800078ec0ff */
[----:B------:R-:W-:-:S13]  /*0f60*/  ISETP.NE.U32.AND P0, PT, R6, 0x1, PT ;  /* 0x000000010600780c */ /* 0x000fda0003f05070 */
[----:B01234-:R-:W0:Y:S02]  /*0f70*/  @P0 LDC.64 R4, c[0x0][0x398] ;  /* 0x0000e600ff040b82 */ /* 0x01fe240000000a00 */
[----:B0-----:R-:W-:-:S05]  /*0f80*/  @P0 IMAD.WIDE R4, R0, 0x4, R4 ;  /* 0x0000000400040825 */ /* 0x001fca00078e0204 */
[----:B------:R2:W-:Y:S04]  /*0f90*/  @P0 STG.E desc[UR4][R4.64], RZ ;  /* 0x000000ff04000986 */ /* 0x0005e8000c101904 */
[----:B------:R2:W-:Y:S01]  /*0fa0*/  STG.E desc[UR4][R2.64], RZ ;  /* 0x000000ff02007986 */ /* 0x0005e2000c101904 */
[----:B------:R-:W-:Y:S05]  /*0fb0*/  BRA `(.L_x_1477) ;  /* 0x0000000000507947 */ /* 0x000fea0003800000 */
.L_x_1486:
[----:B01234-:R-:W0:Y:S08]  /*0fc0*/  LDC.64 R4, c[0x0][0x3a8] ;  /* 0x0000ea00ff047b82 */ /* 0x01fe300000000a00 */
[----:B------:R-:W1:Y:S08]  /*0fd0*/  LDC.64 R8, c[0x0][0x380] ;  /* 0x0000e000ff087b82 */ /* 0x000e700000000a00 */
[----:B------:R-:W2:Y:S01]  /*0fe0*/  LDC.64 R10, c[0x0][0x388] ;  /* 0x0000e200ff0a7b82 */ /* 0x000ea20000000a00 */
[----:B0-----:R-:W-:-:S05]  /*0ff0*/  IMAD.WIDE R4, R0, 0x4, R4 ;  /* 0x0000000400047825 */ /* 0x001fca00078e0204 */
[----:B------:R-:W3:Y:S01]  /*1000*/  LDG.E R13, desc[UR4][R4.64] ;  /* 0x00000004040d7981 */ /* 0x000ee2000c1e1900 */
[----:B------:R-:W-:Y:S01]  /*1010*/  BSSY.RECONVERGENT B1, `(.L_x_1495) ;  /* 0x000000a000017945 */ /* 0x000fe20003800200 */
[----:B------:R-:W-:Y:S01]  /*1020*/  MOV R17, 0xffffffff ;  /* 0xffffffff00117802 */ /* 0x000fe20000000f00 */
[----:B-1----:R-:W-:-:S04]  /*1030*/  IMAD.WIDE R8, R0, 0x4, R8 ;  /* 0x0000000400087825 */ /* 0x002fc800078e0208 */
[----:B--2---:R-:W-:Y:S01]  /*1040*/  IMAD.WIDE R10, R0, 0x4, R10 ;  /* 0x00000004000a7825 */ /* 0x004fe200078e020a */
[----:B---3--:R-:W-:-:S13]  /*1050*/  ISETP.GE.AND P0, PT, R13, RZ, PT ;  /* 0x000000ff0d00720c */ /* 0x008fda0003f06270 */
[----:B------:R-:W-:Y:S05]  /*1060*/  @!P0 BRA `(.L_x_1496) ;  /* 0x0000000000108947 */ /* 0x000fea0003800000 */
[----:B------:R-:W0:Y:S01]  /*1070*/  LDC.64 R6, c[0x0][0x3b0] ;  /* 0x0000ec00ff067b82 */ /* 0x000e220000000a00 */
[----:B------:R-:W-:Y:S02]  /*1080*/  IMAD.MOV.U32 R15, RZ, RZ, -0x1 ;  /* 0xffffffffff0f7424 */ /* 0x000fe400078e00ff */
[----:B0-----:R-:W-:-:S05]  /*1090*/  IMAD.WIDE.U32 R6, R13, 0x4, R6 ;  /* 0x000000040d067825 */ /* 0x001fca00078e0006 */
[----:B------:R0:W-:Y:S02]  /*10a0*/  REDG.E.ADD.STRONG.GPU desc[UR4][R6.64], R15 ;  /* 0x0000000f0600798e */ /* 0x0001e4000c12e104 */
.L_x_1496:
[----:B------:R-:W-:Y:S05]  /*10b0*/  BSYNC.RECONVERGENT B1 ;  /* 0x0000000000017941 */ /* 0x000fea0003800200 */
.L_x_1495:
[----:B------:R1:W-:Y:S04]  /*10c0*/  STG.E desc[UR4][R4.64], R17 ;  /* 0x0000001104007986 */ /* 0x0003e8000c101904 */
[----:B------:R1:W-:Y:S04]  /*10d0*/  STG.E desc[UR4][R8.64], R17 ;  /* 0x0000001108007986 */ /* 0x0003e8000c101904 */
[----:B------:R1:W-:Y:S04]  /*10e0*/  STG.E desc[UR4][R10.64], R17 ;  /* 0x000000110a007986 */ /* 0x0003e8000c101904 */
[----:B------:R1:W-:Y:S02]  /*10f0*/  STG.E desc[UR4][R2.64], RZ ;  /* 0x000000ff02007986 */ /* 0x0003e4000c101904 */
.L_x_1477:
[----:B------:R-:W-:Y:S05]  /*1100*/  BSYNC.RECONVERGENT B0 ;  /* 0x0000000000007941 */ /* 0x000fea0003800200 */
.L_x_1476:
[----:B-12---:R-:W1:Y:S02]  /*1110*/  LDC.64 R4, c[0x0][0x3a0] ;  /* 0x0000e800ff047b82 */ /* 0x006e640000000a00 */
[----:B-1----:R-:W-:-:S05]  /*1120*/  IMAD.WIDE R4, R0, 0x4, R4 ;  /* 0x0000000400047825 */ /* 0x002fca00078e0204 */
[----:B------:R-:W2:Y:S02]  /*1130*/  LDG.E R0, desc[UR4][R4.64] ;  /* 0x0000000404007981 */ /* 0x000ea4000c1e1900 */
[----:B--2---:R-:W-:-:S13]  /*1140*/  ISETP.NE.AND P0, PT, R0, RZ, PT ;  /* 0x000000ff0000720c */ /* 0x004fda0003f05270 */
[----:B------:R-:W-:Y:S05]  /*1150*/  @!P0 EXIT ;  /* 0x000000000000894d */ /* 0x000fea0003800000 */
[----:B0-----:R-:W-:-:S05]  /*1160*/  HFMA2 R7, -RZ, RZ, 0, 1.1920928955078125e-07 ;  /* 0x00000002ff077431 */ /* 0x001fca00000001ff */
[----:B------:R-:W-:Y:S04]  /*1170*/  STG.E desc[UR4][R2.64], R7 ;  /* 0x0000000702007986 */ /* 0x000fe8000c101904 */
[----:B------:R-:W-:Y:S01]  /*1180*/  STG.E desc[UR4][R4.64], RZ ;  /* 0x000000ff04007986 */ /* 0x000fe2000c101904 */
[----:B------:R-:W-:Y:S05]  /*1190*/  EXIT ;  /* 0x000000000000794d */ /* 0x000fea0003800000 */
.L_x_1497:
        /* <DEDUP_REMOVED lines=14> */
.L_x_1622:


//--------------------- .text._Z13infect_kernelPiS_S_PfS_S_S_ --------------------------
	.section	.text._Z13infect_kernelPiS_S_PfS_S_S_,"ax",@progbits
	.align	128
        .global         _Z13infect_kernelPiS_S_PfS_S_S_
        .type           _Z13infect_kernelPiS_S_PfS_S_S_,@function
        .size           _Z13infect_kernelPiS_S_PfS_S_S_,(.L_x_1623 - _Z13infect_kernelPiS_S_PfS_S_S_)
        .other          _Z13infect_kernelPiS_S_PfS_S_S_,@"STO_CUDA_ENTRY STV_DEFAULT"
_Z13infect_kernelPiS_S_PfS_S_S_:
.text._Z13infect_kernelPiS_S_PfS_S_S_:
[----:B------:R-:W-:Y:S01]  /*0000*/  LDC R1, c[0x0][0x37c] ;  /* 0x0000df00ff017b82 */ /* 0x000fe20000000800 */
[----:B------:R-:W0:Y:S07]  /*0010*/  S2R R2, SR_TID.X ;  /* 0x0000000000027919 */ /* 0x000e2e0000002100 */
[----:B------:R-:W1:Y:S01]  /*0020*/  S2UR UR4, SR_CTAID.X ;  /* 0x00000000000479c3 */ /* 0x000e620000002500 */
[----:B------:R-:W1:Y:S02]  /*0030*/  LDCU UR5, c[0x0][0x360] ;  /* 0x00006c00ff0577ac */ /* 0x000e640008000800 */
[----:B-1----:R-:W-:-:S06]  /*0040*/  UIMAD UR4, UR4, UR5, URZ ;  /* 0x00000005040472a4 */ /* 0x002fcc000f8e02ff */
[----:B0-----:R-:W-:-:S05]  /*0050*/  VIADD R11, R2, UR4 ;  /* 0x00000004020b7c36 */ /* 0x001fca0008000000 */
[----:B------:R-:W-:-:S13]  /*0060*/  ISETP.GT.AND P0, PT, R11, 0x11e1a2ff, PT ;  /* 0x11e1a2ff0b00780c */ /* 0x000fda0003f04270 */
[----:B------:R-:W-:Y:S05]  /*0070*/  @P0 EXIT ;  /* 0x000000000000094d */ /* 0x000fea0003800000 */
[----:B------:R-:W0:Y:S01]  /*0080*/  LDC.64 R4, c[0x0][0x390] ;  /* 0x0000e400ff047b82 */ /* 0x000e220000000a00 */
[----:B------:R-:W1:Y:S01]  /*0090*/  LDCU.64 UR6, c[0x0][0x358] ;  /* 0x00006b00ff0677ac */ /* 0x000e620008000a00 */
[----:B0-----:R-:W-:-:S05]  /*00a0*/  IMAD.WIDE R4, R11, 0x4, R4 ;  /* 0x000000040b047825 */ /* 0x001fca00078e0204 */
[----:B-1----:R-:W2:Y:S02]  /*00b0*/  LDG.E R0, desc[UR6][R4.64] ;  /* 0x0000000604007981 */ /* 0x002ea4000c1e1900 */
[----:B--2---:R-:W-:-:S13]  /*00c0*/  ISETP.GE.AND P0, PT, R0, 0x1, PT ;  /* 0x000000010000780c */ /* 0x004fda0003f06270 */
[----:B------:R-:W-:Y:S05]  /*00d0*/  @!P0 EXIT ;  /* 0x000000000000894d */ /* 0x000fea0003800000 */
[----:B------:R-:W0:Y:S01]  /*00e0*/  LDC.64 R8, c[0x0][0x388] ;  /* 0x0000e200ff087b82 */ /* 0x000e220000000a00 */
[----:B------:R-:W-:-:S05]  /*00f0*/  VIADD R13, R0, 0xffffffff ;  /* 0xffffffff000d7836 */ /* 0x000fca0000000000 */
[----:B------:R1:W-:Y:S02]  /*0100*/  STG.E desc[UR6][R4.64], R13 ;  /* 0x0000000d04007986 */ /* 0x0003e4000c101906 */
[----:B------:R-:W2:Y:S01]  /*0110*/  LDC.64 R6, c[0x0][0x380] ;  /* 0x0000e000ff067b82 */ /* 0x000ea20000000a00 */
[----:B0-----:R-:W-:-:S05]  /*0120*/  IMAD.WIDE R8, R11, 0x4, R8 ;  /* 0x000000040b087825 */ /* 0x001fca00078e0208 */
[----:B------:R-:W3:Y:S01]  /*0130*/  LDG.E R3, desc[UR6][R8.64] ;  /* 0x0000000608037981 */ /* 0x000ee2000c1e1900 */
[----:B--2---:R-:W-:-:S05]  /*0140*/  IMAD.WIDE R6, R11, 0x4, R6 ;  /* 0x000000040b067825 */ /* 0x004fca00078e0206 */
[----:B------:R1:W5:Y:S01]  /*0150*/  LDG.E R0, desc[UR6][R6.64] ;  /* 0x0000000606007981 */ /* 0x000362000c1e1900 */
[----:B------:R-:W-:Y:S01]  /*0160*/  BSSY.RECONVERGENT B0, `(.L_x_1498) ;  /* 0x000007e000007945 */ /* 0x000fe20003800200 */
[----:B---3--:R-:W-:-:S04]  /*0170*/  IADD3 R10, PT, PT, R3, -0x1, RZ ;  /* 0xffffffff030a7810 */ /* 0x008fc80007ffe0ff */
[----:B------:R-:W-:-:S13]  /*0180*/  ISETP.GT.U32.AND P0, PT, R10, 0x270f, PT ;  /* 0x0000270f0a00780c */ /* 0x000fda0003f04070 */
[----:B-1----:R-:W-:Y:S05]  /*0190*/  @P0 BRA `(.L_x_1499) ;  /* 0x0000000400e80947 */ /* 0x002fea0003800000 */
[----:B-----5:R-:W-:Y:S01]  /*01a0*/  VIADD R4, R0, 0xffffffff ;  /* 0xffffffff00047836 */ /* 0x020fe20000000000 */
[----:B------:R-:W-:Y:S01]  /*01b0*/  BSSY.RECONVERGENT B1, `(.L_x_1500) ;  /* 0x0000029000017945 */ /* 0x000fe20003800200 */
[----:B------:R-:W-:-:S03]  /*01c0*/  IMAD.MOV.U32 R6, RZ, RZ, 0x2710 ;  /* 0x00002710ff067424 */ /* 0x000fc600078e00ff */
[----:B------:R-:W-:Y:S01]  /*01d0*/  ISETP.GT.U32.AND P0, PT, R4, 0x270f, PT ;  /* 0x0000270f0400780c */ /* 0x000fe20003f04070 */
[----:B------:R-:W-:-:S12]  /*01e0*/  IMAD R5, R3, R6, -0x2710 ;  /* 0xffffd8f003057424 */ /* 0x000fd800078e0206 */
[----:B------:R-:W-:Y:S05]  /*01f0*/  @P0 BRA `(.L_x_1501) ;  /* 0x0000000000900947 */ /* 0x000fea0003800000 */
[----:B------:R-:W0:Y:S01]  /*0200*/  LDC.64 R6, c[0x0][0x3b0] ;  /* 0x0000ec00ff067b82 */ /* 0x000e220000000a00 */
[----:B------:R-:W-:-:S07]  /*0210*/  IADD3 R9, PT, PT, R5, R4, RZ ;  /* 0x0000000405097210 */ /* 0x000fce0007ffe0ff */
[----:B------:R-:W1:Y:S01]  /*0220*/  LDC.64 R12, c[0x0][0x3a8] ;  /* 0x0000ea00ff0c7b82 */ /* 0x000e620000000a00 */
[----:B0-----:R-:W-:-:S05]  /*0230*/  IMAD.WIDE.U32 R6, R9, 0x4, R6 ;  /* 0x0000000409067825 */ /* 0x001fca00078e0006 */
[----:B------:R-:W2:Y:S01]  /*0240*/  LDG.E R4, desc[UR6][R6.64] ;  /* 0x0000000606047981 */ /* 0x000ea2000c1e1900 */
[----:B-1----:R-:W-:Y:S01]  /*0250*/  IMAD.WIDE.U32 R12, R9, 0x4, R12 ;  /* 0x00000004090c7825 */ /* 0x002fe200078e000c */
[----:B--2---:R-:W-:-:S13]  /*0260*/  ISETP.GE.AND P0, PT, R4, 0x1, PT ;  /* 0x000000010400780c */ /* 0x004fda0003f06270 */
[----:B------:R-:W-:Y:S05]  /*0270*/  @!P0 BRA `(.L_x_1501) ;  /* 0x0000000000708947 */ /* 0x000fea0003800000 */
[----:B------:R-:W2:Y:S01]  /*0280*/  LDG.E R15, desc[UR6][R12.64] ;  /* 0x000000060c0f7981 */ /* 0x000ea2000c1e1900 */
[----:B------:R-:W0:Y:S08]  /*0290*/  LDC.64 R6, c[0x0][0x390] ;  /* 0x0000e400ff067b82 */ /* 0x000e300000000a00 */
[----:B------:R-:W1:Y:S08]  /*02a0*/  LDC.64 R8, c[0x0][0x398] ;  /* 0x0000e600ff087b82 */ /* 0x000e700000000a00 */
[----:B------:R-:W3:Y:S01]  /*02b0*/  LDC.64 R10, c[0x0][0x3a0] ;  /* 0x0000e800ff0a7b82 */ /* 0x000ee20000000a00 */
[----:B--2---:R-:W-:Y:S01]  /*02c0*/  IMAD.IADD R16, R4, 0x1, R15 ;  /* 0x0000000104107824 */ /* 0x004fe200078e020f */
[----:B01-3--:R-:W-:-:S07]  /*02d0*/  IADD3 R4, PT, PT, R15, -UR4, -R2 ;  /* 0x800000040f047c10 */ /* 0x00bfce000fffe802 */
.L_x_1504:
[----:B------:R-:W-:Y:S01]  /*02e0*/  ISETP.NE.AND P0, PT, R4, RZ, PT ;  /* 0x000000ff0400720c */ /* 0x000fe20003f05270 */
[----:B------:R-:W-:-:S12]  /*02f0*/  BSSY.RECONVERGENT B2, `(.L_x_1502) ;  /* 0x0000010000027945 */ /* 0x000fd80003800200 */
[----:B0----5:R-:W-:Y:S05]  /*0300*/  @!P0 BRA `(.L_x_1503) ;  /* 0x0000000000388947 */ /* 0x021fea0003800000 */
[----:B------:R-:W-:-:S06]  /*0310*/  IMAD.WIDE R12, R15, 0x4, R6 ;  /* 0x000000040f0c7825 */ /* 0x000fcc00078e0206 */
[----:B------:R-:W2:Y:S02]  /*0320*/  LDG.E R12, desc[UR6][R12.64] ;  /* 0x000000060c0c7981 */ /* 0x000ea4000c1e1900 */
[----:B--2---:R-:W-:-:S13]  /*0330*/  ISETP.GT.AND P0, PT, R12, RZ, PT ;  /* 0x000000ff0c00720c */ /* 0x004fda0003f04270 */
[----:B------:R-:W-:Y:S05]  /*0340*/  @P0 BRA `(.L_x_1503) ;  /* 0x0000000000280947 */ /* 0x000fea0003800000 */
[----:B------:R-:W-:-:S06]  /*0350*/  IMAD.WIDE R12, R15, 0x4, R8 ;  /* 0x000000040f0c7825 */ /* 0x000fcc00078e0208 */
[----:B------:R-:W2:Y:S02]  /*0360*/  LDG.E R12, desc[UR6][R12.64] ;  /* 0x000000060c0c7981 */ /* 0x000ea4000c1e1900 */
[----:B--2---:R-:W-:-:S05]  /*0370*/  FMUL R14, R12, 0.80000001192092895508 ;  /* 0x3f4ccccd0c0e7820 */ /* 0x004fca0000400000 */
[----:B------:R-:W-:-:S04]  /*0380*/  FSETP.GT.AND P0, PT, R14, 0.20000000298023223877, PT ;  /* 0x3e4ccccd0e00780b */ /* 0x000fc80003f04000 */
[----:B------:R-:W-:-:S13]  /*0390*/  FSETP.EQ.OR P0, PT, R12, RZ, !P0 ;  /* 0x000000ff0c00720b */ /* 0x000fda0004702400 */
[----:B------:R-:W-:Y:S05]  /*03a0*/  @P0 BRA `(.L_x_1503) ;  /* 0x0000000000100947 */ /* 0x000fea0003800000 */
[----:B------:R-:W-:Y:S02]  /*03b0*/  HFMA2 R18, -RZ, RZ, 0, 0 ;  /* 0x00000000ff127431 */ /* 0x000fe400000001ff */
[----:B------:R-:W-:-:S04]  /*03c0*/  IMAD.WIDE R12, R15, 0x4, R10 ;  /* 0x000000040f0c7825 */ /* 0x000fc800078e020a */
[----:B------:R-:W-:-:S05]  /*03d0*/  IMAD.MOV.U32 R19, RZ, RZ, 0x1 ;  /* 0x00000001ff137424 */ /* 0x000fca00078e00ff */
[----:B------:R0:W5:Y:S02]  /*03e0*/  ATOMG.E.CAS.STRONG.GPU PT, RZ, [R12], R18, R19 ;  /* 0x000000120cff73a9 */ /* 0x00016400001ee113 */
.L_x_1503:
[----:B------:R-:W-:Y:S05]  /*03f0*/  BSYNC.RECONVERGENT B2 ;  /* 0x0000000000027941 */ /* 0x000fea0003800200 */
.L_x_1502:
[----:B------:R-:W-:Y:S02]  /*0400*/  VIADD R15, R15, 0x1 ;  /* 0x000000010f0f7836 */ /* 0x000fe40000000000 */
[----:B------:R-:W-:-:S03]  /*0410*/  VIADD R4, R4, 0x1 ;  /* 0x0000000104047836 */ /* 0x000fc60000000000 */
[----:B------:R-:W-:-:S13]  /*0420*/  ISETP.GE.AND P0, PT, R15, R16, PT ;  /* 0x000000100f00720c */ /* 0x000fda0003f06270 */
[----:B------:R-:W-:Y:S05]  /*0430*/  @!P0 BRA `(.L_x_1504) ;  /* 0xfffffffc00a88947 */ /* 0x000fea000383ffff */
.L_x_1501:
[----:B------:R-:W-:Y:S05]  /*0440*/  BSYNC.RECONVERGENT B1 ;  /* 0x0000000000017941 */ /* 0x000fea0003800200 */
.L_x_1500:
[----:B------:R-:W-:Y:S01]  /*0450*/  ISETP.GT.U32.AND P0, PT, R0, 0x270f, PT ;  /* 0x0000270f0000780c */ /* 0x000fe20003f04070 */
[----:B------:R-:W-:-:S12]  /*0460*/  BSSY.RECONVERGENT B1, `(.L_x_1505) ;  /* 0x0000026000017945 */ /* 0x000fd80003800200 */
[----:B------:R-:W-:Y:S05]  /*0470*/  @P0 BRA `(.L_x_1506) ;  /* 0x0000000000900947 */ /* 0x000fea0003800000 */
[----:B------:R-:W1:Y:S01]  /*0480*/  LDC.64 R6, c[0x0][0x3b0] ;  /* 0x0000ec00ff067b82 */ /* 0x000e620000000a00 */
[----:B------:R-:W-:-:S07]  /*0490*/  IADD3 R9, PT, PT, R0, R5, RZ ;  /* 0x0000000500097210 */ /* 0x000fce0007ffe0ff */
[----:B0-----:R-:W0:Y:S01]  /*04a0*/  LDC.64 R12, c[0x0][0x3a8] ;  /* 0x0000ea00ff0c7b82 */ /* 0x001e220000000a00 */
[----:B-1----:R-:W-:-:S05]  /*04b0*/  IMAD.WIDE.U32 R6, R9, 0x4, R6 ;  /* 0x0000000409067825 */ /* 0x002fca00078e0006 */
[----:B------:R-:W2:Y:S01]  /*04c0*/  LDG.E R4, desc[UR6][R6.64] ;  /* 0x0000000606047981 */ /* 0x000ea2000c1e1900 */
[----:B0-----:R-:W-:Y:S01]  /*04d0*/  IMAD.WIDE.U32 R12, R9, 0x4, R12 ;  /* 0x00000004090c7825 */ /* 0x001fe200078e000c */
        /* <DEDUP_REMOVED lines=8> */
.L_x_1509:
[----:B------:R-:W-:Y:S01]  /*0560*/  ISETP.NE.AND P0, PT, R4, RZ, PT ;  /* 0x000000ff0400720c */ /* 0x000fe20003f05270 */
[----:B------:R-:W-:-:S12]  /*0570*/  BSSY.RECONVERGENT B2, `(.L_x_1507) ;  /* 0x0000010000027945 */ /* 0x000fd80003800200 */
[----:B0-----:R-:W-:Y:S05]  /*0580*/  @!P0 BRA `(.L_x_1508) ;  /* 0x0000000000388947 */ /* 0x001fea0003800000 */
        /* <DEDUP_REMOVED lines=10> */
[----:B------:R-:W-:Y:S01]  /*0630*/  IMAD.WIDE R12, R15, 0x4, R10 ;  /* 0x000000040f0c7825 */ /* 0x000fe200078e020a */
[----:B------:R-:W-:-:S03]  /*0640*/  MOV R18, RZ ;  /* 0x000000ff00127202 */ /* 0x000fc60000000f00 */
[----:B------:R-:W-:-:S05]  /*0650*/  IMAD.MOV.U32 R19, RZ, RZ, 0x1 ;  /* 0x00000001ff137424 */ /* 0x000fca00078e00ff */
[----:B------:R0:W5:Y:S02]  /*0660*/  ATOMG.E.CAS.STRONG.GPU PT, RZ, [R12], R18, R19 ;  /* 0x000000120cff73a9 */ /* 0x00016400001ee113 */
.L_x_1508:
[----:B------:R-:W-:Y:S05]  /*0670*/  BSYNC.RECONVERGENT B2 ;  /* 0x0000000000027941 */ /* 0x000fea0003800200 */
.L_x_1507:
[----:B------:R-:W-:Y:S02]  /*0680*/  VIADD R15, R15, 0x1 ;  /* 0x000000010f0f7836 */ /* 0x000fe40000000000 */
[----:B------:R-:W-:-:S03]  /*0690*/  VIADD R4, R4, 0x1 ;  /* 0x0000000104047836 */ /* 0x000fc60000000000 */
[----:B------:R-:W-:-:S13]  /*06a0*/  ISETP.GE.AND P0, PT, R15, R16, PT ;  /* 0x000000100f00720c */ /* 0x000fda0003f06270 */
[----:B------:R-:W-:Y:S05]  /*06b0*/  @!P0 BRA `(.L_x_1509) ;  /* 0xfffffffc00a88947 */ /* 0x000fea000383ffff */
.L_x_1506:
[----:B------:R-:W-:Y:S05]  /*06c0*/  BSYNC.RECONVERGENT B1 ;  /* 0x0000000000017941 */ /* 0x000fea0003800200 */
.L_x_1505:
[----:B------:R-:W-:-:S04]  /*06d0*/  IADD3 R4, PT, PT, R0, 0x1, RZ ;  /* 0x0000000100047810 */ /* 0x000fc80007ffe0ff */
[----:B------:R-:W-:-:S13]  /*06e0*/  ISETP.GT.U32.AND P0, PT, R4, 0x270f, PT ;  /* 0x0000270f0400780c */ /* 0x000fda0003f04070 */
[----:B------:R-:W-:Y:S05]  /*06f0*/  @P0 BRA `(.L_x_1499) ;  /* 0x0000000000900947 */ /* 0x000fea0003800000 */
[----:B------:R-:W1:Y:S01]  /*0700*/  LDC.64 R6, c[0x0][0x3b0] ;  /* 0x0000ec00ff067b82 */ /* 0x000e620000000a00 */
[----:B------:R-:W-:-:S07]  /*0710*/  IMAD.IADD R9, R5, 0x1, R4 ;  /* 0x0000000105097824 */ /* 0x000fce00078e0204 */
[----:B------:R-:W2:Y:S01]  /*0720*/  LDC.64 R10, c[0x0][0x3a8] ;  /* 0x0000ea00ff0a7b82 */ /* 0x000ea20000000a00 */
[----:B-1----:R-:W-:-:S05]  /*0730*/  IMAD.WIDE.U32 R4, R9, 0x4, R6 ;  /* 0x0000000409047825 */ /* 0x002fca00078e0006 */
[----:B0-----:R-:W3:Y:S01]  /*0740*/  LDG.E R12, desc[UR6][R4.64] ;  /* 0x00000006040c7981 */ /* 0x001ee2000c1e1900 */
[----:B--2---:R-:W-:Y:S01]  /*0750*/  IMAD.WIDE.U32 R10, R9, 0x4, R10 ;  /* 0x00000004090a7825 */ /* 0x004fe200078e000a */
[----:B---3--:R-:W-:-:S13]  /*0760*/  ISETP.GE.AND P0, PT, R12, 0x1, PT ;  /* 0x000000010c00780c */ /* 0x008fda0003f06270 */
[----:B------:R-:W-:Y:S05]  /*0770*/  @!P0 BRA `(.L_x_1499) ;  /* 0x0000000000708947 */ /* 0x000fea0003800000 */
[----:B------:R-:W2:Y:S01]  /*0780*/  LDG.E R13, desc[UR6][R10.64] ;  /* 0x000000060a0d7981 */ /* 0x000ea2000c1e1900 */
[----:B------:R-:W0:Y:S08]  /*0790*/  LDC.64 R4, c[0x0][0x390] ;  /* 0x0000e400ff047b82 */ /* 0x000e300000000a00 */
[----:B------:R-:W1:Y:S08]  /*07a0*/  LDC.64 R6, c[0x0][0x398] ;  /* 0x0000e600ff067b82 */ /* 0x000e700000000a00 */
[----:B------:R-:W3:Y:S01]  /*07b0*/  LDC.64 R8, c[0x0][0x3a0] ;  /* 0x0000e800ff087b82 */ /* 0x000ee20000000a00 */
[----:B--2---:R-:W-:Y:S01]  /*07c0*/  IMAD.IADD R16, R12, 0x1, R13 ;  /* 0x000000010c107824 */ /* 0x004fe200078e020d */
[----:B01-3--:R-:W-:-:S07]  /*07d0*/  IADD3 R12, PT, PT, R13, -UR4, -R2 ;  /* 0x800000040d0c7c10 */ /* 0x00bfce000fffe802 */
.L_x_1512:
        /* <DEDUP_REMOVED lines=13> */
[----:B------:R-:W-:Y:S02]  /*08b0*/  HFMA2 R15, -RZ, RZ, 0, 5.9604644775390625e-08 ;  /* 0x00000001ff0f7431 */ /* 0x000fe400000001ff */
[----:B------:R-:W-:-:S04]  /*08c0*/  IMAD.WIDE R10, R13, 0x4, R8 ;  /* 0x000000040d0a7825 */ /* 0x000fc800078e0208 */
[----:B------:R-:W-:-:S05]  /*08d0*/  IMAD.MOV.U32 R14, RZ, RZ, RZ ;  /* 0x000000ffff0e7224 */ /* 0x000fca00078e00ff */
[----:B------:R0:W5:Y:S02]  /*08e0*/  ATOMG.E.CAS.STRONG.GPU PT, RZ, [R10], R14, R15 ;  /* 0x0000000e0aff73a9 */ /* 0x00016400001ee10f */
.L_x_1511:
[----:B------:R-:W-:Y:S05]  /*08f0*/  BSYNC.RECONVERGENT B1 ;  /* 0x0000000000017941 */ /* 0x000fea0003800200 */
.L_x_1510:
[----:B------:R-:W-:Y:S01]  /*0900*/  VIADD R13, R13, 0x1 ;  /* 0x000000010d0d7836 */ /* 0x000fe20000000000 */
[----:B------:R-:W-:-:S04]  /*0910*/  IADD3 R12, PT, PT, R12, 0x1, RZ ;  /* 0x000000010c0c7810 */ /* 0x000fc80007ffe0ff */
[----:B------:R-:W-:-:S13]  /*0920*/  ISETP.GE.AND P0, PT, R13, R16, PT ;  /* 0x000000100d00720c */ /* 0x000fda0003f06270 */
[----:B------:R-:W-:Y:S05]  /*0930*/  @!P0 BRA `(.L_x_1512) ;  /* 0xfffffffc00a88947 */ /* 0x000fea000383ffff */
.L_x_1499:
[----:B------:R-:W-:Y:S05]  /*0940*/  BSYNC.RECONVERGENT B0 ;  /* 0x0000000000007941 */ /* 0x000fea0003800200 */
.L_x_1498:
[----:B------:R-:W-:Y:S01]  /*0950*/  ISETP.GT.U32.AND P0, PT, R3, 0x270f, PT ;  /* 0x0000270f0300780c */ /* 0x000fe20003f04070 */
[----:B------:R-:W-:-:S12]  /*0960*/  BSSY.RECONVERGENT B0, `(.L_x_1513) ;  /* 0x000007a000007945 */ /* 0x000fd80003800200 */
[----:B------:R-:W-:Y:S05]  /*0970*/  @P0 BRA `(.L_x_1514) ;  /* 0x0000000400e00947 */ /* 0x000fea0003800000 */
[----:B-----5:R-:W-:Y:S01]  /*0980*/  VIADD R6, R0, 0xffffffff ;  /* 0xffffffff00067836 */ /* 0x020fe20000000000 */
[----:B------:R-:W-:Y:S04]  /*0990*/  BSSY.RECONVERGENT B1, `(.L_x_1515) ;  /* 0x0000027000017945 */ /* 0x000fe80003800200 */
[----:B------:R-:W-:-:S13]  /*09a0*/  ISETP.GT.U32.AND P0, PT, R6, 0x270f, PT ;  /* 0x0000270f0600780c */ /* 0x000fda0003f04070 */
[----:B------:R-:W-:Y:S05]  /*09b0*/  @P0 BRA `(.L_x_1516) ;  /* 0x0000000000900947 */ /* 0x000fea0003800000 */
[----:B------:R-:W1:Y:S01]  /*09c0*/  LDC.64 R4, c[0x0][0x3b0] ;  /* 0x0000ec00ff047b82 */ /* 0x000e620000000a00 */
[----:B------:R-:W-:-:S07]  /*09d0*/  IMAD R7, R3, 0x2710, R6 ;  /* 0x0000271003077824 */ /* 0x000fce00078e0206 */
        /* <DEDUP_REMOVED lines=12> */
.L_x_1519:
        /* <DEDUP_REMOVED lines=14> */
[----:B------:R-:W-:-:S03]  /*0b80*/  MOV R15, 0x1 ;  /* 0x00000001000f7802 */ /* 0x000fc60000000f00 */
[----:B------:R-:W-:-:S05]  /*0b90*/  IMAD.MOV.U32 R14, RZ, RZ, RZ ;  /* 0x000000ffff0e7224 */ /* 0x000fca00078e00ff */
[----:B------:R0:W5:Y:S02]  /*0ba0*/  ATOMG.E.CAS.STRONG.GPU PT, RZ, [R10], R14, R15 ;  /* 0x0000000e0aff73a9 */ /* 0x00016400001ee10f */
.L_x_1518:
[----:B------:R-:W-:Y:S05]  /*0bb0*/  BSYNC.RECONVERGENT B2 ;  /* 0x0000000000027941 */ /* 0x000fea0003800200 */
.L_x_1517:
[----:B------:R-:W-:Y:S01]  /*0bc0*/  VIADD R13, R13, 0x1 ;  /* 0x000000010d0d7836 */ /* 0x000fe20000000000 */
[----:B------:R-:W-:-:S04]  /*0bd0*/  IADD3 R12, PT, PT, R12, 0x1, RZ ;  /* 0x000000010c0c7810 */ /* 0x000fc80007ffe0ff */
[----:B------:R-:W-:-:S13]  /*0be0*/  ISETP.GE.AND P0, PT, R13, R16, PT ;  /* 0x000000100d00720c */ /* 0x000fda0003f06270 */
[----:B------:R-:W-:Y:S05]  /*0bf0*/  @!P0 BRA `(.L_x_1519) ;  /* 0xfffffffc00a88947 */ /* 0x000fea000383ffff */
.L_x_1516:
[----:B------:R-:W-:Y:S05]  /*0c00*/  BSYNC.RECONVERGENT B1 ;  /* 0x0000000000017941 */ /* 0x000fea0003800200 */
.L_x_1515:
[----:B------:R-:W-:Y:S01]  /*0c10*/  ISETP.GT.U32.AND P0, PT, R0, 0x270f, PT ;  /* 0x0000270f0000780c */ /* 0x000fe20003f04070 */
[----:B------:R-:W-:-:S12]  /*0c20*/  BSSY.RECONVERGENT B1, `(.L_x_1520) ;  /* 0x0000026000017945 */ /* 0x000fd80003800200 */
        /* <DEDUP_REMOVED lines=15> */
.L_x_1524:
        /* <DEDUP_REMOVED lines=17> */
.L_x_1523:
[----:B------:R-:W-:Y:S05]  /*0e30*/  BSYNC.RECONVERGENT B2 ;  /* 0x0000000000027941 */ /* 0x000fea0003800200 */
.L_x_1522:
[----:B------:R-:W-:Y:S02]  /*0e40*/  VIADD R13, R13, 0x1 ;  /* 0x000000010d0d7836 */ /* 0x000fe40000000000 */
[----:B------:R-:W-:-:S03]  /*0e50*/  VIADD R12, R12, 0x1 ;  /* 0x000000010c0c7836 */ /* 0x000fc60000000000 */
[----:B------:R-:W-:-:S13]  /*0e60*/  ISETP.GE.AND P0, PT, R13, R16, PT ;  /* 0x000000100d00720c */ /* 0x000fda0003f06270 */
[----:B------:R-:W-:Y:S05]  /*0e70*/  @!P0 BRA `(.L_x_1524) ;  /* 0xfffffffc00a88947 */ /* 0x000fea000383ffff */
.L_x_1521:
[----:B------:R-:W-:Y:S05]  /*0e80*/  BSYNC.RECONVERGENT B1 ;  /* 0x0000000000017941 */ /* 0x000fea0003800200 */
.L_x_1520:
[----:B------:R-:W-:-:S04]  /*0e90*/  IADD3 R6, PT, PT, R0, 0x1, RZ ;  /* 0x0000000100067810 */ /* 0x000fc80007ffe0ff */
        /* <DEDUP_REMOVED lines=16> */
.L_x_1527:
        /* <DEDUP_REMOVED lines=17> */
.L_x_1526:
[----:B------:R-:W-:Y:S05]  /*10b0*/  BSYNC.RECONVERGENT B1 ;  /* 0x0000000000017941 */ /* 0x000fea0003800200 */
.L_x_1525:
[----:B------:R-:W-:Y:S01]  /*10c0*/  VIADD R13, R13, 0x1 ;  /* 0x000000010d0d7836 */ /* 0x000fe20000000000 */
[----:B------:R-:W-:-:S04]  /*10d0*/  IADD3 R12, PT, PT, R12, 0x1, RZ ;  /* 0x000000010c0c7810 */ /* 0x000fc80007ffe0ff */
[----:B------:R-:W-:-:S13]  /*10e0*/  ISETP.GE.AND P0, PT, R13, R16, PT ;  /* 0x000000100d00720c */ /* 0x000fda0003f06270 */
[----:B------:R-:W-:Y:S05]  /*10f0*/  @!P0 BRA `(.L_x_1527) ;  /* 0xfffffffc00a88947 */ /* 0x000fea000383ffff */
.L_x_1514:
[----:B------:R-:W-:Y:S05]  /*1100*/  BSYNC.RECONVERGENT B0 ;  /* 0x0000000000007941 */ /* 0x000fea0003800200 */
.L_x_1513:
[----:B------:R-:W-:-:S05]  /*1110*/  VIADD R4, R3, 0x1 ;  /* 0x0000000103047836 */ /* 0x000fca0000000000 */
[----:B------:R-:W-:-:S13]  /*1120*/  ISETP.GT.U32.AND P0, PT, R4, 0x270f, PT ;  /* 0x0000270f0400780c */ /* 0x000fda0003f04070 */
[----:B------:R-:W-:Y:S05]  /*1130*/  @P0 EXIT ;  /* 0x000000000000094d */ /* 0x000fea0003800000 */
[----:B-----5:R-:W-:Y:S01]  /*1140*/  IADD3 R6, PT, PT, R0, -0x1, RZ ;  /* 0xffffffff00067810 */ /* 0x020fe20007ffe0ff */
[----:B------:R-:W-:Y:S01]  /*1150*/  IMAD.MOV.U32 R4, RZ, RZ, 0x2710 ;  /* 0x00002710ff047424 */ /* 0x000fe200078e00ff */
[----:B------:R-:W-:Y:S02]  /*1160*/  BSSY.RECONVERGENT B0, `(.L_x_1528) ;  /* 0x0000028000007945 */ /* 0x000fe40003800200 */
[----:B------:R-:W-:Y:S01]  /*1170*/  ISETP.GT.U32.AND P0, PT, R6, 0x270f, PT ;  /* 0x0000270f0600780c */ /* 0x000fe20003f04070 */
[----:B------:R-:W-:-:S12]  /*1180*/  IMAD R3, R3, R4, 0x2710 ;  /* 0x0000271003037424 */ /* 0x000fd800078e0204 */
        /* <DEDUP_REMOVED lines=15> */
.L_x_1532:
        /* <DEDUP_REMOVED lines=17> */
.L_x_1531:
[----:B------:R-:W-:Y:S05]  /*1390*/  BSYNC.RECONVERGENT B1 ;  /* 0x0000000000017941 */ /* 0x000fea0003800200 */
.L_x_1530:
[----:B------:R-:W-:Y:S01]  /*13a0*/  IADD3 R13, PT, PT, R13, 0x1, RZ ;  /* 0x000000010d0d7810 */ /* 0x000fe20007ffe0ff */
[----:B------:R-:W-:-:S03]  /*13b0*/  VIADD R12, R12, 0x1 ;  /* 0x000000010c0c7836 */ /* 0x000fc60000000000 */
[----:B------:R-:W-:-:S13]  /*13c0*/  ISETP.GE.AND P0, PT, R13, R16, PT ;  /* 0x000000100d00720c */ /* 0x000fda0003f06270 */
[----:B------:R-:W-:Y:S05]  /*13d0*/  @!P0 BRA `(.L_x_1532) ;  /* 0xfffffffc00a88947 */ /* 0x000fea000383ffff */
.L_x_1529:
[----:B------:R-:W-:Y:S05]  /*13e0*/  BSYNC.RECONVERGENT B0 ;  /* 0x0000000000007941 */ /* 0x000fea0003800200 */
.L_x_1528:
        /* <DEDUP_REMOVED lines=17> */
.L_x_1537:
        /* <DEDUP_REMOVED lines=17> */
.L_x_1536:
[----:B------:R-:W-:Y:S05]  /*1610*/  BSYNC.RECONVERGENT B1 ;  /* 0x0000000000017941 */ /* 0x000fea0003800200 */
.L_x_1535:
[----:B------:R-:W-:Y:S01]  /*1620*/  IADD3 R13, PT, PT, R13, 0x1, RZ ;  /* 0x000000010d0d7810 */ /* 0x000fe20007ffe0ff */
[----:B------:R-:W-:-:S03]  /*1630*/  VIADD R12, R12, 0x1 ;  /* 0x000000010c0c7836 */ /* 0x000fc60000000000 */
[----:B------:R-:W-:-:S13]  /*1640*/  ISETP.GE.AND P0, PT, R13, R16, PT ;  /* 0x000000100d00720c */ /* 0x000fda0003f06270 */
[----:B------:R-:W-:Y:S05]  /*1650*/  @!P0 BRA `(.L_x_1537) ;  /* 0xfffffffc00a88947 */ /* 0x000fea000383ffff */
.L_x_1534:
[----:B------:R-:W-:Y:S05]  /*1660*/  BSYNC.RECONVERGENT B0 ;  /* 0x0000000000007941 */ /* 0x000fea0003800200 */
.L_x_1533:
[----:B------:R-:W-:-:S04]  /*1670*/  IADD3 R0, PT, PT, R0, 0x1, RZ ;  /* 0x0000000100007810 */ /* 0x000fc80007ffe0ff */
[----:B------:R-:W-:-:S13]  /*1680*/  ISETP.GT.U32.AND P0, PT, R0, 0x270f, PT ;  /* 0x0000270f0000780c */ /* 0x000fda0003f04070 */
[----:B------:R-:W-:Y:S05]  /*1690*/  @P0 EXIT ;  /* 0x000000000000094d */ /* 0x000fea0003800000 */
[----:B------:R-:W1:Y:S01]  /*16a0*/  LDC.64 R4, c[0x0][0x3b0] ;  /* 0x0000ec00ff047b82 */ /* 0x000e620000000a00 */
[----:B------:R-:W-:-:S07]  /*16b0*/  IMAD.IADD R3, R0, 0x1, R3 ;  /* 0x0000000100037824 */ /* 0x000fce00078e0203 */
[----:B0-----:R-:W0:Y:S01]  /*16c0*/  LDC.64 R10, c[0x0][0x3a8] ;  /* 0x0000ea00ff0a7b82 */ /* 0x001e220000000a00 */
[----:B-1----:R-:W-:-:S05]  /*16d0*/  IMAD.WIDE.U32 R4, R3, 0x4, R4 ;  /* 0x0000000403047825 */ /* 0x002fca00078e0004 */
[----:B------:R-:W2:Y:S01]  /*16e0*/  LDG.E R0, desc[UR6][R4.64] ;  /* 0x0000000604007981 */ /* 0x000ea2000c1e1900 */
[----:B0-----:R-:W-:Y:S01]  /*16f0*/  IMAD.WIDE.U32 R10, R3, 0x4, R10 ;  /* 0x00000004030a7825 */ /* 0x001fe200078e000a */
[----:B--2---:R-:W-:-:S13]  /*1700*/  ISETP.GE.AND P0, PT, R0, 0x1, PT ;  /* 0x000000010000780c */ /* 0x004fda0003f06270 */
[----:B------:R-:W-:Y:S05]  /*1710*/  @!P0 EXIT ;  /* 0x000000000000894d */ /* 0x000fea0003800000 */
[----:B------:R-:W2:Y:S01]  /*1720*/  LDG.E R11, desc[UR6][R10.64] ;  /* 0x000000060a0b7981 */ /* 0x000ea2000c1e1900 */
[----:B------:R-:W0:Y:S08]  /*1730*/  LDC.64 R4, c[0x0][0x390] ;  /* 0x0000e400ff047b82 */ /* 0x000e300000000a00 */
[----:B------:R-:W1:Y:S08]  /*1740*/  LDC.64 R6, c[0x0][0x398] ;  /* 0x0000e600ff067b82 */ /* 0x000e700000000a00 */
[----:B------:R-:W3:Y:S01]  /*1750*/  LDC.64 R8, c[0x0][0x3a0] ;  /* 0x0000e800ff087b82 */ /* 0x000ee20000000a00 */
[----:B--2---:R-:W-:-:S02]  /*1760*/  IADD3 R12, PT, PT, R11, -UR4, -R2 ;  /* 0x800000040b0c7c10 */ /* 0x004fc4000fffe802 */
[----:B01-3--:R-:W-:-:S07]  /*1770*/  IADD3 R14, PT, PT, R0, R11, RZ ;  /* 0x0000000b000e7210 */ /* 0x00bfce0007ffe0ff */
.L_x_1540:
        /* <DEDUP_REMOVED lines=17> */
.L_x_1539:
[----:B------:R-:W-:Y:S05]  /*1890*/  BSYNC.RECONVERGENT B0 ;  /* 0x0000000000007941 */ /* 0x000fea0003800200 */
.L_x_1538:
[----:B------:R-:W-:Y:S01]  /*18a0*/  VIADD R11, R11, 0x1 ;  /* 0x000000010b0b7836 */ /* 0x000fe20000000000 */
[----:B------:R-:W-:-:S04]  /*18b0*/  IADD3 R12, PT, PT, R12, 0x1, RZ ;  /* 0x000000010c0c7810 */ /* 0x000fc80007ffe0ff */
[----:B------:R-:W-:-:S13]  /*18c0*/  ISETP.GE.AND P0, PT, R11, R14, PT ;  /* 0x0000000e0b00720c */ /* 0x000fda0003f06270 */
[----:B------:R-:W-:Y:S05]  /*18d0*/  @!P0 BRA `(.L_x_1540) ;  /* 0xfffffffc00a88947 */ /* 0x000fea000383ffff */
[----:B------:R-:W-:Y:S05]  /*18e0*/  EXIT ;  /* 0x000000000000794d */ /* 0x000fea0003800000 */
.L_x_1541:
        /* <DEDUP_REMOVED lines=9> */
.L_x_1623:


//--------------------- .text._Z22init_population_kernelPiS_S_PfS_S_P24curandStatePhilox4_32_10 --------------------------
	.section	.text._Z22init_population_kernelPiS_S_PfS_S_P24curandStatePhilox4_32_10,"ax",@progbits
	.align	128
        .global         _Z22init_population_kernelPiS_S_PfS_S_P24curandStatePhilox4_32_10
        .type           _Z22init_population_kernelPiS_S_PfS_S_P24curandStatePhilox4_32_10,@function
        .size           _Z22init_population_kernelPiS_S_PfS_S_P24curandStatePhilox4_32_10,(.L_x_1591 - _Z22init_population_kernelPiS_S_PfS_S_P24curandStatePhilox4_32_10)
        .other          _Z22init_population_kernelPiS_S_PfS_S_P24curandStatePhilox4_32_10,@"STO_CUDA_ENTRY STV_DEFAULT"
_Z22init_population_kernelPiS_S_PfS_S_P24curandStatePhilox4_32_10:
.text._Z22init_population_kernelPiS_S_PfS_S_P24curandStatePhilox4_32_10:
        /* <DEDUP_REMOVED lines=8> */
[----:B------:R-:W1:Y:S07]  /*0080*/  LDCU.64 UR4, c[0x0][0x358] ;  /* 0x00006b00ff0477ac */ /* 0x000e6e0008000a00 */
[----:B------:R-:W2:Y:S08]  /*0090*/  LDC.64 R6, c[0x0][0x388] ;  /* 0x0000e200ff067b82 */ /* 0x000eb00000000a00 */
[----:B------:R-:W3:Y:S01]  /*00a0*/  LDC.64 R8, c[0x0][0x3a8] ;  /* 0x0000ea00ff087b82 */ /* 0x000ee20000000a00 */
[----:B0-----:R-:W-:-:S07]  /*00b0*/  IMAD.WIDE R2, R4, 0x4, R2 ;  /* 0x0000000404027825 */ /* 0x001fce00078e0202 */
[----:B------:R-:W0:Y:S01]  /*00c0*/  LDC.64 R10, c[0x0][0x3a0] ;  /* 0x0000e800ff0a7b82 */ /* 0x000e220000000a00 */
[----:B-1----:R-:W4:Y:S01]  /*00d0*/  LDG.E R2, desc[UR4][R2.64] ;  /* 0x0000000402027981 */ /* 0x002f22000c1e1900 */
[----:B--2---:R-:W-:-:S06]  /*00e0*/  IMAD.WIDE R6, R4, 0x4, R6 ;  /* 0x0000000404067825 */ /* 0x004fcc00078e0206 */
[----:B------:R-:W1:Y:S01]  /*00f0*/  LDC.64 R12, c[0x0][0x390] ;  /* 0x0000e400ff0c7b82 */ /* 0x000e620000000a00 */
[----:B------:R-:W4:Y:S07]  /*0100*/  LDG.E R7, desc[UR4][R6.64] ;  /* 0x0000000406077981 */ /* 0x000f2e000c1e1900 */
[----:B------:R-:W2:Y:S01]  /*0110*/  LDC.64 R14, c[0x0][0x398] ;  /* 0x0000e600ff0e7b82 */ /* 0x000ea20000000a00 */
[C---:B------:R-:W-:Y:S01]  /*0120*/  ISETP.GT.AND P0, PT, R4.reuse, 0x1c9c37f, PT ;  /* 0x01c9c37f0400780c */ /* 0x040fe20003f04270 */
[----:B---3--:R-:W-:-:S04]  /*0130*/  IMAD.WIDE R8, R4, 0x4, R8 ;  /* 0x0000000404087825 */ /* 0x008fc800078e0208 */
[----:B0-----:R-:W-:-:S08]  /*0140*/  IMAD.WIDE R10, R4, 0x4, R10 ;  /* 0x00000004040a7825 */ /* 0x001fd000078e020a */
[----:B-1----:R-:W-:-:S04]  /*0150*/  @!P0 IMAD.WIDE R12, R4, 0x4, R12 ;  /* 0x00000004040c8825 */ /* 0x002fc800078e020c */
[----:B----4-:R-:W-:Y:S02]  /*0160*/  IMAD R5, R7, 0x2710, R2 ;  /* 0x0000271007057824 */ /* 0x010fe400078e0202 */
[----:B--2---:R-:W-:-:S03]  /*0170*/  @!P0 IMAD.WIDE R2, R4, 0x4, R14 ;  /* 0x0000000404028825 */ /* 0x004fc600078e020e */
[----:B------:R0:W-:Y:S04]  /*0180*/  STG.E desc[UR4][R8.64], R5 ;  /* 0x0000000508007986 */ /* 0x0001e8000c101904 */
[----:B------:R0:W-:Y:S04]  /*0190*/  STG.E desc[UR4][R10.64], RZ ;  /* 0x000000ff0a007986 */ /* 0x0001e8000c101904 */
[----:B------:R0:W-:Y:S04]  /*01a0*/  @!P0 STG.E desc[UR4][R12.64], RZ ;  /* 0x000000ff0c008986 */ /* 0x0001e8000c101904 */
[----:B------:R0:W-:Y:S01]  /*01b0*/  @!P0 STG.E desc[UR4][R2.64], RZ ;  /* 0x000000ff02008986 */ /* 0x0001e2000c101904 */
[----:B------:R-:W-:Y:S05]  /*01c0*/  @!P0 EXIT ;  /* 0x000000000000894d */ /* 0x000fea0003800000 */
[----:B------:R-:W1:Y:S01]  /*01d0*/  LDC.64 R6, c[0x0][0x390] ;  /* 0x0000e400ff067b82 */ /* 0x000e620000000a00 */
[----:B------:R-:W-:-:S04]  /*01e0*/  ISETP.GE.U32.AND P0, PT, R4, 0xaba9500, PT ;  /* 0x0aba95000400780c */ /* 0x000fc80003f06070 */
[----:B0-----:R-:W-:-:S03]  /*01f0*/  SEL R5, RZ, 0x2, P0 ;  /* 0x00000002ff057807 */ /* 0x001fc60000000000 */
[----:B------:R-:W0:Y:S01]  /*0200*/  LDC.64 R2, c[0x0][0x3b0] ;  /* 0x0000ec00ff027b82 */ /* 0x000e220000000a00 */
[----:B-1----:R-:W-:-:S05]  /*0210*/  IMAD.WIDE.U32 R6, R4, 0x4, R6 ;  /* 0x0000000404067825 */ /* 0x002fca00078e0006 */
[----:B------:R1:W-:Y:S01]  /*0220*/  STG.E desc[UR4][R6.64], R5 ;  /* 0x0000000506007986 */ /* 0x0003e2000c101904 */
[----:B0-----:R-:W-:-:S05]  /*0230*/  IMAD.WIDE.U32 R2, R4, 0x40, R2 ;  /* 0x0000004004027825 */ /* 0x001fca00078e0002 */
[----:B------:R-:W2:Y:S01]  /*0240*/  LDG.E R0, desc[UR4][R2.64+0x2c] ;  /* 0x00002c0402007981 */ /* 0x000ea2000c1e1900 */
[----:B------:R-:W-:Y:S01]  /*0250*/  BSSY.RECONVERGENT B0, `(.L_x_1542) ;  /* 0x000011b000007945 */ /* 0x000fe20003800200 */
[----:B--2---:R-:W-:-:S13]  /*0260*/  ISETP.NE.AND P0, PT, R0, 0x1, PT ;  /* 0x000000010000780c */ /* 0x004fda0003f05270 */
[----:B-1----:R-:W-:Y:S05]  /*0270*/  @!P0 BRA `(.L_x_1543) ;  /* 0x0000001000588947 */ /* 0x002fea0003800000 */
[----:B------:R-:W2:Y:S01]  /*0280*/  LDG.E R0, desc[UR4][R2.64+0x28] ;  /* 0x0000280402007981 */ /* 0x000ea2000c1e1900 */
[----:B------:R-:W-:Y:S01]  /*0290*/  BSSY.RECONVERGENT B1, `(.L_x_1544) ;  /* 0x0000011000017945 */ /* 0x000fe20003800200 */
[C---:B--2---:R-:W-:Y:S02]  /*02a0*/  ISETP.NE.AND P0, PT, R0.reuse, 0x1, PT ;  /* 0x000000010000780c */ /* 0x044fe40003f05270 */
[----:B------:R-:W-:-:S11]  /*02b0*/  IADD3 R5, PT, PT, R0, 0x1, RZ ;  /* 0x0000000100057810 */ /* 0x000fd60007ffe0ff */
[----:B------:R-:W-:Y:S05]  /*02c0*/  @!P0 BRA `(.L_x_1545) ;  /* 0x0000000000308947 */ /* 0x000fea0003800000 */
[----:B------:R-:W-:-:S05]  /*02d0*/  IMAD.MOV.U32 R7, RZ, RZ, -0x2 ;  /* 0xfffffffeff077424 */ /* 0x000fca00078e00ff */
[----:B------:R-:W-:-:S04]  /*02e0*/  VIADDMNMX.U32 R0, R0, R7, 0x2, PT ;  /* 0x0000000200007446 */ /* 0x000fc80003800007 */
[----:B------:R-:W-:-:S04]  /*02f0*/  SHF.L.U32 R0, R0, 0x2, RZ ;  /* 0x0000000200007819 */ /* 0x000fc800000006ff */
[----:B------:R-:W0:Y:S02]  /*0300*/  LDC R6, c[0x2][R0] ;  /* 0x0080000000067b82 */ /* 0x000e240000000800 */
[----:B0-----:R-:W-:-:S04]  /*0310*/  SHF.R.S32.HI R7, RZ, 0x1f, R6 ;  /* 0x0000001fff077819 */ /* 0x001fc80000011406 */
.L_x_1583:
[----:B------:R-:W-:Y:S05]  /*0320*/  BRX R6 -0x330                                                                          (*"BRANCH_TARGETS .L_x_1584,.L_x_1585,.L_x_1586"*) ;  /* 0xfffffffc06347949 */ /* 0x000fea000383ffff */
.L_x_1586:
[----:B------:R3:W5:Y:S01]  /*0330*/  LDG.E R0, desc[UR4][R2.64+0x10] ;  /* 0x0000100402007981 */ /* 0x000762000c1e1900 */
[----:B------:R-:W-:Y:S05]  /*0340*/  BRA `(.L_x_1546) ;  /* 0x0000000000147947 */ /* 0x000fea0003800000 */
.L_x_1584:
[----:B------:R1:W5:Y:S01]  /*0350*/  LDG.E R0, desc[UR4][R2.64+0x18] ;  /* 0x0000180402007981 */ /* 0x000362000c1e1900 */
[----:B------:R-:W-:Y:S05]  /*0360*/  BRA `(.L_x_1546) ;  /* 0x00000000000c7947 */ /* 0x000fea0003800000 */
.L_x_1585:
[----:B------:R2:W5:Y:S01]  /*0370*/  LDG.E R0, desc[UR4][R2.64+0x1c] ;  /* 0x00001c0402007981 */ /* 0x000562000c1e1900 */
[----:B------:R-:W-:Y:S05]  /*0380*/  BRA `(.L_x_1546) ;  /* 0x0000000000047947 */ /* 0x000fea0003800000 */
.L_x_1545:
[----:B------:R0:W5:Y:S02]  /*0390*/  LDG.E R0, desc[UR4][R2.64+0x14] ;  /* 0x0000140402007981 */ /* 0x000164000c1e1900 */
.L_x_1546:
[----:B------:R-:W-:Y:S05]  /*03a0*/  BSYNC.RECONVERGENT B1 ;  /* 0x0000000000017941 */ /* 0x000fea0003800200 */
.L_x_1544:
        /* <DEDUP_REMOVED lines=11> */
.L_x_1550:
[----:B------:R-:W4:Y:S02]  /*0460*/  LDG.E R11, desc[UR4][R2.64+0x4] ;  /* 0x00000404020b7981 */ /* 0x000f24000c1e1900 */
[----:B----4-:R-:W-:-:S04]  /*0470*/  IADD3 R11, PT, PT, R11, 0x1, RZ ;  /* 0x000000010b0b7810 */ /* 0x010fc80007ffe0ff */
[----:B------:R-:W-:Y:S01]  /*0480*/  ISETP.NE.AND P0, PT, R11, RZ, PT ;  /* 0x000000ff0b00720c */ /* 0x000fe20003f05270 */
[----:B------:R4:W-:-:S12]  /*0490*/  STG.E desc[UR4][R2.64+0x4], R11 ;  /* 0x0000040b02007986 */ /* 0x0009d8000c101904 */
[----:B----4-:R-:W-:Y:S05]  /*04a0*/  @P0 BRA `(.L_x_1551) ;  /* 0x0000000000200947 */ /* 0x010fea0003800000 */
[----:B------:R-:W4:Y:S02]  /*04b0*/  LDG.E R6, desc[UR4][R2.64+0x8] ;  /* 0x0000080402067981 */ /* 0x000f24000c1e1900 */
[----:B----4-:R-:W-:-:S05]  /*04c0*/  VIADD R7, R6, 0x1 ;  /* 0x0000000106077836 */ /* 0x010fca0000000000 */
[----:B------:R-:W-:-:S13]  /*04d0*/  ISETP.NE.AND P0, PT, R7, RZ, PT ;  /* 0x000000ff0700720c */ /* 0x000fda0003f05270 */
[----:B------:R-:W4:Y:S01]  /*04e0*/  @!P0 LDG.E R6, desc[UR4][R2.64+0xc] ;  /* 0x00000c0402068981 */ /* 0x000f22000c1e1900 */
[----:B------:R-:W-:-:S03]  /*04f0*/  IMAD.MOV.U32 R11, RZ, RZ, RZ ;  /* 0x000000ffff0b7224 */ /* 0x000fc600078e00ff */
[----:B------:R0:W-:Y:S01]  /*0500*/  STG.E desc[UR4][R2.64+0x8], R7 ;  /* 0x0000080702007986 */ /* 0x0001e2000c101904 */
[----:B----4-:R-:W-:-:S05]  /*0510*/  @!P0 IADD3 R13, PT, PT, R6, 0x1, RZ ;  /* 0x00000001060d8810 */ /* 0x010fca0007ffe0ff */
[----:B------:R0:W-:Y:S02]  /*0520*/  @!P0 STG.E desc[UR4][R2.64+0xc], R13 ;  /* 0x00000c0d02008986 */ /* 0x0001e4000c101904 */
.L_x_1551:
[----:B------:R-:W-:Y:S05]  /*0530*/  BSYNC.RECONVERGENT B2 ;  /* 0x0000000000027941 */ /* 0x000fea0003800200 */
.L_x_1549:
[----:B0-----:R-:W2:Y:S04]  /*0540*/  LDG.E.64 R12, desc[UR4][R2.64+0x8] ;  /* 0x00000804020c7981 */ /* 0x001ea8000c1e1b00 */
[----:B------:R-:W3:Y:S01]  /*0550*/  LDG.E.64 R6, desc[UR4][R2.64+0x20] ;  /* 0x0000200402067981 */ /* 0x000ee2000c1e1b00 */
[----:B------:R-:W-:-:S04]  /*0560*/  IMAD.HI.U32 R10, R9, -0x2daee0ad, RZ ;  /* 0xd2511f53090a7827 */ /* 0x000fc800078e00ff */
[----:B------:R-:W-:-:S05]  /*0570*/  HFMA2 R14, -RZ, RZ, -50.53125, 0.007152557373046875 ;  /* 0xd2511f53ff0e7431 */ /* 0x000fca00000001ff */
[----:B------:R-:W-:Y:S02]  /*0580*/  IMAD R5, R5, R14, -0x2daee0ad ;  /* 0xd2511f5305057424 */ /* 0x000fe400078e020e */
[----:B--2---:R-:W-:Y:S01]  /*0590*/  IMAD.WIDE.U32 R8, R12, -0x326172a9, RZ ;  /* 0xcd9e8d570c087825 */ /* 0x004fe200078e00ff */
[----:B---3--:R-:W-:-:S04]  /*05a0*/  LOP3.LUT R10, R7, R13, R10, 0x96, !PT ;  /* 0x0000000d070a7212 */ /* 0x008fc800078e960a */
[C---:B-----5:R-:W-:Y:S01]  /*05b0*/  LOP3.LUT R12, R6.reuse, R9, R11, 0x96, !PT ;  /* 0x00000009060c7212 */ /* 0x060fe200078e960b */
[----:B------:R-:W-:Y:S01]  /*05c0*/  VIADD R9, R6, 0x9e3779b9 ;  /* 0x9e3779b906097836 */ /* 0x000fe20000000000 */
        /* <DEDUP_REMOVED lines=20> */
[C---:B------:R-:W-:Y:S02]  /*0710*/  IADD3 R5, PT, PT, R6.reuse, 0x78dde6e4, RZ ;  /* 0x78dde6e406057810 */ /* 0x040fe40007ffe0ff */
[----:B------:R-:W-:Y:S01]  /*0720*/  LOP3.LUT R11, R9, R12, R11, 0x96, !PT ;  /* 0x0000000c090b7212 */ /* 0x000fe200078e960b */
[----:B------:R-:W-:Y:S01]  /*0730*/  VIADD R9, R6, 0x1715609d ;  /* 0x1715609d06097836 */ /* 0x000fe20000000000 */
[----:B------:R-:W-:-:S03]  /*0740*/  LOP3.LUT R5, R15, R10, R5, 0x96, !PT ;  /* 0x0000000a0f057212 */ /* 0x000fc600078e9605 */
[----:B------:R-:W-:-:S04]  /*0750*/  IMAD.WIDE.U32 R10, R11, -0x326172a9, RZ ;  /* 0xcd9e8d570b0a7825 */ /* 0x000fc800078e00ff */
[----:B------:R-:W-:Y:S01]  /*0760*/  IMAD.WIDE.U32 R12, R5, -0x2daee0ad, RZ ;  /* 0xd2511f53050c7825 */ /* 0x000fe200078e00ff */
[----:B------:R-:W-:Y:S02]  /*0770*/  IADD3 R5, PT, PT, R7, -0x56f99767, RZ ;  /* 0xa906689907057810 */ /* 0x000fe40007ffe0ff */
[----:B------:R-:W-:Y:S01]  /*0780*/  LOP3.LUT R9, R11, R14, R9, 0x96, !PT ;  /* 0x0000000e0b097212 */ /* 0x000fe200078e9609 */
[----:B------:R-:W-:Y:S01]  /*0790*/  VIADD R11, R7, 0x646e171e ;  /* 0x646e171e070b7836 */ /* 0x000fe20000000000 */
[----:B------:R-:W-:-:S03]  /*07a0*/  LOP3.LUT R5, R13, R8, R5, 0x96, !PT ;  /* 0x000000080d057212 */ /* 0x000fc600078e9605 */
        /* <DEDUP_REMOVED lines=11> */
[----:B------:R-:W-:Y:S02]  /*0860*/  LOP3.LUT R8, R13, R8, R5, 0x96, !PT ;  /* 0x000000080d087212 */ /* 0x000fe400078e9605 */
[----:B------:R-:W-:Y:S01]  /*0870*/  IADD3 R5, PT, PT, R6, -0xe443238, RZ ;  /* 0xf1bbcdc806057810 */ /* 0x000fe20007ffe0ff */
[----:B------:R-:W-:Y:S01]  /*0880*/  IMAD.WIDE.U32 R14, R14, -0x2daee0ad, RZ ;  /* 0xd2511f530e0e7825 */ /* 0x000fe200078e00ff */
[----:B------:R-:W-:-:S03]  /*0890*/  IADD3 R7, PT, PT, R7, -0x695add53, RZ ;  /* 0x96a522ad07077810 */ /* 0x000fc60007ffe0ff */
[----:B------:R-:W-:Y:S01]  /*08a0*/  IMAD.WIDE.U32 R8, R8, -0x326172a9, RZ ;  /* 0xcd9e8d5708087825 */ /* 0x000fe200078e00ff */
[----:B------:R-:W-:-:S04]  /*08b0*/  LOP3.LUT R11, R15, R12, R11, 0x96, !PT ;  /* 0x0000000c0f0b7212 */ /* 0x000fc800078e960b */
[----:B------:R-:W-:Y:S01]  /*08c0*/  LOP3.LUT R5, R9, R10, R5, 0x96, !PT ;  /* 0x0000000a09057212 */ /* 0x000fe200078e9605 */
[----:B------:R-:W-:-:S04]  /*08d0*/  IMAD.WIDE.U32 R10, R11, -0x326172a9, RZ ;  /* 0xcd9e8d570b0a7825 */ /* 0x000fc800078e00ff */
[----:B------:R-:W-:Y:S02]  /*08e0*/  VIADD R9, R6, 0x8ff34781 ;  /* 0x8ff3478106097836 */ /* 0x000fe40000000000 */
[----:B------:R-:W-:-:S03]  /*08f0*/  IMAD.WIDE.U32 R12, R5, -0x2daee0ad, RZ ;  /* 0xd2511f53050c7825 */ /* 0x000fc600078e00ff */
[----:B------:R-:W-:Y:S01]  /*0900*/  LOP3.LUT R8, R11, R8, R9, 0x96, !PT ;  /* 0x000000080b087212 */ /* 0x000fe200078e9609 */
[----:B------:R-:W-:Y:S01]  /*0910*/  IMAD.MOV.U32 R9, RZ, RZ, R10 ;  /* 0x000000ffff097224 */ /* 0x000fe200078e000a */
[----:B------:R-:W-:Y:S01]  /*0920*/  LOP3.LUT R10, R13, R14, R7, 0x96, !PT ;  /* 0x0000000e0d0a7212 */ /* 0x000fe200078e9607 */
[----:B------:R-:W-:Y:S01]  /*0930*/  IMAD.MOV.U32 R5, RZ, RZ, RZ ;  /* 0x000000ffff057224 */ /* 0x000fe200078e00ff */
[----:B------:R-:W-:-:S05]  /*0940*/  MOV R11, R12 ;  /* 0x0000000c000b7202 */ /* 0x000fca0000000f00 */
[----:B------:R0:W-:Y:S02]  /*0950*/  STG.E.128 desc[UR4][R2.64+0x10], R8 ;  /* 0x0000100802007986 */ /* 0x0001e4000c101d04 */
.L_x_1548:
[----:B------:R-:W-:Y:S05]  /*0960*/  BSYNC.RECONVERGENT B1 ;  /* 0x0000000000017941 */ /* 0x000fea0003800200 */
.L_x_1547:
[C---:B0-----:R-:W-:Y:S01]  /*0970*/  IADD3 R9, PT, PT, R5.reuse, 0x1, RZ ;  /* 0x0000000105097810 */ /* 0x041fe20007ffe0ff */
[----:B------:R-:W-:Y:S01]  /*0980*/  BSSY.RECONVERGENT B1, `(.L_x_1552) ;  /* 0x0000011000017945 */ /* 0x000fe20003800200 */
[----:B------:R-:W-:-:S03]  /*0990*/  ISETP.NE.AND P0, PT, R5, 0x1, PT ;  /* 0x000000010500780c */ /* 0x000fc60003f05270 */
[----:B------:R0:W-:Y:S10]  /*09a0*/  STG.E desc[UR4][R2.64+0x28], R9 ;  /* 0x0000280902007986 */ /* 0x0001f4000c101904 */
[----:B------:R-:W-:Y:S05]  /*09b0*/  @!P0 BRA `(.L_x_1553) ;  /* 0x0000000000308947 */ /* 0x000fea0003800000 */
[----:B------:R-:W-:-:S05]  /*09c0*/  IMAD.MOV.U32 R6, RZ, RZ, -0x2 ;  /* 0xfffffffeff067424 */ /* 0x000fca00078e00ff */
[----:B------:R-:W-:-:S04]  /*09d0*/  VIADDMNMX.U32 R5, R5, R6, 0x2, PT ;  /* 0x0000000205057446 */ /* 0x000fc80003800006 */
[----:B------:R-:W-:-:S04]  /*09e0*/  SHF.L.U32 R5, R5, 0x2, RZ ;  /* 0x0000000205057819 */ /* 0x000fc800000006ff */
[----:B------:R-:W0:Y:S02]  /*09f0*/  LDC R6, c[0x2][R5+0xc] ;  /* 0x0080030005067b82 */ /* 0x000e240000000800 */
[----:B0-----:R-:W-:-:S04]  /*0a00*/  SHF.R.S32.HI R7, RZ, 0x1f, R6 ;  /* 0x0000001fff077819 */ /* 0x001fc80000011406 */
.L_x_1587:
[----:B------:R-:W-:Y:S05]  /*0a10*/  BRX R6 -0xa20                                                                          (*"BRANCH_TARGETS .L_x_1588,.L_x_1589,.L_x_1590"*) ;  /* 0xfffffff406787949 */ /* 0x000fea000383ffff */
.L_x_1590:
[----:B------:R0:W5:Y:S01]  /*0a20*/  LDG.E R5, desc[UR4][R2.64+0x10] ;  /* 0x0000100402057981 */ /* 0x000162000c1e1900 */
[----:B------:R-:W-:Y:S05]  /*0a30*/  BRA `(.L_x_1554) ;  /* 0x0000000000147947 */ /* 0x000fea0003800000 */
.L_x_1588:
[----:B------:R0:W5:Y:S01]  /*0a40*/  LDG.E R5, desc[UR4][R2.64+0x18] ;  /* 0x0000180402057981 */ /* 0x000162000c1e1900 */
[----:B------:R-:W-:Y:S05]  /*0a50*/  BRA `(.L_x_1554) ;  /* 0x00000000000c7947 */ /* 0x000fea0003800000 */
.L_x_1589:
[----:B------:R0:W5:Y:S01]  /*0a60*/  LDG.E R5, desc[UR4][R2.64+0x1c] ;  /* 0x00001c0402057981 */ /* 0x000162000c1e1900 */
[----:B------:R-:W-:Y:S05]  /*0a70*/  BRA `(.L_x_1554) ;  /* 0x0000000000047947 */ /* 0x000fea0003800000 */
.L_x_1553:
[----:B------:R0:W5:Y:S02]  /*0a80*/  LDG.E R5, desc[UR4][R2.64+0x14] ;  /* 0x0000140402057981 */ /* 0x000164000c1e1900 */
.L_x_1554:
[----:B------:R-:W-:Y:S05]  /*0a90*/  BSYNC.RECONVERGENT B1 ;  /* 0x0000000000017941 */ /* 0x000fea0003800200 */
.L_x_1552:
[----:B------:R-:W-:Y:S01]  /*0aa0*/  ISETP.NE.AND P0, PT, R9, 0x4, PT ;  /* 0x000000040900780c */ /* 0x000fe20003f05270 */
[----:B------:R-:W-:-:S12]  /*0ab0*/  BSSY.RECONVERGENT B1, `(.L_x_1555) ;  /* 0x000005a000017945 */ /* 0x000fd80003800200 */
[----:B------:R-:W-:Y:S05]  /*0ac0*/  @P0 BRA `(.L_x_1556) ;  /* 0x0000000400600947 */ /* 0x000fea0003800000 */
[----:B------:R-:W0:Y:S01]  /*0ad0*/  LDG.E R10, desc[UR4][R2.64] ;  /* 0x00000004020a7981 */ /* 0x000e22000c1e1900 */
[----:B------:R-:W-:Y:S01]  /*0ae0*/  BSSY.RECONVERGENT B2, `(.L_x_1557) ;  /* 0x0000014000027945 */ /* 0x000fe20003800200 */
[----:B0-----:R-:W-:-:S05]  /*0af0*/  VIADD R9, R10, 0x1 ;  /* 0x000000010a097836 */ /* 0x001fca0000000000 */
[----:B------:R0:W-:Y:S01]  /*0b00*/  STG.E desc[UR4][R2.64], R9 ;  /* 0x0000000902007986 */ /* 0x0001e2000c101904 */
[----:B------:R-:W-:-:S13]  /*0b10*/  ISETP.NE.AND P0, PT, R9, RZ, PT ;  /* 0x000000ff0900720c */ /* 0x000fda0003f05270 */
[----:B0-----:R-:W-:Y:S05]  /*0b20*/  @!P0 BRA `(.L_x_1558) ;  /* 0x0000000000088947 */ /* 0x001fea0003800000 */
[----:B------:R0:W5:Y:S01]  /*0b30*/  LDG.E R11, desc[UR4][R2.64+0x4] ;  /* 0x00000404020b7981 */ /* 0x000162000c1e1900 */
[----:B------:R-:W-:Y:S05]  /*0b40*/  BRA `(.L_x_1559) ;  /* 0x0000000000347947 */ /* 0x000fea0003800000 */
.L_x_1558:
[----:B------:R-:W2:Y:S02]  /*0b50*/  LDG.E R11, desc[UR4][R2.64+0x4] ;  /* 0x00000404020b7981 */ /* 0x000ea4000c1e1900 */
[----:B--2---:R-:W-:-:S04]  /*0b60*/  IADD3 R11, PT, PT, R11, 0x1, RZ ;  /* 0x000000010b0b7810 */ /* 0x004fc80007ffe0ff */
[----:B------:R-:W-:Y:S01]  /*0b70*/  ISETP.NE.AND P0, PT, R11, RZ, PT ;  /* 0x000000ff0b00720c */ /* 0x000fe20003f05270 */
[----:B------:R0:W-:-:S12]  /*0b80*/  STG.E desc[UR4][R2.64+0x4], R11 ;  /* 0x0000040b02007986 */ /* 0x0001d8000c101904 */
[----:B0-----:R-:W-:Y:S05]  /*0b90*/  @P0 BRA `(.L_x_1559) ;  /* 0x0000000000200947 */ /* 0x001fea0003800000 */
[----:B------:R-:W2:Y:S02]  /*0ba0*/  LDG.E R6, desc[UR4][R2.64+0x8] ;  /* 0x0000080402067981 */ /* 0x000ea4000c1e1900 */
[----:B--2---:R-:W-:-:S05]  /*0bb0*/  VIADD R7, R6, 0x1 ;  /* 0x0000000106077836 */ /* 0x004fca0000000000 */
[----:B------:R-:W-:-:S13]  /*0bc0*/  ISETP.NE.AND P0, PT, R7, RZ, PT ;  /* 0x000000ff0700720c */ /* 0x000fda0003f05270 */
[----:B------:R-:W2:Y:S01]  /*0bd0*/  @!P0 LDG.E R6, desc[UR4][R2.64+0xc] ;  /* 0x00000c0402068981 */ /* 0x000ea2000c1e1900 */
[----:B------:R-:W-:-:S03]  /*0be0*/  IMAD.MOV.U32 R11, RZ, RZ, RZ ;  /* 0x000000ffff0b7224 */ /* 0x000fc600078e00ff */
[----:B------:R0:W-:Y:S01]  /*0bf0*/  STG.E desc[UR4][R2.64+0x8], R7 ;  /* 0x0000080702007986 */ /* 0x0001e2000c101904 */
[----:B--2---:R-:W-:-:S05]  /*0c00*/  @!P0 IADD3 R13, PT, PT, R6, 0x1, RZ ;  /* 0x00000001060d8810 */ /* 0x004fca0007ffe0ff */
[----:B------:R0:W-:Y:S02]  /*0c10*/  @!P0 STG.E desc[UR4][R2.64+0xc], R13 ;  /* 0x00000c0d02008986 */ /* 0x0001e4000c101904 */
.L_x_1559:
[----:B------:R-:W-:Y:S05]  /*0c20*/  BSYNC.RECONVERGENT B2 ;  /* 0x0000000000027941 */ /* 0x000fea0003800200 */
.L_x_1557:
[----:B0-----:R-:W2:Y:S04]  /*0c30*/  LDG.E.64 R12, desc[UR4][R2.64+0x8] ;  /* 0x00000804020c7981 */ /* 0x001ea8000c1e1b00 */
[----:B------:R-:W3:Y:S01]  /*0c40*/  LDG.E.64 R6, desc[UR4][R2.64+0x20] ;  /* 0x0000200402067981 */ /* 0x000ee2000c1e1b00 */
[----:B------:R-:W-:Y:S02]  /*0c50*/  HFMA2 R15, -RZ, RZ, -50.53125, 0.007152557373046875 ;  /* 0xd2511f53ff0f7431 */ /* 0x000fe400000001ff */
[----:B------:R-:W-:Y:S01]  /*0c60*/  IMAD.HI.U32 R14, R9, -0x2daee0ad, RZ ;  /* 0xd2511f53090e7827 */ /* 0x000fe200078e00ff */
[----:B------:R0:W-:Y:S03]  /*0c70*/  STG.E desc[UR4][R2.64+0x28], RZ ;  /* 0x000028ff02007986 */ /* 0x0001e6000c101904 */
[----:B--2---:R-:W-:Y:S01]  /*0c80*/  IMAD.WIDE.U32 R8, R12, -0x326172a9, RZ ;  /* 0xcd9e8d570c087825 */ /* 0x004fe200078e00ff */
[----:B---3--:R-:W-:-:S04]  /*0c90*/  LOP3.LUT R13, R7, R13, R14, 0x96, !PT ;  /* 0x0000000d070d7212 */ /* 0x008fc800078e960e */
[----:B-----5:R-:W-:Y:S01]  /*0ca0*/  LOP3.LUT R12, R6, R9, R11, 0x96, !PT ;  /* 0x00000009060c7212 */ /* 0x020fe200078e960b */
[----:B------:R-:W-:Y:S01]  /*0cb0*/  IMAD R9, R10, R15, -0x2daee0ad ;  /* 0xd2511f530a097424 */ /* 0x000fe200078e020f */
[----:B------:R-:W-:Y:S01]  /*0cc0*/  IADD3 R14, PT, PT, R7, -0x4498517b, RZ ;  /* 0xbb67ae85070e7810 */ /* 0x000fe20007ffe0ff */
[----:B------:R-:W-:-:S04]  /*0cd0*/  IMAD.WIDE.U32 R10, R13, -0x326172a9, RZ ;  /* 0xcd9e8d570d0a7825 */ /* 0x000fc800078e00ff */
[----:B------:R-:W-:Y:S02]  /*0ce0*/  VIADD R15, R6, 0x9e3779b9 ;  /* 0x9e3779b9060f7836 */ /* 0x000fe40000000000 */
[----:B------:R-:W-:-:S03]  /*0cf0*/  IMAD.WIDE.U32 R12, R12, -0x2daee0ad, RZ ;  /* 0xd2511f530c0c7825 */ /* 0x000fc600078e00ff */
[----:B------:R-:W-:Y:S02]  /*0d00*/  LOP3.LUT R8, R15, R8, R11, 0x96, !PT ;  /* 0x000000080f087212 */ /* 0x000fe400078e960b */
[----:B------:R-:W-:Y:S01]  /*0d10*/  LOP3.LUT R14, R14, R13, R9, 0x96, !PT ;  /* 0x0000000d0e0e7212 */ /* 0x000fe200078e9609 */
[----:B------:R-:W-:Y:S01]  /*0d20*/  VIADD R13, R7, 0x76cf5d0a ;  /* 0x76cf5d0a070d7836 */ /* 0x000fe20000000000 */
[----:B------:R-:W-:Y:S01]  /*0d30*/  IADD3 R11, PT, PT, R6, 0x3c6ef372, RZ ;  /* 0x3c6ef372060b7810 */ /* 0x000fe20007ffe0ff */
        /* <DEDUP_REMOVED lines=20> */
[----:B------:R-:W-:Y:S02]  /*0e80*/  LOP3.LUT R9, R11, R14, R9, 0x96, !PT ;  /* 0x0000000e0b097212 */ /* 0x000fe400078e9609 */
[----:B------:R-:W-:Y:S02]  /*0e90*/  IADD3 R11, PT, PT, R6, -0x4ab325aa, RZ ;  /* 0xb54cda56060b7810 */ /* 0x000fe40007ffe0ff */
[----:B------:R-:W-:Y:S01]  /*0ea0*/  LOP3.LUT R15, R13, R8, R15, 0x96, !PT ;  /* 0x000000080d0f7212 */ /* 0x000fe200078e960f */
[----:B------:R-:W-:Y:S01]  /*0eb0*/  IMAD.WIDE.U32 R8, R9, -0x2daee0ad, RZ ;  /* 0xd2511f5309087825 */ /* 0x000fe200078e00ff */
[----:B------:R-:W-:-:S03]  /*0ec0*/  IADD3 R13, PT, PT, R7, 0x646e171e, RZ ;  /* 0x646e171e070d7810 */ /* 0x000fc60007ffe0ff */
        /* <DEDUP_REMOVED lines=11> */
[C---:B------:R-:W-:Y:S02]  /*0f80*/  IADD3 R13, PT, PT, R7.reuse, -0x24c28bd8, RZ ;  /* 0xdb3d7428070d7810 */ /* 0x040fe40007ffe0ff */
[----:B------:R-:W-:Y:S01]  /*0f90*/  IADD3 R7, PT, PT, R7, -0x695add53, RZ ;  /* 0x96a522ad07077810 */ /* 0x000fe20007ffe0ff */
[----:B------:R-:W-:Y:S01]  /*0fa0*/  IMAD.WIDE.U32 R8, R8, -0x326172a9, RZ ;  /* 0xcd9e8d5708087825 */ /* 0x000fe200078e00ff */
[----:B------:R-:W-:-:S04]  /*0fb0*/  LOP3.LUT R13, R15, R12, R13, 0x96, !PT ;  /* 0x0000000c0f0d7212 */ /* 0x000fc800078e960d */
[----:B------:R-:W-:Y:S01]  /*0fc0*/  LOP3.LUT R12, R9, R10, R11, 0x96, !PT ;  /* 0x0000000a090c7212 */ /* 0x000fe200078e960b */
[----:B------:R-:W-:Y:S01]  /*0fd0*/  IMAD.WIDE.U32 R10, R13, -0x326172a9, RZ ;  /* 0xcd9e8d570d0a7825 */ /* 0x000fe200078e00ff */
[----:B------:R-:W-:-:S03]  /*0fe0*/  IADD3 R9, PT, PT, R6, -0x700cb87f, RZ ;  /* 0x8ff3478106097810 */ /* 0x000fc60007ffe0ff */
[----:B------:R-:W-:Y:S01]  /*0ff0*/  IMAD.WIDE.U32 R12, R12, -0x2daee0ad, RZ ;  /* 0xd2511f530c0c7825 */ /* 0x000fe200078e00ff */
[----:B------:R-:W-:-:S03]  /*1000*/  LOP3.LUT R8, R11, R8, R9, 0x96, !PT ;  /* 0x000000080b087212 */ /* 0x000fc600078e9609 */
[----:B------:R-:W-:Y:S01]  /*1010*/  IMAD.MOV.U32 R9, RZ, RZ, R10 ;  /* 0x000000ffff097224 */ /* 0x000fe200078e000a */
[----:B------:R-:W-:Y:S02]  /*1020*/  LOP3.LUT R10, R13, R14, R7, 0x96, !PT ;  /* 0x0000000e0d0a7212 */ /* 0x000fe400078e9607 */
[----:B------:R-:W-:-:S05]  /*1030*/  MOV R11, R12 ;  /* 0x0000000c000b7202 */ /* 0x000fca0000000f00 */
[----:B------:R0:W-:Y:S02]  /*1040*/  STG.E.128 desc[UR4][R2.64+0x10], R8 ;  /* 0x0000100802007986 */ /* 0x0001e4000c101d04 */
.L_x_1556:
[----:B------:R-:W-:Y:S05]  /*1050*/  BSYNC.RECONVERGENT B1 ;  /* 0x0000000000017941 */ /* 0x000fea0003800200 */
.L_x_1555:
[----:B------:R-:W-:Y:S01]  /*1060*/  HFMA2 R7, -RZ, RZ, 0.1171875, 0 ;  /* 0x2f800000ff077431 */ /* 0x000fe200000001ff */
[----:B-----5:R-:W-:Y:S01]  /*1070*/  I2FP.F32.U32 R0, R0 ;  /* 0x0000000000007245 */ /* 0x020fe20000201000 */
[----:B------:R-:W-:Y:S01]  /*1080*/  BSSY.RECONVERGENT B1, `(.L_x_1560) ;  /* 0x000002c000017945 */ /* 0x000fe20003800200 */
[----:B0-----:R-:W-:Y:S02]  /*1090*/  MOV R9, 0x3e055027 ;  /* 0x3e05502700097802 */ /* 0x001fe40000000f00 */
[----:B------:R-:W-:Y:S01]  /*10a0*/  I2FP.F32.U32 R5, R5 ;  /* 0x0000000500057245 */ /* 0x000fe20000201000 */
[----:B------:R-:W-:-:S05]  /*10b0*/  FFMA R0, R0, R7, 1.1641532182693481445e-10 ;  /* 0x2f00000000007423 */ /* 0x000fca0000000007 */
[----:B------:R-:W-:-:S13]  /*10c0*/  FSETP.GEU.AND P0, PT, R0, 1.175494350822287508e-38, PT ;  /* 0x008000000000780b */ /* 0x000fda0003f0e000 */
[----:B------:R-:W-:-:S04]  /*10d0*/  @!P0 FMUL R0, R0, 8388608 ;  /* 0x4b00000000008820 */ /* 0x000fc80000400000 */
[----:B------:R-:W-:-:S05]  /*10e0*/  VIADD R6, R0, 0xc0d55555 ;  /* 0xc0d5555500067836 */ /* 0x000fca0000000000 */
[----:B------:R-:W-:-:S04]  /*10f0*/  LOP3.LUT R7, R6, 0xff800000, RZ, 0xc0, !PT ;  /* 0xff80000006077812 */ /* 0x000fc800078ec0ff */
[-C--:B------:R-:W-:Y:S02]  /*1100*/  IADD3 R6, PT, PT, R0, -R7.reuse, RZ ;  /* 0x8000000700067210 */ /* 0x080fe40007ffe0ff */
[----:B------:R-:W-:-:S03]  /*1110*/  I2FP.F32.S32 R7, R7 ;  /* 0x0000000700077245 */ /* 0x000fc60000201400 */
[----:B------:R-:W-:Y:S01]  /*1120*/  FADD R8, R6, -1 ;  /* 0xbf80000006087421 */ /* 0x000fe20000000000 */
[----:B------:R-:W-:Y:S02]  /*1130*/  FSEL R6, RZ, -23, P0 ;  /* 0xc1b80000ff067808 */ /* 0x000fe40000000000 */
[----:B------:R-:W-:Y:S01]  /*1140*/  ISETP.GT.U32.AND P0, PT, R0, 0x7f7fffff, PT ;  /* 0x7f7fffff0000780c */ /* 0x000fe20003f04070 */
[C---:B------:R-:W-:Y:S02]  /*1150*/  FFMA R9, R8.reuse, -R9, 0.14084610342979431152 ;  /* 0x3e1039f608097423 */ /* 0x040fe40000000809 */
[----:B------:R-:W-:Y:S01]  /*1160*/  FFMA R6, R7, 1.1920928955078125e-07, R6 ;  /* 0x3400000007067823 */ /* 0x000fe20000000006 */
[----:B------:R-:W-:Y:S02]  /*1170*/  IMAD.MOV.U32 R7, RZ, RZ, 0x7f800000 ;  /* 0x7f800000ff077424 */ /* 0x000fe400078e00ff */
[----:B------:R-:W-:-:S04]  /*1180*/  FFMA R9, R8, R9, -0.12148627638816833496 ;  /* 0xbdf8cdcc08097423 */ /* 0x000fc80000000009 */
[----:B------:R-:W-:-:S04]  /*1190*/  FFMA R9, R8, R9, 0.13980610668659210205 ;  /* 0x3e0f295508097423 */ /* 0x000fc80000000009 */
[----:B------:R-:W-:-:S04]  /*11a0*/  FFMA R9, R8, R9, -0.16684235632419586182 ;  /* 0xbe2ad8b908097423 */ /* 0x000fc80000000009 */
[----:B------:R-:W-:-:S04]  /*11b0*/  FFMA R9, R8, R9, 0.20012299716472625732 ;  /* 0x3e4ced0b08097423 */ /* 0x000fc80000000009 */
[----:B------:R-:W-:-:S04]  /*11c0*/  FFMA R9, R8, R9, -0.24999669194221496582 ;  /* 0xbe7fff2208097423 */ /* 0x000fc80000000009 */
[----:B------:R-:W-:-:S04]  /*11d0*/  FFMA R9, R8, R9, 0.33333182334899902344 ;  /* 0x3eaaaa7808097423 */ /* 0x000fc80000000009 */
[----:B------:R-:W-:-:S04]  /*11e0*/  FFMA R9, R8, R9, -0.5 ;  /* 0xbf00000008097423 */ /* 0x000fc80000000009 */
[----:B------:R-:W-:-:S04]  /*11f0*/  FMUL R9, R8, R9 ;  /* 0x0000000908097220 */ /* 0x000fc80000400000 */
[----:B------:R-:W-:-:S04]  /*1200*/  FFMA R9, R8, R9, R8 ;  /* 0x0000000908097223 */ /* 0x000fc80000000008 */
[----:B------:R-:W-:Y:S01]  /*1210*/  FFMA R6, R6, 0.69314718246459960938, R9 ;  /* 0x3f31721806067823 */ /* 0x000fe20000000009 */
[C---:B------:R-:W-:Y:S01]  /*1220*/  @P0 FFMA R6, R0.reuse, R7, +INF ;  /* 0x7f80000000060423 */ /* 0x040fe20000000007 */
[----:B------:R-:W-:-:S03]  /*1230*/  FSETP.NEU.AND P0, PT, R0, RZ, PT ;  /* 0x000000ff0000720b */ /* 0x000fc60003f0d000 */
[----:B------:R-:W-:-:S05]  /*1240*/  FMUL R6, R6, -2 ;  /* 0xc000000006067820 */ /* 0x000fca0000400000 */
[----:B------:R-:W-:-:S04]  /*1250*/  FSEL R7, R6, +INF , P0 ;  /* 0x7f80000006077808 */ /* 0x000fc80000000000 */
[----:B------:R-:W-:Y:S01]  /*1260*/  IADD3 R0, PT, PT, R7, -0xd000000, RZ ;  /* 0xf300000007007810 */ /* 0x000fe20007ffe0ff */
[----:B------:R0:W0:Y:S03]  /*1270*/  MUFU.RSQ R6, R7 ;  /* 0x0000000700067308 */ /* 0x0000260000001400 */
[----:B------:R-:W-:Y:S01]  /*1280*/  ISETP.GT.U32.AND P0, PT, R0, 0x727fffff, PT ;  /* 0x727fffff0000780c */ /* 0x000fe20003f04070 */
[----:B------:R-:W-:-:S05]  /*1290*/  HFMA2 R0, -RZ, RZ, 0.1495361328125, 0.0004794597625732421875 ;  /* 0x30c90fdbff007431 */ /* 0x000fca00000001ff */
[----:B------:R-:W-:-:S07]  /*12a0*/  FFMA R11, R5, R0, 7.314590599882819788e-10 ;  /* 0x30490fdb050b7423 */ /* 0x000fce0000000000 */
[----:B------:R-:W-:Y:S05]  /*12b0*/  @!P0 BRA `(.L_x_1561) ;  /* 0x0000000000108947 */ /* 0x000fea0003800000 */
[----:B------:R-:W-:-:S07]  /*12c0*/  MOV R10, 0x12e0 ;  /* 0x000012e0000a7802 */ /* 0x000fce0000000f00 */
[----:B01234-:R-:W-:Y:S05]  /*12d0*/  CALL.REL.NOINC `($__internal_0_$__cuda_sm20_sqrt_rn_f32_slowpath) ;  /* 0x00000000006c7944 */ /* 0x01ffea0003c00000 */
[----:B------:R-:W-:Y:S01]  /*12e0*/  IMAD.MOV.U32 R0, RZ, RZ, R5 ;  /* 0x000000ffff007224 */ /* 0x000fe200078e0005 */
[----:B------:R-:W-:Y:S06]  /*12f0*/  BRA `(.L_x_1562) ;  /* 0x0000000000107947 */ /* 0x000fec0003800000 */
.L_x_1561:
[----:B0-----:R-:W-:Y:S01]  /*1300*/  FMUL.FTZ R0, R7, R6 ;  /* 0x0000000607007220 */ /* 0x001fe20000410000 */
[----:B------:R-:W-:-:S03]  /*1310*/  FMUL.FTZ R6, R6, 0.5 ;  /* 0x3f00000006067820 */ /* 0x000fc60000410000 */
[----:B------:R-:W-:-:S04]  /*1320*/  FFMA R5, -R0, R0, R7 ;  /* 0x0000000000057223 */ /* 0x000fc80000000107 */
[----:B------:R-:W-:-:S07]  /*1330*/  FFMA R0, R5, R6, R0 ;  /* 0x0000000605007223 */ /* 0x000fce0000000000 */
.L_x_1562:
[----:B------:R-:W-:Y:S05]  /*1340*/  BSYNC.RECONVERGENT B1 ;  /* 0x0000000000017941 */ /* 0x000fea0003800200 */
.L_x_1560:
[----:B------:R-:W-:Y:S01]  /*1350*/  FMUL.RZ R6, R11, 0.15915493667125701904 ;  /* 0x3e22f9830b067820 */ /* 0x000fe2000040c000 */
[----:B------:R-:W-:-:S03]  /*1360*/  MOV R9, 0x1 ;  /* 0x0000000100097802 */ /* 0x000fc60000000f00 */
[----:B------:R-:W0:Y:S02]  /*1370*/  MUFU.COS R5, R6 ;  /* 0x0000000600057308 */ /* 0x000e240000000000 */
[----:B------:R0:W-:Y:S02]  /*1380*/  STG.E desc[UR4][R2.64+0x2c], R9 ;  /* 0x00002c0902007986 */ /* 0x0001e4000c101904 */
[----:B0-----:R-:W-:-:S04]  /*1390*/  FMUL R7, R5, R0 ;  /* 0x0000000005077220 */ /* 0x001fc80000400000 */
[----:B------:R-:W0:Y:S01]  /*13a0*/  MUFU.SIN R5, R6 ;  /* 0x0000000600057308 */ /* 0x000e220000000400 */
[----:B------:R0:W-:Y:S02]  /*13b0*/  STG.E desc[UR4][R2.64+0x34], R7 ;  /* 0x0000340702007986 */ /* 0x0001e4000c101904 */
[----:B0-----:R-:W-:Y:S01]  /*13c0*/  FMUL R0, R5, R0 ;  /* 0x0000000005007220 */ /* 0x001fe20000400000 */
[----:B------:R-:W-:Y:S06]  /*13d0*/  BRA `(.L_x_1563) ;  /* 0x0000000000087947 */ /* 0x000fec0003800000 */
.L_x_1543:
[----:B------:R0:W5:Y:S04]  /*13e0*/  LDG.E R0, desc[UR4][R2.64+0x34] ;  /* 0x0000340402007981 */ /* 0x000168000c1e1900 */
[----:B------:R0:W-:Y:S02]  /*13f0*/  STG.E desc[UR4][R2.64+0x2c], RZ ;  /* 0x00002cff02007986 */ /* 0x0001e4000c101904 */
.L_x_1563:
[----:B------:R-:W-:Y:S05]  /*1400*/  BSYNC.RECONVERGENT B0 ;  /* 0x0000000000007941 */ /* 0x000fea0003800200 */
.L_x_1542:
[----:B01234-:R-:W0:Y:S01]  /*1410*/  LDC.64 R2, c[0x0][0x398] ;  /* 0x0000e600ff027b82 */ /* 0x01fe220000000a00 */
[----:B------:R-:W-:-:S05]  /*1420*/  HFMA2 R5, -RZ, RZ, 1.44921875, -19.203125 ;  /* 0x3dcccccdff057431 */ /* 0x000fca00000001ff */
[----:B-----5:R-:W-:-:S05]  /*1430*/  FFMA R0, R0, R5, 0.5 ;  /* 0x3f00000000007423 */ /* 0x020fca0000000005 */
[----:B------:R-:W-:Y:S01]  /*1440*/  FMNMX R0, R0, 9.9999999747524270788e-07, !PT ;  /* 0x358637bd00007809 */ /* 0x000fe20007800000 */
[----:B0-----:R-:W-:-:S03]  /*1450*/  IMAD.WIDE.U32 R4, R4, 0x4, R2 ;  /* 0x0000000404047825 */ /* 0x001fc600078e0002 */
[----:B------:R-:W-:-:S05]  /*1460*/  FMNMX R3, R0, 1, PT ;  /* 0x3f80000000037809 */ /* 0x000fca0003800000 */
[----:B------:R-:W-:Y:S01]  /*1470*/  STG.E desc[UR4][R4.64], R3 ;  /* 0x0000000304007986 */ /* 0x000fe2000c101904 */
[----:B------:R-:W-:Y:S05]  /*1480*/  EXIT ;  /* 0x000000000000794d */ /* 0x000fea0003800000 */
        .weak           $__internal_0_$__cuda_sm20_sqrt_rn_f32_slowpath
        .type           $__internal_0_$__cuda_sm20_sqrt_rn_f32_slowpath,@function
        .size           $__internal_0_$__cuda_sm20_sqrt_rn_f32_slowpath,(.L_x_1591 - $__internal_0_$__cuda_sm20_sqrt_rn_f32_slowpath)
$__internal_0_$__cuda_sm20_sqrt_rn_f32_slowpath:
[----:B------:R-:W-:-:S13]  /*1490*/  LOP3.LUT P0, RZ, R7, 0x7fffffff, RZ, 0xc0, !PT ;  /* 0x7fffffff07ff7812 */ /* 0x000fda000780c0ff */
[----:B------:R-:W-:Y:S01]  /*14a0*/  @!P0 IMAD.MOV.U32 R5, RZ, RZ, R7 ;  /* 0x000000ffff058224 */ /* 0x000fe200078e0007 */
[----:B------:R-:W-:Y:S06]  /*14b0*/  @!P0 BRA `(.L_x_1564) ;  /* 0x0000000000448947 */ /* 0x000fec0003800000 */
[----:B------:R-:W-:Y:S02]  /*14c0*/  FSETP.GEU.FTZ.AND P0, PT, R7, RZ, PT ;  /* 0x000000ff0700720b */ /* 0x000fe40003f1e000 */
[----:B------:R-:W-:-:S11]  /*14d0*/  MOV R0, R7 ;  /* 0x0000000700007202 */ /* 0x000fd60000000f00 */
[----:B------:R-:W-:Y:S01]  /*14e0*/  @!P0 MOV R5, 0x7fffffff ;  /* 0x7fffffff00058802 */ /* 0x000fe20000000f00 */
[----:B------:R-:W-:Y:S06]  /*14f0*/  @!P0 BRA `(.L_x_1564) ;  /* 0x0000000000348947 */ /* 0x000fec0003800000 */
[----:B------:R-:W-:-:S13]  /*1500*/  FSETP.GTU.FTZ.AND P0, PT, |R0|, +INF , PT ;  /* 0x7f8000000000780b */ /* 0x000fda0003f1c200 */
[----:B------:R-:W-:Y:S01]  /*1510*/  @P0 FADD.FTZ R5, R0, 1 ;  /* 0x3f80000000050421 */ /* 0x000fe20000010000 */
[----:B------:R-:W-:Y:S06]  /*1520*/  @P0 BRA `(.L_x_1564) ;  /* 0x0000000000280947 */ /* 0x000fec0003800000 */
[----:B------:R-:W-:-:S13]  /*1530*/  FSETP.NEU.FTZ.AND P0, PT, |R0|, +INF , PT ;  /* 0x7f8000000000780b */ /* 0x000fda0003f1d200 */
[----:B------:R-:W-:-:S04]  /*1540*/  @P0 FFMA R6, R0, 1.84467440737095516160e+19, RZ ;  /* 0x5f80000000060823 */ /* 0x000fc800000000ff */
[----:B------:R-:W0:Y:S02]  /*1550*/  @P0 MUFU.RSQ R5, R6 ;  /* 0x0000000600050308 */ /* 0x000e240000001400 */
[----:B0-----:R-:W-:Y:S01]  /*1560*/  @P0 FMUL.FTZ R7, R6, R5 ;  /* 0x0000000506070220 */ /* 0x001fe20000410000 */
[----:B------:R-:W-:Y:S01]  /*1570*/  @P0 FMUL.FTZ R9, R5, 0.5 ;  /* 0x3f00000005090820 */ /* 0x000fe20000410000 */
[----:B------:R-:W-:Y:S02]  /*1580*/  @!P0 IMAD.MOV.U32 R5, RZ, RZ, R0 ;  /* 0x000000ffff058224 */ /* 0x000fe400078e0000 */
[----:B------:R-:W-:-:S04]  /*1590*/  @P0 FADD.FTZ R8, -R7, -RZ ;  /* 0x800000ff07080221 */ /* 0x000fc80000010100 */
[----:B------:R-:W-:-:S04]  /*15a0*/  @P0 FFMA R8, R7, R8, R6 ;  /* 0x0000000807080223 */ /* 0x000fc80000000006 */
[----:B------:R-:W-:-:S04]  /*15b0*/  @P0 FFMA R8, R8, R9, R7 ;  /* 0x0000000908080223 */ /* 0x000fc80000000007 */
[----:B------:R-:W-:-:S07]  /*15c0*/  @P0 FMUL.FTZ R5, R8, 2.3283064365386962891e-10 ;  /* 0x2f80000008050820 */ /* 0x000fce0000410000 */
.L_x_1564:
[----:B------:R-:W-:Y:S01]  /*15d0*/  HFMA2 R7, -RZ, RZ, 0, 0 ;  /* 0x00000000ff077431 */ /* 0x000fe200000001ff */
[----:B------:R-:W-:-:S04]  /*15e0*/  MOV R6, R10 ;  /* 0x0000000a00067202 */ /* 0x000fc80000000f00 */
[----:B------:R-:W-:Y:S05]  /*15f0*/  RET.REL.NODEC R6 `(_Z22init_population_kernelPiS_S_PfS_S_P24curandStatePhilox4_32_10) ;  /* 0xffffffe806807950 */ /* 0x000fea0003c3ffff */
.L_x_1565:
        /* <DEDUP_REMOVED lines=16> */
.L_x_1591:


//--------------------- .text._Z18init_curand_kernelP24curandStatePhilox4_32_10y --------------------------
	.section	.text._Z18init_curand_kernelP24curandStatePhilox4_32_10y,"ax",@progbits
	.align	128
        .global         _Z18init_curand_kernelP24curandStatePhilox4_32_10y
        .type           _Z18init_curand_kernelP24curandStatePhilox4_32_10y,@function
        .size           _Z18init_curand_kernelP24curandStatePhilox4_32_10y,(.L_x_1625 - _Z18init_curand_kernelP24curandStatePhilox4_32_10y)
        .other          _Z18init_curand_kernelP24curandStatePhilox4_32_10y,@"STO_CUDA_ENTRY STV_DEFAULT"
_Z18init_curand_kernelP24curandStatePhilox4_32_10y:
.text._Z18init_curand_kernelP24curandStatePhilox4_32_10y:
        /* <DEDUP_REMOVED lines=8> */
[----:B------:R-:W-:Y:S01]  /*0080*/  IMAD.WIDE.U32 R10, R6, -0x326172a9, RZ ;  /* 0xcd9e8d57060a7825 */ /* 0x000fe200078e00ff */
[----:B------:R-:W-:Y:S01]  /*0090*/  SHF.R.S32.HI R7, RZ, 0x1f, R6 ;  /* 0x0000001fff077819 */ /* 0x000fe20000011406 */
[----:B------:R-:W1:Y:S03]  /*00a0*/  LDCU.64 UR4, c[0x0][0x358] ;  /* 0x00006b00ff0477ac */ /* 0x000e660008000a00 */
[----:B0-----:R-:W-:Y:S01]  /*00b0*/  LOP3.LUT R4, R11, R2, RZ, 0x3c, !PT ;  /* 0x000000020b047212 */ /* 0x001fe200078e3cff */
[----:B------:R-:W-:Y:S01]  /*00c0*/  VIADD R9, R3, 0xbb67ae85 ;  /* 0xbb67ae8503097836 */ /* 0x000fe20000000000 */
[----:B------:R-:W-:Y:S02]  /*00d0*/  LOP3.LUT R12, R7, R3, RZ, 0x3c, !PT ;  /* 0x00000003070c7212 */ /* 0x000fe400078e3cff */
[----:B------:R-:W-:Y:S01]  /*00e0*/  IADD3 R11, PT, PT, R2, 0x3c6ef372, RZ ;  /* 0x3c6ef372020b7810 */ /* 0x000fe20007ffe0ff */
[----:B------:R-:W-:-:S04]  /*00f0*/  IMAD.WIDE.U32 R4, R4, -0x2daee0ad, RZ ;  /* 0xd2511f5304047825 */ /* 0x000fc800078e00ff */
[----:B------:R-:W-:Y:S01]  /*0100*/  IMAD.WIDE.U32 R12, R12, -0x326172a9, RZ ;  /* 0xcd9e8d570c0c7825 */ /* 0x000fe200078e00ff */
[----:B------:R-:W-:-:S03]  /*0110*/  LOP3.LUT R9, R9, R5, RZ, 0x3c, !PT ;  /* 0x0000000509097212 */ /* 0x000fc600078e3cff */
[----:B------:R-:W-:Y:S02]  /*0120*/  VIADD R5, R2, 0x9e3779b9 ;  /* 0x9e3779b902057836 */ /* 0x000fe40000000000 */
[----:B------:R-:W-:-:S03]  /*0130*/  IMAD.WIDE.U32 R8, R9, -0x326172a9, RZ ;  /* 0xcd9e8d5709087825 */ /* 0x000fc600078e00ff */
[----:B------:R-:W-:Y:S02]  /*0140*/  LOP3.LUT R5, R5, R10, R13, 0x96, !PT ;  /* 0x0000000a05057212 */ /* 0x000fe400078e960d */
[----:B------:R-:W-:Y:S01]  /*0150*/  LOP3.LUT R11, R9, R12, R11, 0x96, !PT ;  /* 0x0000000c090b7212 */ /* 0x000fe200078e960b */
[----:B------:R-:W-:Y:S02]  /*0160*/  VIADD R9, R3, 0x76cf5d0a ;  /* 0x76cf5d0a03097836 */ /* 0x000fe40000000000 */
[----:B------:R-:W-:Y:S01]  /*0170*/  IMAD.WIDE.U32 R12, R5, -0x2daee0ad, RZ ;  /* 0xd2511f53050c7825 */ /* 0x000fe200078e00ff */
[----:B------:R-:W-:-:S03]  /*0180*/  IADD3 R5, PT, PT, R3, 0x32370b8f, RZ ;  /* 0x32370b8f03057810 */ /* 0x000fc60007ffe0ff */
[----:B------:R-:W-:Y:S01]  /*0190*/  IMAD.WIDE.U32 R10, R11, -0x2daee0ad, RZ ;  /* 0xd2511f530b0a7825 */ /* 0x000fe200078e00ff */
[----:B------:R-:W-:-:S04]  /*01a0*/  LOP3.LUT R9, R13, R4, R9, 0x96, !PT ;  /* 0x000000040d097212 */ /* 0x000fc800078e9609 */
[----:B------:R-:W-:Y:S01]  /*01b0*/  LOP3.LUT R5, R11, R12, R5, 0x96, !PT ;  /* 0x0000000c0b057212 */ /* 0x000fe200078e9605 */
[C---:B------:R-:W-:Y:S02]  /*01c0*/  VIADD R11, R2.reuse, 0xdaa66d2b ;  /* 0xdaa66d2b020b7836 */ /* 0x040fe40000000000 */
[----:B------:R-:W-:Y:S01]  /*01d0*/  IMAD.WIDE.U32 R12, R9, -0x326172a9, RZ ;  /* 0xcd9e8d57090c7825 */ /* 0x000fe200078e00ff */
[----:B------:R-:W-:-:S03]  /*01e0*/  IADD3 R9, PT, PT, R2, 0x78dde6e4, RZ ;  /* 0x78dde6e402097810 */ /* 0x000fc60007ffe0ff */
[----:B------:R-:W-:Y:S01]  /*01f0*/  IMAD.WIDE.U32 R4, R5, -0x326172a9, RZ ;  /* 0xcd9e8d5705047825 */ /* 0x000fe200078e00ff */
[----:B------:R-:W-:-:S04]  /*0200*/  LOP3.LUT R11, R13, R8, R11, 0x96, !PT ;  /* 0x000000080d0b7212 */ /* 0x000fc800078e960b */
[----:B------:R-:W-:Y:S01]  /*0210*/  LOP3.LUT R9, R5, R12, R9, 0x96, !PT ;  /* 0x0000000c05097212 */ /* 0x000fe200078e9609 */
[----:B------:R-:W-:Y:S02]  /*0220*/  VIADD R5, R3, 0xed9eba14 ;  /* 0xed9eba1403057836 */ /* 0x000fe40000000000 */
[----:B------:R-:W-:Y:S01]  /*0230*/  IMAD.WIDE.U32 R12, R11, -0x2daee0ad, RZ ;  /* 0xd2511f530b0c7825 */ /* 0x000fe200078e00ff */
[----:B------:R-:W-:-:S03]  /*0240*/  IADD3 R11, PT, PT, R3, -0x56f99767, RZ ;  /* 0xa9066899030b7810 */ /* 0x000fc60007ffe0ff */
[----:B------:R-:W-:Y:S01]  /*0250*/  IMAD.WIDE.U32 R8, R9, -0x2daee0ad, RZ ;  /* 0xd2511f5309087825 */ /* 0x000fe200078e00ff */
[----:B------:R-:W-:-:S04]  /*0260*/  LOP3.LUT R5, R13, R10, R5, 0x96, !PT ;  /* 0x0000000a0d057212 */ /* 0x000fc800078e9605 */
[----:B------:R-:W-:Y:S01]  /*0270*/  LOP3.LUT R11, R9, R12, R11, 0x96, !PT ;  /* 0x0000000c090b7212 */ /* 0x000fe200078e960b */
[C---:B------:R-:W-:Y:S02]  /*0280*/  VIADD R9, R2.reuse, 0x1715609d ;  /* 0x1715609d02097836 */ /* 0x040fe40000000000 */
[----:B------:R-:W-:Y:S01]  /*0290*/  IMAD.WIDE.U32 R12, R5, -0x326172a9, RZ ;  /* 0xcd9e8d57050c7825 */ /* 0x000fe200078e00ff */
[----:B------:R-:W-:-:S03]  /*02a0*/  IADD3 R5, PT, PT, R2, -0x4ab325aa, RZ ;  /* 0xb54cda5602057810 */ /* 0x000fc60007ffe0ff */
[----:B------:R-:W-:Y:S01]  /*02b0*/  IMAD.WIDE.U32 R10, R11, -0x326172a9, RZ ;  /* 0xcd9e8d570b0a7825 */ /* 0x000fe200078e00ff */
[----:B------:R-:W-:-:S04]  /*02c0*/  LOP3.LUT R9, R13, R4, R9, 0x96, !PT ;  /* 0x000000040d097212 */ /* 0x000fc800078e9609 */
[----:B------:R-:W-:Y:S01]  /*02d0*/  LOP3.LUT R5, R11, R12, R5, 0x96, !PT ;  /* 0x0000000c0b057212 */ /* 0x000fe200078e9605 */
[----:B------:R-:W-:Y:S02]  /*02e0*/  VIADD R11, R3, 0x646e171e ;  /* 0x646e171e030b7836 */ /* 0x000fe40000000000 */
[----:B------:R-:W-:Y:S01]  /*02f0*/  IMAD.WIDE.U32 R12, R9, -0x2daee0ad, RZ ;  /* 0xd2511f53090c7825 */ /* 0x000fe200078e00ff */
[----:B------:R-:W-:-:S03]  /*0300*/  IADD3 R9, PT, PT, R3, 0x1fd5c5a3, RZ ;  /* 0x1fd5c5a303097810 */ /* 0x000fc60007ffe0ff */
[----:B------:R-:W-:Y:S01]  /*0310*/  IMAD.WIDE.U32 R4, R5, -0x2daee0ad, RZ ;  /* 0xd2511f5305047825 */ /* 0x000fe200078e00ff */
[----:B------:R-:W-:-:S04]  /*0320*/  LOP3.LUT R11, R13, R8, R11, 0x96, !PT ;  /* 0x000000080d0b7212 */ /* 0x000fc800078e960b */
[----:B------:R-:W-:Y:S01]  /*0330*/  LOP3.LUT R12, R5, R12, R9, 0x96, !PT ;  /* 0x0000000c050c7212 */ /* 0x000fe200078e9609 */
[C---:B------:R-:W-:Y:S01]  /*0340*/  VIADD R5, R2.reuse, 0x5384540f ;  /* 0x5384540f02057836 */ /* 0x040fe20000000000 */
[----:B------:R-:W0:Y:S01]  /*0350*/  LDC.64 R8, c[0x0][0x380] ;  /* 0x0000e000ff087b82 */ /* 0x000e220000000a00 */
[----:B------:R-:W-:Y:S01]  /*0360*/  IMAD.WIDE.U32 R14, R11, -0x326172a9, RZ ;  /* 0xcd9e8d570b0e7825 */ /* 0x000fe200078e00ff */
[----:B------:R-:W-:-:S03]  /*0370*/  IADD3 R11, PT, PT, R2, -0xe443238, RZ ;  /* 0xf1bbcdc8020b7810 */ /* 0x000fc60007ffe0ff */
[----:B------:R-:W-:Y:S01]  /*0380*/  IMAD.WIDE.U32 R12, R12, -0x326172a9, RZ ;  /* 0xcd9e8d570c0c7825 */ /* 0x000fe200078e00ff */
[----:B------:R-:W-:-:S04]  /*0390*/  LOP3.LUT R5, R15, R10, R5, 0x96, !PT ;  /* 0x0000000a0f057212 */ /* 0x000fc800078e9605 */
[----:B------:R-:W-:Y:S01]  /*03a0*/  LOP3.LUT R16, R13, R14, R11, 0x96, !PT ;  /* 0x0000000e0d107212 */ /* 0x000fe200078e960b */
[----:B------:R-:W-:Y:S02]  /*03b0*/  VIADD R11, R3, 0xdb3d7428 ;  /* 0xdb3d7428030b7836 */ /* 0x000fe40000000000 */
[----:B------:R-:W-:Y:S01]  /*03c0*/  IMAD.WIDE.U32 R14, R5, -0x2daee0ad, RZ ;  /* 0xd2511f53050e7825 */ /* 0x000fe200078e00ff */
[----:B------:R-:W-:-:S03]  /*03d0*/  IADD3 R5, PT, PT, R3, -0x695add53, RZ ;  /* 0x96a522ad03057810 */ /* 0x000fc60007ffe0ff */
[----:B------:R-:W-:Y:S01]  /*03e0*/  IMAD.WIDE.U32 R16, R16, -0x2daee0ad, RZ ;  /* 0xd2511f5310107825 */ /* 0x000fe200078e00ff */
[----:B------:R-:W-:Y:S02]  /*03f0*/  LOP3.LUT R20, R15, R4, R11, 0x96, !PT ;  /* 0x000000040f147212 */ /* 0x000fe400078e960b */
[----:B------:R-:W-:Y:S01]  /*0400*/  CS2R R10, SRZ ;  /* 0x00000000000a7805 */ /* 0x000fe2000001ff00 */
[----:B------:R-:W-:Y:S01]  /*0410*/  VIADD R13, R2, 0x8ff34781 ;  /* 0x8ff34781020d7836 */ /* 0x000fe20000000000 */
[----:B------:R-:W-:Y:S01]  /*0420*/  LOP3.LUT R14, R17, R14, R5, 0x96, !PT ;  /* 0x0000000e110e7212 */ /* 0x000fe200078e9605 */
[----:B------:R-:W-:Y:S01]  /*0430*/  IMAD.WIDE.U32 R20, R20, -0x326172a9, RZ ;  /* 0xcd9e8d5714147825 */ /* 0x000fe200078e00ff */
[----:B------:R-:W-:Y:S02]  /*0440*/  CS2R R4, SRZ ;  /* 0x0000000000047805 */ /* 0x000fe4000001ff00 */
[----:B------:R-:W-:Y:S01]  /*0450*/  MOV R15, R16 ;  /* 0x00000010000f7202 */ /* 0x000fe20000000f00 */
[----:B0-----:R-:W-:Y:S01]  /*0460*/  IMAD.WIDE R18, R6, 0x40, R8 ;  /* 0x0000004006127825 */ /* 0x001fe200078e0208 */
[----:B------:R-:W-:-:S02]  /*0470*/  LOP3.LUT R12, R21, R12, R13, 0x96, !PT ;  /* 0x0000000c150c7212 */ /* 0x000fc400078e960d */
[----:B------:R-:W-:Y:S01]  /*0480*/  MOV R8, R2 ;  /* 0x0000000200087202 */ /* 0x000fe20000000f00 */
[----:B------:R-:W-:Y:S01]  /*0490*/  IMAD.MOV.U32 R9, RZ, RZ, R3 ;  /* 0x000000ffff097224 */ /* 0x000fe200078e0003 */
[----:B-1----:R-:W-:Y:S01]  /*04a0*/  STG.E.128 desc[UR4][R18.64], R4 ;  /* 0x0000000412007986 */ /* 0x002fe2000c101d04 */
[----:B------:R-:W-:-:S03]  /*04b0*/  IMAD.MOV.U32 R13, RZ, RZ, R20 ;  /* 0x000000ffff0d7224 */ /* 0x000fc600078e0014 */
[----:B------:R-:W-:Y:S04]  /*04c0*/  STG.E.128 desc[UR4][R18.64+0x20], R8 ;  /* 0x0000200812007986 */ /* 0x000fe8000c101d04 */
[----:B------:R-:W-:Y:S04]  /*04d0*/  STG.E.64 desc[UR4][R18.64+0x30], RZ ;  /* 0x000030ff12007986 */ /* 0x000fe8000c101b04 */
[----:B------:R-:W-:Y:S04]  /*04e0*/  STG.E.64 desc[UR4][R18.64+0x38], RZ ;  /* 0x000038ff12007986 */ /* 0x000fe8000c101b04 */
[----:B------:R-:W-:Y:S01]  /*04f0*/  STG.E.128 desc[UR4][R18.64+0x10], R12 ;  /* 0x0000100c12007986 */ /* 0x000fe2000c101d04 */
[----:B------:R-:W-:Y:S05]  /*0500*/  EXIT ;  /* 0x000000000000794d */ /* 0x000fea0003800000 */
.L_x_1566:
        /* <DEDUP_REMOVED lines=15> */
.L_x_1625:


//--------------------- .nv.global.init           --------------------------
	.section	.nv.global.init,"aw",@progbits
	.align	4
.nv.global.init:
	.type		mrg32k3aM1SubSeq,@object
	.size		mrg32k3aM1SubSeq,(mrg32k3aM2SubSeq - mrg32k3aM1SubSeq)
mrg32k3aM1SubSeq:
        /*0000*/ 	.byte	0x0b, 0xcc, 0xee, 0x04, 0x73, 0x29, 0x8b, 0x6f, 0xf6, 0x53, 0x03, 0xf6, 0x23, 0xf6, 0xea, 0xda
        /* <DEDUP_REMOVED lines=125> */
	.type		mrg32k3aM2SubSeq,@object
	.size		mrg32k3aM2SubSeq,(mrg32k3aM1 - mrg32k3aM2SubSeq)
mrg32k3aM2SubSeq:
        /* <DEDUP_REMOVED lines=126> */
	.type		mrg32k3aM1,@object
	.size		mrg32k3aM1,(mrg32k3aM1Seq - mrg32k3aM1)
mrg32k3aM1:
        /* <DEDUP_REMOVED lines=144> */
	.type		mrg32k3aM1Seq,@object
	.size		mrg32k3aM1Seq,(mrg32k3aM2 - mrg32k3aM1Seq)
mrg32k3aM1Seq:
        /* <DEDUP_REMOVED lines=144> */
	.type		mrg32k3aM2,@object
	.size		mrg32k3aM2,(mrg32k3aM2Seq - mrg32k3aM2)
mrg32k3aM2:
        /* <DEDUP_REMOVED lines=144> */
	.type		mrg32k3aM2Seq,@object
	.size		mrg32k3aM2Seq,(precalc_xorwow_matrix - mrg32k3aM2Seq)
mrg32k3aM2Seq:
        /* <DEDUP_REMOVED lines=144> */
	.type		precalc_xorwow_matrix,@object
	.size		precalc_xorwow_matrix,(precalc_xorwow_offset_matrix - precalc_xorwow_matrix)
precalc_xorwow_matrix:
        /* <DEDUP_REMOVED lines=6400> */
	.type		precalc_xorwow_offset_matrix,@object
	.size		precalc_xorwow_offset_matrix,(.L_1 - precalc_xorwow_offset_matrix)
precalc_xorwow_offset_matrix:
        /* <DEDUP_REMOVED lines=6400> */
.L_1:


//--------------------- .nv.shared._ZN3cub18CUB_300001_SM_10006detail10radix_sort29DeviceRadixSortOnesweepKernelINS1_5radix10policy_hubIiiyE10Policy1000ELNS0_9SortOrderE0EiiyiiNS1_21identity_decomposer_tEEEvPT5_SB_PT3_PKSC_PT1_PKSG_PT2_PKSK_T4_iiT6_ --------------------------
	.section	.nv.shared._ZN3cub18CUB_300001_SM_10006detail10radix_sort29DeviceRadixSortOnesweepKernelINS1_5radix10policy_hubIiiyE10Policy1000ELNS0_9SortOrderE0EiiyiiNS1_21identity_decomposer_tEEEvPT5_SB_PT3_PKSC_PT1_PKSG_PT2_PKSK_T4_iiT6_,"aw",@nobits
	.sectionflags	@""
	.align	16
.nv.shared._ZN3cub18CUB_300001_SM_10006detail10radix_sort29DeviceRadixSortOnesweepKernelINS1_5radix10policy_hubIiiyE10Policy1000ELNS0_9SortOrderE0EiiyiiNS1_21identity_decomposer_tEEEvPT5_SB_PT3_PKSC_PT1_PKSG_PT2_PKSK_T4_iiT6_:
	.zero		29184


//--------------------- .nv.shared.reserved.0     --------------------------
	.section	.nv.shared.reserved.0,"aw",@nobits
	.weak		__nv_reservedSMEM_offset_0_alias
	.size		__nv_reservedSMEM_offset_0_alias, 0, 64
	.other		__nv_reservedSMEM_offset_0_alias,@"STO_CUDA_RESERVED_SHARED STV_DEFAULT"
__nv_reservedSMEM_offset_0_alias:
	.zero		0
	.zero		64


//--------------------- .nv.global                --------------------------
	.section	.nv.global,"aw",@nobits
.nv.global:
	.type		_ZN34_INTERNAL_43e5f624_4_k_cu_bed0eb516thrust24THRUST_300001_SM_1000_NS12placeholders2_8E,@object
	.size		_ZN34_INTERNAL_43e5f624_4_k_cu_bed0eb516thrust24THRUST_300001_SM_1000_NS12placeholders2_8E,(_ZN34_INTERNAL_43e5f624_4_k_cu_bed0eb514cuda3std3__436_GLOBAL__N__43e5f624_4_k_cu_bed0eb516ignoreE - _ZN34_INTERNAL_43e5f624_4_k_cu_bed0eb516thrust24THRUST_300001_SM_1000_NS12placeholders2_8E)
_ZN34_INTERNAL_43e5f624_4_k_cu_bed0eb516thrust24THRUST_300001_SM_1000_NS12placeholders2_8E:
	.zero		1
	.type		_ZN34_INTERNAL_43e5f624_4_k_cu_bed0eb514cuda3std3__436_GLOBAL__N__43e5f624_4_k_cu_bed0eb516ignoreE,@object
	.size		_ZN34_INTERNAL_43e5f624_4_k_cu_bed0eb514cuda3std3__436_GLOBAL__N__43e5f624_4_k_cu_bed0eb516ignoreE,(_ZN34_INTERNAL_43e5f624_4_k_cu_bed0eb514cuda3std6ranges3__45__cpo4dataE - _ZN34_INTERNAL_43e5f624_4_k_cu_bed0eb514cuda3std3__436_GLOBAL__N__43e5f624_4_k_cu_bed0eb516ignoreE)
_ZN34_INTERNAL_43e5f624_4_k_cu_bed0eb514cuda3std3__436_GLOBAL__N__43e5f624_4_k_cu_bed0eb516ignoreE:
	.zero		1
	.type		_ZN34_INTERNAL_43e5f624_4_k_cu_bed0eb514cuda3std6ranges3__45__cpo4dataE,@object
	.size		_ZN34_INTERNAL_43e5f624_4_k_cu_bed0eb514cuda3std6ranges3__45__cpo4dataE,(_ZN34_INTERNAL_43e5f624_4_k_cu_bed0eb516thrust24THRUST_300001_SM_1000_NS6system3cpp3parE - _ZN34_INTERNAL_43e5f624_4_k_cu_bed0eb514cuda3std6ranges3__45__cpo4dataE)
_ZN34_INTERNAL_43e5f624_4_k_cu_bed0eb514cuda3std6ranges3__45__cpo4dataE:
	.zero		1
	.type		_ZN34_INTERNAL_43e5f624_4_k_cu_bed0eb516thrust24THRUST_300001_SM_1000_NS6system3cpp3parE,@object
	.size		_ZN34_INTERNAL_43e5f624_4_k_cu_bed0eb516thrust24THRUST_300001_SM_1000_NS6system3cpp3parE,(_ZN34_INTERNAL_43e5f624_4_k_cu_bed0eb514cuda3std3__45__cpo5beginE - _ZN34_INTERNAL_43e5f624_4_k_cu_bed0eb516thrust24THRUST_300001_SM_1000_NS6system3cpp3parE)
_ZN34_INTERNAL_43e5f624_4_k_cu_bed0eb516thrust24THRUST_300001_SM_1000_NS6system3cpp3parE:
	.zero		1
	.type		_ZN34_INTERNAL_43e5f624_4_k_cu_bed0eb514cuda3std3__45__cpo5beginE,@object
	.size		_ZN34_INTERNAL_43e5f624_4_k_cu_bed0eb514cuda3std3__45__cpo5beginE,(_ZN34_INTERNAL_43e5f624_4_k_cu_bed0eb514cuda3std6ranges3__45__cpo5beginE - _ZN34_INTERNAL_43e5f624_4_k_cu_bed0eb514cuda3std3__45__cpo5beginE)
_ZN34_INTERNAL_43e5f624_4_k_cu_bed0eb514cuda3std3__45__cpo5beginE:
	.zero		1
	.type		_ZN34_INTERNAL_43e5f624_4_k_cu_bed0eb514cuda3std6ranges3__45__cpo5beginE,@object
	.size		_ZN34_INTERNAL_43e5f624_4_k_cu_bed0eb514cuda3std6ranges3__45__cpo5beginE,(_ZN34_INTERNAL_43e5f624_4_k_cu_bed0eb516thrust24THRUST_300001_SM_1000_NS6deviceE - _ZN34_INTERNAL_43e5f624_4_k_cu_bed0eb514cuda3std6ranges3__45__cpo5beginE)
_ZN34_INTERNAL_43e5f624_4_k_cu_bed0eb514cuda3std6ranges3__45__cpo5beginE:
	.zero		1
	.type		_ZN34_INTERNAL_43e5f624_4_k_cu_bed0eb516thrust24THRUST_300001_SM_1000_NS6deviceE,@object
	.size		_ZN34_INTERNAL_43e5f624_4_k_cu_bed0eb516thrust24THRUST_300001_SM_1000_NS6deviceE,(_ZN34_INTERNAL_43e5f624_4_k_cu_bed0eb514cuda3std3__47nulloptE - _ZN34_INTERNAL_43e5f624_4_k_cu_bed0eb516thrust24THRUST_300001_SM_1000_NS6deviceE)
_ZN34_INTERNAL_43e5f624_4_k_cu_bed0eb516thrust24THRUST_300001_SM_1000_NS6deviceE:
	.zero		1
	.type		_ZN34_INTERNAL_43e5f624_4_k_cu_bed0eb514cuda3std3__47nulloptE,@object
	.size		_ZN34_INTERNAL_43e5f624_4_k_cu_bed0eb514cuda3std3__47nulloptE,(_ZN34_INTERNAL_43e5f624_4_k_cu_bed0eb514cuda3std6ranges3__45__cpo8distanceE - _ZN34_INTERNAL_43e5f624_4_k_cu_bed0eb514cuda3std3__47nulloptE)
_ZN34_INTERNAL_43e5f624_4_k_cu_bed0eb514cuda3std3__47nulloptE:
	.zero		1
	.type		_ZN34_INTERNAL_43e5f624_4_k_cu_bed0eb514cuda3std6ranges3__45__cpo8distanceE,@object
	.size		_ZN34_INTERNAL_43e5f624_4_k_cu_bed0eb514cuda3std6ranges3__45__cpo8distanceE,(_ZN34_INTERNAL_43e5f624_4_k_cu_bed0eb516thrust24THRUST_300001_SM_1000_NS12placeholders2_4E - _ZN34_INTERNAL_43e5f624_4_k_cu_bed0eb514cuda3std6ranges3__45__cpo8distanceE)
_ZN34_INTERNAL_43e5f624_4_k_cu_bed0eb514cuda3std6ranges3__45__cpo8distanceE:
	.zero		1
	.type		_ZN34_INTERNAL_43e5f624_4_k_cu_bed0eb516thrust24THRUST_300001_SM_1000_NS12placeholders2_4E,@object
	.size		_ZN34_INTERNAL_43e5f624_4_k_cu_bed0eb516thrust24THRUST_300001_SM_1000_NS12placeholders2_4E,(_ZN34_INTERNAL_43e5f624_4_k_cu_bed0eb514cuda3std3__45__cpo6rbeginE - _ZN34_INTERNAL_43e5f624_4_k_cu_bed0eb516thrust24THRUST_300001_SM_1000_NS12placeholders2_4E)
_ZN34_INTERNAL_43e5f624_4_k_cu_bed0eb516thrust24THRUST_300001_SM_1000_NS12placeholders2_4E:
	.zero		1
	.type		_ZN34_INTERNAL_43e5f624_4_k_cu_bed0eb514cuda3std3__45__cpo6rbeginE,@object
	.size		_ZN34_INTERNAL_43e5f624_4_k_cu_bed0eb514cuda3std3__45__cpo6rbeginE,(_ZN34_INTERNAL_43e5f624_4_k_cu_bed0eb514cuda3std6ranges3__45__cpo7advanceE - _ZN34_INTERNAL_43e5f624_4_k_cu_bed0eb514cuda3std3__45__cpo6rbeginE)
_ZN34_INTERNAL_43e5f624_4_k_cu_bed0eb514cuda3std3__45__cpo6rbeginE:
	.zero		1
	.type		_ZN34_INTERNAL_43e5f624_4_k_cu_bed0eb514cuda3std6ranges3__45__cpo7advanceE,@object
	.size		_ZN34_INTERNAL_43e5f624_4_k_cu_bed0eb514cuda3std6ranges3__45__cpo7advanceE,(_ZN34_INTERNAL_43e5f624_4_k_cu_bed0eb516thrust24THRUST_300001_SM_1000_NS12placeholders3_10E - _ZN34_INTERNAL_43e5f624_4_k_cu_bed0eb514cuda3std6ranges3__45__cpo7advanceE)
_ZN34_INTERNAL_43e5f624_4_k_cu_bed0eb514cuda3std6ranges3__45__cpo7advanceE:
	.zero		1
	.type		_ZN34_INTERNAL_43e5f624_4_k_cu_bed0eb516thrust24THRUST_300001_SM_1000_NS12placeholders3_10E,@object
	.size		_ZN34_INTERNAL_43e5f624_4_k_cu_bed0eb516thrust24THRUST_300001_SM_1000_NS12placeholders3_10E,(_ZN34_INTERNAL_43e5f624_4_k_cu_bed0eb514cuda3std3__48in_placeE - _ZN34_INTERNAL_43e5f624_4_k_cu_bed0eb516thrust24THRUST_300001_SM_1000_NS12placeholders3_10E)
_ZN34_INTERNAL_43e5f624_4_k_cu_bed0eb516thrust24THRUST_300001_SM_1000_NS12placeholders3_10E:
	.zero		1
	.type		_ZN34_INTERNAL_43e5f624_4_k_cu_bed0eb514cuda3std3__48in_placeE,@object
	.size		_ZN34_INTERNAL_43e5f624_4_k_cu_bed0eb514cuda3std3__48in_placeE,(_ZN34_INTERNAL_43e5f624_4_k_cu_bed0eb514cuda3std6ranges3__45__cpo4sizeE - _ZN34_INTERNAL_43e5f624_4_k_cu_bed0eb514cuda3std3__48in_placeE)
_ZN34_INTERNAL_43e5f624_4_k_cu_bed0eb514cuda3std3__48in_placeE:
	.zero		1
	.type		_ZN34_INTERNAL_43e5f624_4_k_cu_bed0eb514cuda3std6ranges3__45__cpo4sizeE,@object
	.size		_ZN34_INTERNAL_43e5f624_4_k_cu_bed0eb514cuda3std6ranges3__45__cpo4sizeE,(_ZN34_INTERNAL_43e5f624_4_k_cu_bed0eb516thrust24THRUST_300001_SM_1000_NS12placeholders2_2E - _ZN34_INTERNAL_43e5f624_4_k_cu_bed0eb514cuda3std6ranges3__45__cpo4sizeE)
_ZN34_INTERNAL_43e5f624_4_k_cu_bed0eb514cuda3std6ranges3__45__cpo4sizeE:
	.zero		1
	.type		_ZN34_INTERNAL_43e5f624_4_k_cu_bed0eb516thrust24THRUST_300001_SM_1000_NS12placeholders2_2E,@object
	.size		_ZN34_INTERNAL_43e5f624_4_k_cu_bed0eb516thrust24THRUST_300001_SM_1000_NS12placeholders2_2E,(_ZN34_INTERNAL_43e5f624_4_k_cu_bed0eb514cuda3std3__45__cpo6cbeginE - _ZN34_INTERNAL_43e5f624_4_k_cu_bed0eb516thrust24THRUST_300001_SM_1000_NS12placeholders2_2E)
_ZN34_INTERNAL_43e5f624_4_k_cu_bed0eb516thrust24THRUST_300001_SM_1000_NS12placeholders2_2E:
	.zero		1
	.type		_ZN34_INTERNAL_43e5f624_4_k_cu_bed0eb514cuda3std3__45__cpo6cbeginE,@object
	.size		_ZN34_INTERNAL_43e5f624_4_k_cu_bed0eb514cuda3std3__45__cpo6cbeginE,(_ZN34_INTERNAL_43e5f624_4_k_cu_bed0eb514cuda3std6ranges3__45__cpo6cbeginE - _ZN34_INTERNAL_43e5f624_4_k_cu_bed0eb514cuda3std3__45__cpo6cbeginE)
_ZN34_INTERNAL_43e5f624_4_k_cu_bed0eb514cuda3std3__45__cpo6cbeginE:
	.zero		1
	.type		_ZN34_INTERNAL_43e5f624_4_k_cu_bed0eb514cuda3std6ranges3__45__cpo6cbeginE,@object
	.size		_ZN34_INTERNAL_43e5f624_4_k_cu_bed0eb514cuda3std6ranges3__45__cpo6cbeginE,(_ZN34_INTERNAL_43e5f624_4_k_cu_bed0eb516thrust24THRUST_300001_SM_1000_NS12placeholders2_6E - _ZN34_INTERNAL_43e5f624_4_k_cu_bed0eb514cuda3std6ranges3__45__cpo6cbeginE)
_ZN34_INTERNAL_43e5f624_4_k_cu_bed0eb514cuda3std6ranges3__45__cpo6cbeginE:
	.zero		1
	.type		_ZN34_INTERNAL_43e5f624_4_k_cu_bed0eb516thrust24THRUST_300001_SM_1000_NS12placeholders2_6E,@object
	.size		_ZN34_INTERNAL_43e5f624_4_k_cu_bed0eb516thrust24THRUST_300001_SM_1000_NS12placeholders2_6E,(_ZN34_INTERNAL_43e5f624_4_k_cu_bed0eb514cuda3std3__45__cpo7crbeginE - _ZN34_INTERNAL_43e5f624_4_k_cu_bed0eb516thrust24THRUST_300001_SM_1000_NS12placeholders2_6E)
_ZN34_INTERNAL_43e5f624_4_k_cu_bed0eb516thrust24THRUST_300001_SM_1000_NS12placeholders2_6E:
	.zero		1
	.type		_ZN34_INTERNAL_43e5f624_4_k_cu_bed0eb514cuda3std3__45__cpo7crbeginE,@object
	.size		_ZN34_INTERNAL_43e5f624_4_k_cu_bed0eb514cuda3std3__45__cpo7crbeginE,(_ZN34_INTERNAL_43e5f624_4_k_cu_bed0eb514cuda3std6ranges3__45__cpo4nextE - _ZN34_INTERNAL_43e5f624_4_k_cu_bed0eb514cuda3std3__45__cpo7crbeginE)
_ZN34_INTERNAL_43e5f624_4_k_cu_bed0eb514cuda3std3__45__cpo7crbeginE:
	.zero		1
	.type		_ZN34_INTERNAL_43e5f624_4_k_cu_bed0eb514cuda3std6ranges3__45__cpo4nextE,@object
	.size		_ZN34_INTERNAL_43e5f624_4_k_cu_bed0eb514cuda3std6ranges3__45__cpo4nextE,(_ZN34_INTERNAL_43e5f624_4_k_cu_bed0eb514cuda3std6ranges3__45__cpo4swapE - _ZN34_INTERNAL_43e5f624_4_k_cu_bed0eb514cuda3std6ranges3__45__cpo4nextE)
_ZN34_INTERNAL_43e5f624_4_k_cu_bed0eb514cuda3std6ranges3__45__cpo4nextE:
	.zero		1
	.type		_ZN34_INTERNAL_43e5f624_4_k_cu_bed0eb514cuda3std6ranges3__45__cpo4swapE,@object
	.size		_ZN34_INTERNAL_43e5f624_4_k_cu_bed0eb514cuda3std6ranges3__45__cpo4swapE,(_ZN34_INTERNAL_43e5f624_4_k_cu_bed0eb516thrust24THRUST_300001_SM_1000_NS8cuda_cub10par_nosyncE - _ZN34_INTERNAL_43e5f624_4_k_cu_bed0eb514cuda3std6ranges3__45__cpo4swapE)
_ZN34_INTERNAL_43e5f624_4_k_cu_bed0eb514cuda3std6ranges3__45__cpo4swapE:
	.zero		1
	.type		_ZN34_INTERNAL_43e5f624_4_k_cu_bed0eb516thrust24THRUST_300001_SM_1000_NS8cuda_cub10par_nosyncE,@object
	.size		_ZN34_INTERNAL_43e5f624_4_k_cu_bed0eb516thrust24THRUST_300001_SM_1000_NS8cuda_cub10par_nosyncE,(_ZN34_INTERNAL_43e5f624_4_k_cu_bed0eb516thrust24THRUST_300001_SM_1000_NS3seqE - _ZN34_INTERNAL_43e5f624_4_k_cu_bed0eb516thrust24THRUST_300001_SM_1000_NS8cuda_cub10par_nosyncE)
_ZN34_INTERNAL_43e5f624_4_k_cu_bed0eb516thrust24THRUST_300001_SM_1000_NS8cuda_cub10par_nosyncE:
	.zero		1
	.type		_ZN34_INTERNAL_43e5f624_4_k_cu_bed0eb516thrust24THRUST_300001_SM_1000_NS3seqE,@object
	.size		_ZN34_INTERNAL_43e5f624_4_k_cu_bed0eb516thrust24THRUST_300001_SM_1000_NS3seqE,(_ZN34_INTERNAL_43e5f624_4_k_cu_bed0eb514cuda3std3__420unreachable_sentinelE - _ZN34_INTERNAL_43e5f624_4_k_cu_bed0eb516thrust24THRUST_300001_SM_1000_NS3seqE)
_ZN34_INTERNAL_43e5f624_4_k_cu_bed0eb516thrust24THRUST_300001_SM_1000_NS3seqE:
	.zero		1
	.type		_ZN34_INTERNAL_43e5f624_4_k_cu_bed0eb514cuda3std3__420unreachable_sentinelE,@object
	.size		_ZN34_INTERNAL_43e5f624_4_k_cu_bed0eb514cuda3std3__420unreachable_sentinelE,(_ZN34_INTERNAL_43e5f624_4_k_cu_bed0eb514cuda3std6ranges3__45__cpo5ssizeE - _ZN34_INTERNAL_43e5f624_4_k_cu_bed0eb514cuda3std3__420unreachable_sentinelE)
_ZN34_INTERNAL_43e5f624_4_k_cu_bed0eb514cuda3std3__420unreachable_sentinelE:
	.zero		1
	.type		_ZN34_INTERNAL_43e5f624_4_k_cu_bed0eb514cuda3std6ranges3__45__cpo5ssizeE,@object
	.size		_ZN34_INTERNAL_43e5f624_4_k_cu_bed0eb514cuda3std6ranges3__45__cpo5ssizeE,(_ZN34_INTERNAL_43e5f624_4_k_cu_bed0eb516thrust24THRUST_300001_SM_1000_NS12placeholders2_3E - _ZN34_INTERNAL_43e5f624_4_k_cu_bed0eb514cuda3std6ranges3__45__cpo5ssizeE)
_ZN34_INTERNAL_43e5f624_4_k_cu_bed0eb514cuda3std6ranges3__45__cpo5ssizeE:
	.zero		1
	.type		_ZN34_INTERNAL_43e5f624_4_k_cu_bed0eb516thrust24THRUST_300001_SM_1000_NS12placeholders2_3E,@object
	.size		_ZN34_INTERNAL_43e5f624_4_k_cu_bed0eb516thrust24THRUST_300001_SM_1000_NS12placeholders2_3E,(_ZN34_INTERNAL_43e5f624_4_k_cu_bed0eb514cuda3std3__45__cpo4cendE - _ZN34_INTERNAL_43e5f624_4_k_cu_bed0eb516thrust24THRUST_300001_SM_1000_NS12placeholders2_3E)
_ZN34_INTERNAL_43e5f624_4_k_cu_bed0eb516thrust24THRUST_300001_SM_1000_NS12placeholders2_3E:
	.zero		1
	.type		_ZN34_INTERNAL_43e5f624_4_k_cu_bed0eb514cuda3std3__45__cpo4cendE,@object
	.size		_ZN34_INTERNAL_43e5f624_4_k_cu_bed0eb514cuda3std3__45__cpo4cendE,(_ZN34_INTERNAL_43e5f624_4_k_cu_bed0eb514cuda3std6ranges3__45__cpo4cendE - _ZN34_INTERNAL_43e5f624_4_k_cu_bed0eb514cuda3std3__45__cpo4cendE)
_ZN34_INTERNAL_43e5f624_4_k_cu_bed0eb514cuda3std3__45__cpo4cendE:
	.zero		1
	.type		_ZN34_INTERNAL_43e5f624_4_k_cu_bed0eb514cuda3std6ranges3__45__cpo4cendE,@object
	.size		_ZN34_INTERNAL_43e5f624_4_k_cu_bed0eb514cuda3std6ranges3__45__cpo4cendE,(_ZN34_INTERNAL_43e5f624_4_k_cu_bed0eb516thrust24THRUST_300001_SM_1000_NS12placeholders2_7E - _ZN34_INTERNAL_43e5f624_4_k_cu_bed0eb514cuda3std6ranges3__45__cpo4cendE)
_ZN34_INTERNAL_43e5f624_4_k_cu_bed0eb514cuda3std6ranges3__45__cpo4cendE:
	.zero		1
	.type		_ZN34_INTERNAL_43e5f624_4_k_cu_bed0eb516thrust24THRUST_300001_SM_1000_NS12placeholders2_7E,@object
	.size		_ZN34_INTERNAL_43e5f624_4_k_cu_bed0eb516thrust24THRUST_300001_SM_1000_NS12placeholders2_7E,(_ZN34_INTERNAL_43e5f624_4_k_cu_bed0eb514cuda3std3__45__cpo5crendE - _ZN34_INTERNAL_43e5f624_4_k_cu_bed0eb516thrust24THRUST_300001_SM_1000_NS12placeholders2_7E)
_ZN34_INTERNAL_43e5f624_4_k_cu_bed0eb516thrust24THRUST_300001_SM_1000_NS12placeholders2_7E:
	.zero		1
	.type		_ZN34_INTERNAL_43e5f624_4_k_cu_bed0eb514cuda3std3__45__cpo5crendE,@object
	.size		_ZN34_INTERNAL_43e5f624_4_k_cu_bed0eb514cuda3std3__45__cpo5crendE,(_ZN34_INTERNAL_43e5f624_4_k_cu_bed0eb514cuda3std6ranges3__45__cpo4prevE - _ZN34_INTERNAL_43e5f624_4_k_cu_bed0eb514cuda3std3__45__cpo5crendE)
_ZN34_INTERNAL_43e5f624_4_k_cu_bed0eb514cuda3std3__45__cpo5crendE:
	.zero		1
	.type		_ZN34_INTERNAL_43e5f624_4_k_cu_bed0eb514cuda3std6ranges3__45__cpo4prevE,@object
	.size		_ZN34_INTERNAL_43e5f624_4_k_cu_bed0eb514cuda3std6ranges3__45__cpo4prevE,(_ZN34_INTERNAL_43e5f624_4_k_cu_bed0eb514cuda3std6ranges3__45__cpo9iter_moveE - _ZN34_INTERNAL_43e5f624_4_k_cu_bed0eb514cuda3std6ranges3__45__cpo4prevE)
_ZN34_INTERNAL_43e5f624_4_k_cu_bed0eb514cuda3std6ranges3__45__cpo4prevE:
	.zero		1
	.type		_ZN34_INTERNAL_43e5f624_4_k_cu_bed0eb514cuda3std6ranges3__45__cpo9iter_moveE,@object
	.size		_ZN34_INTERNAL_43e5f624_4_k_cu_bed0eb514cuda3std6ranges3__45__cpo9iter_moveE,(_ZN34_INTERNAL_43e5f624_4_k_cu_bed0eb516thrust24THRUST_300001_SM_1000_NS6system6detail10sequential3seqE - _ZN34_INTERNAL_43e5f624_4_k_cu_bed0eb514cuda3std6ranges3__45__cpo9iter_moveE)
_ZN34_INTERNAL_43e5f624_4_k_cu_bed0eb514cuda3std6ranges3__45__cpo9iter_moveE:
	.zero		1
	.type		_ZN34_INTERNAL_43e5f624_4_k_cu_bed0eb516thrust24THRUST_300001_SM_1000_NS6system6detail10sequential3seqE,@object
	.size		_ZN34_INTERNAL_43e5f624_4_k_cu_bed0eb516thrust24THRUST_300001_SM_1000_NS6system6detail10sequential3seqE,(_ZN34_INTERNAL_43e5f624_4_k_cu_bed0eb516thrust24THRUST_300001_SM_1000_NS12placeholders2_9E - _ZN34_INTERNAL_43e5f624_4_k_cu_bed0eb516thrust24THRUST_300001_SM_1000_NS6system6detail10sequential3seqE)
_ZN34_INTERNAL_43e5f624_4_k_cu_bed0eb516thrust24THRUST_300001_SM_1000_NS6system6detail10sequential3seqE:
	.zero		1
	.type		_ZN34_INTERNAL_43e5f624_4_k_cu_bed0eb516thrust24THRUST_300001_SM_1000_NS12placeholders2_9E,@object
	.size		_ZN34_INTERNAL_43e5f624_4_k_cu_bed0eb516thrust24THRUST_300001_SM_1000_NS12placeholders2_9E,(_ZN34_INTERNAL_43e5f624_4_k_cu_bed0eb514cuda3std3__419piecewise_constructE - _ZN34_INTERNAL_43e5f624_4_k_cu_bed0eb516thrust24THRUST_300001_SM_1000_NS12placeholders2_9E)
_ZN34_INTERNAL_43e5f624_4_k_cu_bed0eb516thrust24THRUST_300001_SM_1000_NS12placeholders2_9E:
	.zero		1
	.type		_ZN34_INTERNAL_43e5f624_4_k_cu_bed0eb514cuda3std3__419piecewise_constructE,@object
	.size		_ZN34_INTERNAL_43e5f624_4_k_cu_bed0eb514cuda3std3__419piecewise_constructE,(_ZN34_INTERNAL_43e5f624_4_k_cu_bed0eb514cuda3std6ranges3__45__cpo5cdataE - _ZN34_INTERNAL_43e5f624_4_k_cu_bed0eb514cuda3std3__419piecewise_constructE)
_ZN34_INTERNAL_43e5f624_4_k_cu_bed0eb514cuda3std3__419piecewise_constructE:
	.zero		1
	.type		_ZN34_INTERNAL_43e5f624_4_k_cu_bed0eb514cuda3std6ranges3__45__cpo5cdataE,@object
	.size		_ZN34_INTERNAL_43e5f624_4_k_cu_bed0eb514cuda3std6ranges3__45__cpo5cdataE,(_ZN34_INTERNAL_43e5f624_4_k_cu_bed0eb516thrust24THRUST_300001_SM_1000_NS12placeholders2_1E - _ZN34_INTERNAL_43e5f624_4_k_cu_bed0eb514cuda3std6ranges3__45__cpo5cdataE)
_ZN34_INTERNAL_43e5f624_4_k_cu_bed0eb514cuda3std6ranges3__45__cpo5cdataE:
	.zero		1
	.type		_ZN34_INTERNAL_43e5f624_4_k_cu_bed0eb516thrust24THRUST_300001_SM_1000_NS12placeholders2_1E,@object
	.size		_ZN34_INTERNAL_43e5f624_4_k_cu_bed0eb516thrust24THRUST_300001_SM_1000_NS12placeholders2_1E,(_ZN34_INTERNAL_43e5f624_4_k_cu_bed0eb514cuda3std3__45__cpo3endE - _ZN34_INTERNAL_43e5f624_4_k_cu_bed0eb516thrust24THRUST_300001_SM_1000_NS12placeholders2_1E)
_ZN34_INTERNAL_43e5f624_4_k_cu_bed0eb516thrust24THRUST_300001_SM_1000_NS12placeholders2_1E:
	.zero		1
	.type		_ZN34_INTERNAL_43e5f624_4_k_cu_bed0eb514cuda3std3__45__cpo3endE,@object
	.size		_ZN34_INTERNAL_43e5f624_4_k_cu_bed0eb514cuda3std3__45__cpo3endE,(_ZN34_INTERNAL_43e5f624_4_k_cu_bed0eb514cuda3std6ranges3__45__cpo3endE - _ZN34_INTERNAL_43e5f624_4_k_cu_bed0eb514cuda3std3__45__cpo3endE)
_ZN34_INTERNAL_43e5f624_4_k_cu_bed0eb514cuda3std3__45__cpo3endE:
	.zero		1
	.type		_ZN34_INTERNAL_43e5f624_4_k_cu_bed0eb514cuda3std6ranges3__45__cpo3endE,@object
	.size		_ZN34_INTERNAL_43e5f624_4_k_cu_bed0eb514cuda3std6ranges3__45__cpo3endE,(_ZN34_INTERNAL_43e5f624_4_k_cu_bed0eb516thrust24THRUST_300001_SM_1000_NS12placeholders2_5E - _ZN34_INTERNAL_43e5f624_4_k_cu_bed0eb514cuda3std6ranges3__45__cpo3endE)
_ZN34_INTERNAL_43e5f624_4_k_cu_bed0eb514cuda3std6ranges3__45__cpo3endE:
	.zero		1
	.type		_ZN34_INTERNAL_43e5f624_4_k_cu_bed0eb516thrust24THRUST_300001_SM_1000_NS12placeholders2_5E,@object
	.size		_ZN34_INTERNAL_43e5f624_4_k_cu_bed0eb516thrust24THRUST_300001_SM_1000_NS12placeholders2_5E,(_ZN34_INTERNAL_43e5f624_4_k_cu_bed0eb514cuda3std3__45__cpo4rendE - _ZN34_INTERNAL_43e5f624_4_k_cu_bed0eb516thrust24THRUST_300001_SM_1000_NS12placeholders2_5E)
_ZN34_INTERNAL_43e5f624_4_k_cu_bed0eb516thrust24THRUST_300001_SM_1000_NS12placeholders2_5E:
	.zero		1
	.type		_ZN34_INTERNAL_43e5f624_4_k_cu_bed0eb514cuda3std3__45__cpo4rendE,@object
	.size		_ZN34_INTERNAL_43e5f624_4_k_cu_bed0eb514cuda3std3__45__cpo4rendE,(_ZN34_INTERNAL_43e5f624_4_k_cu_bed0eb514cuda3std6ranges3__45__cpo9iter_swapE - _ZN34_INTERNAL_43e5f624_4_k_cu_bed0eb514cuda3std3__45__cpo4rendE)
_ZN34_INTERNAL_43e5f624_4_k_cu_bed0eb514cuda3std3__45__cpo4rendE:
	.zero		1
	.type		_ZN34_INTERNAL_43e5f624_4_k_cu_bed0eb514cuda3std6ranges3__45__cpo9iter_swapE,@object
	.size		_ZN34_INTERNAL_43e5f624_4_k_cu_bed0eb514cuda3std6ranges3__45__cpo9iter_swapE,(_ZN34_INTERNAL_43e5f624_4_k_cu_bed0eb514cuda3std3__48unexpectE - _ZN34_INTERNAL_43e5f624_4_k_cu_bed0eb514cuda3std6ranges3__45__cpo9iter_swapE)
_ZN34_INTERNAL_43e5f624_4_k_cu_bed0eb514cuda3std6ranges3__45__cpo9iter_swapE:
	.zero		1
	.type		_ZN34_INTERNAL_43e5f624_4_k_cu_bed0eb514cuda3std3__48unexpectE,@object
	.size		_ZN34_INTERNAL_43e5f624_4_k_cu_bed0eb514cuda3std3__48unexpectE,(_ZN34_INTERNAL_43e5f624_4_k_cu_bed0eb516thrust24THRUST_300001_SM_1000_NS8cuda_cub3parE - _ZN34_INTERNAL_43e5f624_4_k_cu_bed0eb514cuda3std3__48unexpectE)
_ZN34_INTERNAL_43e5f624_4_k_cu_bed0eb514cuda3std3__48unexpectE:
	.zero		1
	.type		_ZN34_INTERNAL_43e5f624_4_k_cu_bed0eb516thrust24THRUST_300001_SM_1000_NS8cuda_cub3parE,@object
	.size		_ZN34_INTERNAL_43e5f624_4_k_cu_bed0eb516thrust24THRUST_300001_SM_1000_NS8cuda_cub3parE,(.L_38 - _ZN34_INTERNAL_43e5f624_4_k_cu_bed0eb516thrust24THRUST_300001_SM_1000_NS8cuda_cub3parE)
_ZN34_INTERNAL_43e5f624_4_k_cu_bed0eb516thrust24THRUST_300001_SM_1000_NS8cuda_cub3parE:
	.zero		1
.L_38:


//--------------------- .nv.shared._ZN3cub18CUB_300001_SM_10006detail10radix_sort33DeviceRadixSortExclusiveSumKernelINS1_5radix10policy_hubIiiyE10Policy1000EyEEvPT0_ --------------------------
	.section	.nv.shared._ZN3cub18CUB_300001_SM_10006detail10radix_sort33DeviceRadixSortExclusiveSumKernelINS1_5radix10policy_hubIiiyE10Policy1000EyEEvPT0_,"aw",@nobits
	.sectionflags	@""
	.align	16
.nv.shared._ZN3cub18CUB_300001_SM_10006detail10radix_sort33DeviceRadixSortExclusiveSumKernelINS1_5radix10policy_hubIiiyE10Policy1000EyEEvPT0_:
	.zero		3360


//--------------------- .nv.shared._ZN3cub18CUB_300001_SM_10006detail10radix_sort30DeviceRadixSortHistogramKernelINS1_5radix10policy_hubIiiyE10Policy1000ELNS0_9SortOrderE0EiyNS1_21identity_decomposer_tEEEvPT2_PKT1_SA_iiT3_ --------------------------
	.section	.nv.shared._ZN3cub18CUB_300001_SM_10006detail10radix_sort30DeviceRadixSortHistogramKernelINS1_5radix10policy_hubIiiyE10Policy1000ELNS0_9SortOrderE0EiyNS1_21identity_decomposer_tEEEvPT2_PKT1_SA_iiT3_,"aw",@nobits
	.sectionflags	@""
	.align	16
.nv.shared._ZN3cub18CUB_300001_SM_10006detail10radix_sort30DeviceRadixSortHistogramKernelINS1_5radix10policy_hubIiiyE10Policy1000ELNS0_9SortOrderE0EiyNS1_21identity_decomposer_tEEEvPT2_PKT1_SA_iiT3_:
	.zero		5120


//--------------------- .nv.shared._ZN3cub18CUB_300001_SM_10006detail10radix_sort31DeviceRadixSortSingleTileKernelINS1_5radix10policy_hubIiiyE10Policy1000ELNS0_9SortOrderE0EiiyNS1_21identity_decomposer_tEEEvPKT1_PSA_PKT2_PSE_T3_iiT4_ --------------------------
	.section	.nv.shared._ZN3cub18CUB_300001_SM_10006detail10radix_sort31DeviceRadixSortSingleTileKernelINS1_5radix10policy_hubIiiyE10Policy1000ELNS0_9SortOrderE0EiiyNS1_21identity_decomposer_tEEEvPKT1_PSA_PKT2_PSE_T3_iiT4_,"aw",@nobits
	.sectionflags	@""
	.align	16
.nv.shared._ZN3cub18CUB_300001_SM_10006detail10radix_sort31DeviceRadixSortSingleTileKernelINS1_5radix10policy_hubIiiyE10Policy1000ELNS0_9SortOrderE0EiiyNS1_21identity_decomposer_tEEEvPKT1_PSA_PKT2_PSE_T3_iiT4_:
	.zero		34880


//--------------------- .nv.shared._ZN3cub18CUB_300001_SM_10006detail10radix_sort29DeviceRadixSortOnesweepKernelINS1_5radix10policy_hubIiN4cuda3std3__45tupleIJiifiiEEEyE10Policy1000ELNS0_9SortOrderE0EiSA_yiiNS1_21identity_decomposer_tEEEvPT5_SG_PT3_PKSH_PT1_PKSL_PT2_PKSP_T4_iiT6_ --------------------------
	.section	.nv.shared._ZN3cub18CUB_300001_SM_10006detail10radix_sort29DeviceRadixSortOnesweepKernelINS1_5radix10policy_hubIiN4cuda3std3__45tupleIJiifiiEEEyE10Policy1000ELNS0_9SortOrderE0EiSA_yiiNS1_21identity_decomposer_tEEEvPT5_SG_PT3_PKSH_PT1_PKSL_PT2_PKSP_T4_iiT6_,"aw",@nobits
	.sectionflags	@""
	.align	16
.nv.shared._ZN3cub18CUB_300001_SM_10006detail10radix_sort29DeviceRadixSortOnesweepKernelINS1_5radix10policy_hubIiN4cuda3std3__45tupleIJiifiiEEEyE10Policy1000ELNS0_9SortOrderE0EiSA_yiiNS1_21identity_decomposer_tEEEvPT5_SG_PT3_PKSH_PT1_PKSL_PT2_PKSP_T4_iiT6_:
	.zero		41472


//--------------------- .nv.shared._ZN3cub18CUB_300001_SM_10006detail10radix_sort33DeviceRadixSortExclusiveSumKernelINS1_5radix10policy_hubIiN4cuda3std3__45tupleIJiifiiEEEyE10Policy1000EyEEvPT0_ --------------------------
	.section	.nv.shared._ZN3cub18CUB_300001_SM_10006detail10radix_sort33DeviceRadixSortExclusiveSumKernelINS1_5radix10policy_hubIiN4cuda3std3__45tupleIJiifiiEEEyE10Policy1000EyEEvPT0_,"aw",@nobits
	.sectionflags	@""
	.align	16
.nv.shared._ZN3cub18CUB_300001_SM_10006detail10radix_sort33DeviceRadixSortExclusiveSumKernelINS1_5radix10policy_hubIiN4cuda3std3__45tupleIJiifiiEEEyE10Policy1000EyEEvPT0_:
	.zero		3360


//--------------------- .nv.shared._ZN3cub18CUB_300001_SM_10006detail10radix_sort30DeviceRadixSortHistogramKernelINS1_5radix10policy_hubIiN4cuda3std3__45tupleIJiifiiEEEyE10Policy1000ELNS0_9SortOrderE0EiyNS1_21identity_decomposer_tEEEvPT2_PKT1_SF_iiT3_ --------------------------
	.section	.nv.shared._ZN3cub18CUB_300001_SM_10006detail10radix_sort30DeviceRadixSortHistogramKernelINS1_5radix10policy_hubIiN4cuda3std3__45tupleIJiifiiEEEyE10Policy1000ELNS0_9SortOrderE0EiyNS1_21identity_decomposer_tEEEvPT2_PKT1_SF_iiT3_,"aw",@nobits
	.sectionflags	@""
	.align	16
.nv.shared._ZN3cub18CUB_300001_SM_10006detail10radix_sort30DeviceRadixSortHistogramKernelINS1_5radix10policy_hubIiN4cuda3std3__45tupleIJiifiiEEEyE10Policy1000ELNS0_9SortOrderE0EiyNS1_21identity_decomposer_tEEEvPT2_PKT1_SF_iiT3_:
	.zero		5120


//--------------------- .nv.shared._ZN3cub18CUB_300001_SM_10006detail10radix_sort31DeviceRadixSortSingleTileKernelINS1_5radix10policy_hubIiN4cuda3std3__45tupleIJiifiiEEEyE10Policy1000ELNS0_9SortOrderE0EiSA_yNS1_21identity_decomposer_tEEEvPKT1_PSF_PKT2_PSJ_T3_iiT4_ --------------------------
	.section	.nv.shared._ZN3cub18CUB_300001_SM_10006detail10radix_sort31DeviceRadixSortSingleTileKernelINS1_5radix10policy_hubIiN4cuda3std3__45tupleIJiifiiEEEyE10Policy1000ELNS0_9SortOrderE0EiSA_yNS1_21identity_decomposer_tEEEvPKT1_PSF_PKT2_PSJ_T3_iiT4_,"aw",@nobits
	.sectionflags	@""
	.align	16
.nv.shared._ZN3cub18CUB_300001_SM_10006detail10radix_sort31DeviceRadixSortSingleTileKernelINS1_5radix10policy_hubIiN4cuda3std3__45tupleIJiifiiEEEyE10Policy1000ELNS0_9SortOrderE0EiSA_yNS1_21identity_decomposer_tEEEvPKT1_PSF_PKT2_PSJ_T3_iiT4_:
	.zero		34880


//--------------------- .nv.shared._ZN3cub18CUB_300001_SM_10006detail6select23DeviceSelectSweepKernelINS2_10policy_hubIN4cuda3std3__45tupleIJiiifiiEEENS0_8NullTypeElLb0ELNS0_10SelectImplE2EE10Policy1000EPS9_PSA_N6thrust24THRUST_300001_SM_1000_NS12zip_iteratorINS8_IJNSH_10device_ptrIiEESK_SK_NSJ_IfEESK_SK_EEEEEPlNS0_13ScanTileStateIiLb1EEE6IsLiveSA_iNS2_19streaming_context_tIlLb1EEELSB_2EEEvT0_T1_T2_T3_T4_T5_T6_T7_iT8_NS1_7vsmem_tE --------------------------
	.section	.nv.shared._ZN3cub18CUB_300001_SM_10006detail6select23DeviceSelectSweepKernelINS2_10policy_hubIN4cuda3std3__45tupleIJiiifiiEEENS0_8NullTypeElLb0ELNS0_10SelectImplE2EE10Policy1000EPS9_PSA_N6thrust24THRUST_300001_SM_1000_NS12zip_iteratorINS8_IJNSH_10device_ptrIiEESK_SK_NSJ_IfEESK_SK_EEEEEPlNS0_13ScanTileStateIiLb1EEE6IsLiveSA_iNS2_19streaming_context_tIlLb1EEELSB_2EEEvT0_T1_T2_T3_T4_T5_T6_T7_iT8_NS1_7vsmem_tE,"aw",@nobits
	.sectionflags	@""
	.align	16
.nv.shared._ZN3cub18CUB_300001_SM_10006detail6select23DeviceSelectSweepKernelINS2_10policy_hubIN4cuda3std3__45tupleIJiiifiiEEENS0_8NullTypeElLb0ELNS0_10SelectImplE2EE10Policy1000EPS9_PSA_N6thrust24THRUST_300001_SM_1000_NS12zip_iteratorINS8_IJNSH_10device_ptrIiEESK_SK_NSJ_IfEESK_SK_EEEEEPlNS0_13ScanTileStateIiLb1EEE6IsLiveSA_iNS2_19streaming_context_tIlLb1EEELSB_2EEEvT0_T1_T2_T3_T4_T5_T6_T7_iT8_NS1_7vsmem_tE:
	.zero		7216


//--------------------- .nv.shared._ZN3cub18CUB_300001_SM_10006detail6select23DeviceSelectSweepKernelINS2_10policy_hubIN4cuda3std3__45tupleIJiiifiiEEENS0_8NullTypeEiLb0ELNS0_10SelectImplE2EE10Policy1000EPS9_PSA_N6thrust24THRUST_300001_SM_1000_NS12zip_iteratorINS8_IJNSH_10device_ptrIiEESK_SK_NSJ_IfEESK_SK_EEEEEPiNS0_13ScanTileStateIiLb1EEE6IsLiveSA_iNS2_19streaming_context_tIiLb0EEELSB_2EEEvT0_T1_T2_T3_T4_T5_T6_T7_iT8_NS1_7vsmem_tE --------------------------
	.section	.nv.shared._ZN3cub18CUB_300001_SM_10006detail6select23DeviceSelectSweepKernelINS2_10policy_hubIN4cuda3std3__45tupleIJiiifiiEEENS0_8NullTypeEiLb0ELNS0_10SelectImplE2EE10Policy1000EPS9_PSA_N6thrust24THRUST_300001_SM_1000_NS12zip_iteratorINS8_IJNSH_10device_ptrIiEESK_SK_NSJ_IfEESK_SK_EEEEEPiNS0_13ScanTileStateIiLb1EEE6IsLiveSA_iNS2_19streaming_context_tIiLb0EEELSB_2EEEvT0_T1_T2_T3_T4_T5_T6_T7_iT8_NS1_7vsmem_tE,"aw",@nobits
	.sectionflags	@""
	.align	16
.nv.shared._ZN3cub18CUB_300001_SM_10006detail6select23DeviceSelectSweepKernelINS2_10policy_hubIN4cuda3std3__45tupleIJiiifiiEEENS0_8NullTypeEiLb0ELNS0_10SelectImplE2EE10Policy1000EPS9_PSA_N6thrust24THRUST_300001_SM_1000_NS12zip_iteratorINS8_IJNSH_10device_ptrIiEESK_SK_NSJ_IfEESK_SK_EEEEEPiNS0_13ScanTileStateIiLb1EEE6IsLiveSA_iNS2_19streaming_context_tIiLb0EEELSB_2EEEvT0_T1_T2_T3_T4_T5_T6_T7_iT8_NS1_7vsmem_tE:
	.zero		7216


//--------------------- .nv.shared._ZN3cub18CUB_300001_SM_10006detail4scan16DeviceScanKernelINS2_10policy_hubIiiimN4cuda3std3__44plusIvEEE10Policy1000EN6thrust24THRUST_300001_SM_1000_NS6detail15normal_iteratorINSD_10device_ptrIiEEEESI_NS0_13ScanTileStateIiLb1EEES9_NS1_10InputValueIiPiEEmiLb0EiEEvT0_T1_T2_iT3_T4_T5_ --------------------------
	.section	.nv.shared._ZN3cub18CUB_300001_SM_10006detail4scan16DeviceScanKernelINS2_10policy_hubIiiimN4cuda3std3__44plusIvEEE10Policy1000EN6thrust24THRUST_300001_SM_1000_NS6detail15normal_iteratorINSD_10device_ptrIiEEEESI_NS0_13ScanTileStateIiLb1EEES9_NS1_10InputValueIiPiEEmiLb0EiEEvT0_T1_T2_iT3_T4_T5_,"aw",@nobits
	.sectionflags	@""
	.align	16
.nv.shared._ZN3cub18CUB_300001_SM_10006detail4scan16DeviceScanKernelINS2_10policy_hubIiiimN4cuda3std3__44plusIvEEE10Policy1000EN6thrust24THRUST_300001_SM_1000_NS6detail15normal_iteratorINSD_10device_ptrIiEEEESI_NS0_13ScanTileStateIiLb1EEES9_NS1_10InputValueIiPiEEmiLb0EiEEvT0_T1_T2_iT3_T4_T5_:
	.zero		32656


//--------------------- .nv.shared._ZN3cub18CUB_300001_SM_10006detail4scan16DeviceScanKernelINS2_10policy_hubIiiijN4cuda3std3__44plusIvEEE10Policy1000EN6thrust24THRUST_300001_SM_1000_NS6detail15normal_iteratorINSD_10device_ptrIiEEEESI_NS0_13ScanTileStateIiLb1EEES9_NS1_10InputValueIiPiEEjiLb0EiEEvT0_T1_T2_iT3_T4_T5_ --------------------------
	.section	.nv.shared._ZN3cub18CUB_300001_SM_10006detail4scan16DeviceScanKernelINS2_10policy_hubIiiijN4cuda3std3__44plusIvEEE10Policy1000EN6thrust24THRUST_300001_SM_1000_NS6detail15normal_iteratorINSD_10device_ptrIiEEEESI_NS0_13ScanTileStateIiLb1EEES9_NS1_10InputValueIiPiEEjiLb0EiEEvT0_T1_T2_iT3_T4_T5_,"aw",@nobits
	.sectionflags	@""
	.align	16
.nv.shared._ZN3cub18CUB_300001_SM_10006detail4scan16DeviceScanKernelINS2_10policy_hubIiiijN4cuda3std3__44plusIvEEE10Policy1000EN6thrust24THRUST_300001_SM_1000_NS6detail15normal_iteratorINSD_10device_ptrIiEEEESI_NS0_13ScanTileStateIiLb1EEES9_NS1_10InputValueIiPiEEjiLb0EiEEvT0_T1_T2_iT3_T4_T5_:
	.zero		34832


//--------------------- .nv.shared._ZN3cub18CUB_300001_SM_10006detail4scan20DeviceScanInitKernelINS0_13ScanTileStateIiLb1EEEEEvT_i --------------------------
	.section	.nv.shared._ZN3cub18CUB_300001_SM_10006detail4scan20DeviceScanInitKernelINS0_13ScanTileStateIiLb1EEEEEvT_i,"aw",@nobits
	.sectionflags	@""
	.align	16
	.zero		1024


//--------------------- .nv.shared._ZN3cub18CUB_300001_SM_10006detail4scan23DeviceCompactInitKernelINS0_13ScanTileStateIiLb1EEEPlEEvT_iT0_ --------------------------
	.section	.nv.shared._ZN3cub18CUB_300001_SM_10006detail4scan23DeviceCompactInitKernelINS0_13ScanTileStateIiLb1EEEPlEEvT_iT0_,"aw",@nobits
	.sectionflags	@""
	.align	16
	.zero		1024


//--------------------- .nv.shared._ZN3cub18CUB_300001_SM_10006detail4scan23DeviceCompactInitKernelINS0_13ScanTileStateIiLb1EEEPiEEvT_iT0_ --------------------------
	.section	.nv.shared._ZN3cub18CUB_300001_SM_10006detail4scan23DeviceCompactInitKernelINS0_13ScanTileStateIiLb1EEEPiEEvT_iT0_,"aw",@nobits
	.sectionflags	@""
	.align	16
	.zero		1024


//--------------------- .nv.shared._ZN3cub18CUB_300001_SM_10006detail9transform16transform_kernelINS2_10policy_hubILb1EN4cuda3std3__45tupleIJN6thrust24THRUST_300001_SM_1000_NS6detail15normal_iteratorINSA_10device_ptrIiEEEEEEEE10policy1000ElNS7_10__identityENSA_20permutation_iteratorISF_SF_EEJPiEEEvT0_iT1_T2_DpNS2_10kernel_argIT3_EE --------------------------
	.section	.nv.shared._ZN3cub18CUB_300001_SM_10006detail9transform16transform_kernelINS2_10policy_hubILb1EN4cuda3std3__45tupleIJN6thrust24THRUST_300001_SM_1000_NS6detail15normal_iteratorINSA_10device_ptrIiEEEEEEEE10policy1000ElNS7_10__identityENSA_20permutation_iteratorISF_SF_EEJPiEEEvT0_iT1_T2_DpNS2_10kernel_argIT3_EE,"aw",@nobits
	.sectionflags	@""
	.align	16
	.zero		1024


//--------------------- .nv.shared._ZN3cub18CUB_300001_SM_10006detail9transform16transform_kernelINS2_10policy_hubILb1EN4cuda3std3__45tupleIJN6thrust24THRUST_300001_SM_1000_NS6detail15normal_iteratorINSA_10device_ptrIiEEEEEEEE10policy1000EiNS7_10__identityENSA_20permutation_iteratorISF_SF_EEJPiEEEvT0_iT1_T2_DpNS2_10kernel_argIT3_EE --------------------------
	.section	.nv.shared._ZN3cub18CUB_300001_SM_10006detail9transform16transform_kernelINS2_10policy_hubILb1EN4cuda3std3__45tupleIJN6thrust24THRUST_300001_SM_1000_NS6detail15normal_iteratorINSA_10device_ptrIiEEEEEEEE10policy1000EiNS7_10__identityENSA_20permutation_iteratorISF_SF_EEJPiEEEvT0_iT1_T2_DpNS2_10kernel_argIT3_EE,"aw",@nobits
	.sectionflags	@""
	.align	16
	.zero		1024


//--------------------- .nv.shared._ZN3cub18CUB_300001_SM_10006detail9transform16transform_kernelINS2_10policy_hubILb1EN4cuda3std3__45tupleIJN6thrust24THRUST_300001_SM_1000_NS6detail15normal_iteratorINSA_7pointerINS8_IJiifiiEEENSA_8cuda_cub3tagENSA_11use_defaultESH_EEEEEEEE10policy1000ElNS7_10__identityENSA_12zip_iteratorINS8_IJNSA_10device_ptrIiEESQ_NSP_IfEESQ_SQ_EEEEEJPSE_EEEvT0_iT1_T2_DpNS2_10kernel_argIT3_EE --------------------------
	.section	.nv.shared._ZN3cub18CUB_300001_SM_10006detail9transform16transform_kernelINS2_10policy_hubILb1EN4cuda3std3__45tupleIJN6thrust24THRUST_300001_SM_1000_NS6detail15normal_iteratorINSA_7pointerINS8_IJiifiiEEENSA_8cuda_cub3tagENSA_11use_defaultESH_EEEEEEEE10policy1000ElNS7_10__identityENSA_12zip_iteratorINS8_IJNSA_10device_ptrIiEESQ_NSP_IfEESQ_SQ_EEEEEJPSE_EEEvT0_iT1_T2_DpNS2_10kernel_argIT3_EE,"aw",@nobits
	.sectionflags	@""
	.align	16
	.zero		1024


//--------------------- .nv.shared._ZN3cub18CUB_300001_SM_10006detail9transform16transform_kernelINS2_10policy_hubILb1EN4cuda3std3__45tupleIJN6thrust24THRUST_300001_SM_1000_NS6detail15normal_iteratorINSA_7pointerINS8_IJiifiiEEENSA_8cuda_cub3tagENSA_11use_defaultESH_EEEEEEEE10policy1000EiNS7_10__identityENSA_12zip_iteratorINS8_IJNSA_10device_ptrIiEESQ_NSP_IfEESQ_SQ_EEEEEJPSE_EEEvT0_iT1_T2_DpNS2_10kernel_argIT3_EE --------------------------
	.section	.nv.shared._ZN3cub18CUB_300001_SM_10006detail9transform16transform_kernelINS2_10policy_hubILb1EN4cuda3std3__45tupleIJN6thrust24THRUST_300001_SM_1000_NS6detail15normal_iteratorINSA_7pointerINS8_IJiifiiEEENSA_8cuda_cub3tagENSA_11use_defaultESH_EEEEEEEE10policy1000EiNS7_10__identityENSA_12zip_iteratorINS8_IJNSA_10device_ptrIiEESQ_NSP_IfEESQ_SQ_EEEEEJPSE_EEEvT0_iT1_T2_DpNS2_10kernel_argIT3_EE,"aw",@nobits
	.sectionflags	@""
	.align	16
	.zero		1024


//--------------------- .nv.shared._ZN3cub18CUB_300001_SM_10006detail9transform16transform_kernelINS2_10policy_hubILb1EN4cuda3std3__45tupleIJN6thrust24THRUST_300001_SM_1000_NS12zip_iteratorINS8_IJNSA_10device_ptrIiEESD_NSC_IfEESD_SD_EEEEEEEEE10policy1000ElNS7_10__identityENSA_7pointerINS8_IJiifiiEEENSA_8cuda_cub3tagENSA_11use_defaultESP_EEJSG_EEEvT0_iT1_T2_DpNS2_10kernel_argIT3_EE --------------------------
	.section	.nv.shared._ZN3cub18CUB_300001_SM_10006detail9transform16transform_kernelINS2_10policy_hubILb1EN4cuda3std3__45tupleIJN6thrust24THRUST_300001_SM_1000_NS12zip_iteratorINS8_IJNSA_10device_ptrIiEESD_NSC_IfEESD_SD_EEEEEEEEE10policy1000ElNS7_10__identityENSA_7pointerINS8_IJiifiiEEENSA_8cuda_cub3tagENSA_11use_defaultESP_EEJSG_EEEvT0_iT1_T2_DpNS2_10kernel_argIT3_EE,"aw",@nobits
	.sectionflags	@""
	.align	16
	.zero		1024


//--------------------- .nv.shared._ZN3cub18CUB_300001_SM_10006detail9transform16transform_kernelINS2_10policy_hubILb1EN4cuda3std3__45tupleIJN6thrust24THRUST_300001_SM_1000_NS12zip_iteratorINS8_IJNSA_10device_ptrIiEESD_NSC_IfEESD_SD_EEEEEEEEE10policy1000EiNS7_10__identityENSA_7pointerINS8_IJiifiiEEENSA_8cuda_cub3tagENSA_11use_defaultESP_EEJSG_EEEvT0_iT1_T2_DpNS2_10kernel_argIT3_EE --------------------------
	.section	.nv.shared._ZN3cub18CUB_300001_SM_10006detail9transform16transform_kernelINS2_10policy_hubILb1EN4cuda3std3__45tupleIJN6thrust24THRUST_300001_SM_1000_NS12zip_iteratorINS8_IJNSA_10device_ptrIiEESD_NSC_IfEESD_SD_EEEEEEEEE10policy1000EiNS7_10__identityENSA_7pointerINS8_IJiifiiEEENSA_8cuda_cub3tagENSA_11use_defaultESP_EEJSG_EEEvT0_iT1_T2_DpNS2_10kernel_argIT3_EE,"aw",@nobits
	.sectionflags	@""
	.align	16
	.zero		1024


//--------------------- .nv.shared._ZN3cub18CUB_300001_SM_10006detail8for_each13static_kernelINS2_12policy_hub_t12policy_500_tEmN6thrust24THRUST_300001_SM_1000_NS8cuda_cub20__uninitialized_fill7functorINS7_10device_ptrIiEEiEEEEvT0_T1_ --------------------------
	.section	.nv.shared._ZN3cub18CUB_300001_SM_10006detail8for_each13static_kernelINS2_12policy_hub_t12policy_500_tEmN6thrust24THRUST_300001_SM_1000_NS8cuda_cub20__uninitialized_fill7functorINS7_10device_ptrIiEEiEEEEvT0_T1_,"aw",@nobits
	.sectionflags	@""
	.align	16
	.zero		1024


//--------------------- .nv.shared._ZN3cub18CUB_300001_SM_10006detail8for_each13static_kernelINS2_12policy_hub_t12policy_500_tElN6thrust24THRUST_300001_SM_1000_NS8cuda_cub13__swap_ranges6swap_fINS7_12zip_iteratorIN4cuda3std3__45tupleIJNS7_10device_ptrIiEESH_SH_NSG_IfEESH_SH_EEEEENS7_16reverse_iteratorISK_EEEEEEvT0_T1_ --------------------------
	.section	.nv.shared._ZN3cub18CUB_300001_SM_10006detail8for_each13static_kernelINS2_12policy_hub_t12policy_500_tElN6thrust24THRUST_300001_SM_1000_NS8cuda_cub13__swap_ranges6swap_fINS7_12zip_iteratorIN4cuda3std3__45tupleIJNS7_10device_ptrIiEESH_SH_NSG_IfEESH_SH_EEEEENS7_16reverse_iteratorISK_EEEEEEvT0_T1_,"aw",@nobits
	.sectionflags	@""
	.align	16
	.zero		1024


//--------------------- .nv.shared._ZN3cub18CUB_300001_SM_10006detail8for_each13static_kernelINS2_12policy_hub_t12policy_500_tElN6thrust24THRUST_300001_SM_1000_NS8cuda_cub20__uninitialized_copy7functorINS7_12zip_iteratorIN4cuda3std3__45tupleIJNS7_10device_ptrIiEESH_SH_NSG_IfEESH_SH_EEEEENS7_6detail15normal_iteratorINS7_7pointerINSF_IJiiifiiEEENS8_3tagENS7_11use_defaultESQ_EEEEEEEEvT0_T1_ --------------------------
	.section	.nv.shared._ZN3cub18CUB_300001_SM_10006detail8for_each13static_kernelINS2_12policy_hub_t12policy_500_tElN6thrust24THRUST_300001_SM_1000_NS8cuda_cub20__uninitialized_copy7functorINS7_12zip_iteratorIN4cuda3std3__45tupleIJNS7_10device_ptrIiEESH_SH_NSG_IfEESH_SH_EEEEENS7_6detail15normal_iteratorINS7_7pointerINSF_IJiiifiiEEENS8_3tagENS7_11use_defaultESQ_EEEEEEEEvT0_T1_,"aw",@nobits
	.sectionflags	@""
	.align	16
	.zero		1024


//--------------------- .nv.shared._ZN3cub18CUB_300001_SM_10006detail11EmptyKernelIvEEvv --------------------------
	.section	.nv.shared._ZN3cub18CUB_300001_SM_10006detail11EmptyKernelIvEEvv,"aw",@nobits
	.sectionflags	@""
	.align	16
	.zero		1024


//--------------------- .nv.shared._ZN6thrust24THRUST_300001_SM_1000_NS8cuda_cub4core6detail13_kernel_agentINS1_15__reduce_by_key16ReduceByKeyAgentINS0_10device_ptrIiEENS0_17constant_iteratorIiNS0_11use_defaultESA_EENS0_6detail15normal_iteratorIS8_EESE_N4cuda3std3__48equal_toIiEENSH_4plusIiEEPllEEJS8_SB_SE_SE_SM_N3cub18CUB_300001_SM_100024ReduceByKeyScanTileStateIilLb1EEESJ_SL_llEEEvDpT0_ --------------------------
	.section	.nv.shared._ZN6thrust24THRUST_300001_SM_1000_NS8cuda_cub4core6detail13_kernel_agentINS1_15__reduce_by_key16ReduceByKeyAgentINS0_10device_ptrIiEENS0_17constant_iteratorIiNS0_11use_defaultESA_EENS0_6detail15normal_iteratorIS8_EESE_N4cuda3std3__48equal_toIiEENSH_4plusIiEEPllEEJS8_SB_SE_SE_SM_N3cub18CUB_300001_SM_100024ReduceByKeyScanTileStateIilLb1EEESJ_SL_llEEEvDpT0_,"aw",@nobits
	.sectionflags	@""
	.align	16
	.zero		1024


//--------------------- .nv.shared._ZN6thrust24THRUST_300001_SM_1000_NS8cuda_cub4core6detail13_kernel_agentINS1_15__reduce_by_key9InitAgentIN3cub18CUB_300001_SM_100024ReduceByKeyScanTileStateIilLb1EEElPlEEJSA_lSB_EEEvDpT0_ --------------------------
	.section	.nv.shared._ZN6thrust24THRUST_300001_SM_1000_NS8cuda_cub4core6detail13_kernel_agentINS1_15__reduce_by_key9InitAgentIN3cub18CUB_300001_SM_100024ReduceByKeyScanTileStateIilLb1EEElPlEEJSA_lSB_EEEvDpT0_,"aw",@nobits
	.sectionflags	@""
	.align	16
	.zero		1024


//--------------------- .nv.shared._ZN6thrust24THRUST_300001_SM_1000_NS8cuda_cub4core6detail13_kernel_agentINS1_15__reduce_by_key16ReduceByKeyAgentINS0_10device_ptrIiEENS0_17constant_iteratorIiNS0_11use_defaultESA_EENS0_6detail15normal_iteratorIS8_EESE_N4cuda3std3__48equal_toIiEENSH_4plusIiEEPiiEEJS8_SB_SE_SE_SM_N3cub18CUB_300001_SM_100024ReduceByKeyScanTileStateIiiLb1EEESJ_SL_iiEEEvDpT0_ --------------------------
	.section	.nv.shared._ZN6thrust24THRUST_300001_SM_1000_NS8cuda_cub4core6detail13_kernel_agentINS1_15__reduce_by_key16ReduceByKeyAgentINS0_10device_ptrIiEENS0_17constant_iteratorIiNS0_11use_defaultESA_EENS0_6detail15normal_iteratorIS8_EESE_N4cuda3std3__48equal_toIiEENSH_4plusIiEEPiiEEJS8_SB_SE_SE_SM_N3cub18CUB_300001_SM_100024ReduceByKeyScanTileStateIiiLb1EEESJ_SL_iiEEEvDpT0_,"aw",@nobits
	.sectionflags	@""
	.align	16
	.zero		1024


//--------------------- .nv.shared._ZN6thrust24THRUST_300001_SM_1000_NS8cuda_cub4core6detail13_kernel_agentINS1_15__reduce_by_key9InitAgentIN3cub18CUB_300001_SM_100024ReduceByKeyScanTileStateIiiLb1EEEiPiEEJSA_iSB_EEEvDpT0_ --------------------------
	.section	.nv.shared._ZN6thrust24THRUST_300001_SM_1000_NS8cuda_cub4core6detail13_kernel_agentINS1_15__reduce_by_key9InitAgentIN3cub18CUB_300001_SM_100024ReduceByKeyScanTileStateIiiLb1EEEiPiEEJSA_iSB_EEEvDpT0_,"aw",@nobits
	.sectionflags	@""
	.align	16
	.zero		1024


//--------------------- .nv.shared._Z11move_kernelPiS_S_S_P24curandStatePhilox4_32_10 --------------------------
	.section	.nv.shared._Z11move_kernelPiS_S_S_P24curandStatePhilox4_32_10,"aw",@nobits
	.sectionflags	@""
	.align	16
	.zero		1024


//--------------------- .nv.shared._Z13status_kernelPiS_S_PfS_S_S_P24curandStatePhilox4_32_10 --------------------------
	.section	.nv.shared._Z13status_kernelPiS_S_PfS_S_S_P24curandStatePhilox4_32_10,"aw",@nobits
	.sectionflags	@""
	.align	16
	.zero		1024


//--------------------- .nv.shared._Z13infect_kernelPiS_S_PfS_S_S_ --------------------------
	.section	.nv.shared._Z13infect_kernelPiS_S_PfS_S_S_,"aw",@nobits
	.sectionflags	@""
	.align	16
	.zero		1024


//--------------------- .nv.shared._Z22init_population_kernelPiS_S_PfS_S_P24curandStatePhilox4_32_10 --------------------------
	.section	.nv.shared._Z22init_population_kernelPiS_S_PfS_S_P24curandStatePhilox4_32_10,"aw",@nobits
	.sectionflags	@""
	.align	16
	.zero		1024


//--------------------- .nv.shared._Z18init_curand_kernelP24curandStatePhilox4_32_10y --------------------------
	.section	.nv.shared._Z18init_curand_kernelP24curandStatePhilox4_32_10y,"aw",@nobits
	.sectionflags	@""
	.align	16
	.zero		1024


//--------------------- .nv.constant0._ZN3cub18CUB_300001_SM_10006detail10radix_sort29DeviceRadixSortOnesweepKernelINS1_5radix10policy_hubIiiyE10Policy1000ELNS0_9SortOrderE0EiiyiiNS1_21identity_decomposer_tEEEvPT5_SB_PT3_PKSC_PT1_PKSG_PT2_PKSK_T4_iiT6_ --------------------------
	.section	.nv.constant0._ZN3cub18CUB_300001_SM_10006detail10radix_sort29DeviceRadixSortOnesweepKernelINS1_5radix10policy_hubIiiyE10Policy1000ELNS0_9SortOrderE0EiiyiiNS1_21identity_decomposer_tEEEvPT5_SB_PT3_PKSC_PT1_PKSG_PT2_PKSK_T4_iiT6_,"a",@progbits
	.sectionflags	@""
	.align	4
.nv.constant0._ZN3cub18CUB_300001_SM_10006detail10radix_sort29DeviceRadixSortOnesweepKernelINS1_5radix10policy_hubIiiyE10Policy1000ELNS0_9SortOrderE0EiiyiiNS1_21identity_decomposer_tEEEvPT5_SB_PT3_PKSC_PT1_PKSG_PT2_PKSK_T4_iiT6_:
	.zero		973


//--------------------- .nv.constant0._ZN3cub18CUB_300001_SM_10006detail10radix_sort33DeviceRadixSortExclusiveSumKernelINS1_5radix10policy_hubIiiyE10Policy1000EyEEvPT0_ --------------------------
	.section	.nv.constant0._ZN3cub18CUB_300001_SM_10006detail10radix_sort33DeviceRadixSortExclusiveSumKernelINS1_5radix10policy_hubIiiyE10Policy1000EyEEvPT0_,"a",@progbits
	.sectionflags	@""
	.align	4
.nv.constant0._ZN3cub18CUB_300001_SM_10006detail10radix_sort33DeviceRadixSortExclusiveSumKernelINS1_5radix10policy_hubIiiyE10Policy1000EyEEvPT0_:
	.zero		904


//--------------------- .nv.constant0._ZN3cub18CUB_300001_SM_10006detail10radix_sort30DeviceRadixSortHistogramKernelINS1_5radix10policy_hubIiiyE10Policy1000ELNS0_9SortOrderE0EiyNS1_21identity_decomposer_tEEEvPT2_PKT1_SA_iiT3_ --------------------------
	.section	.nv.constant0._ZN3cub18CUB_300001_SM_10006detail10radix_sort30DeviceRadixSortHistogramKernelINS1_5radix10policy_hubIiiyE10Policy1000ELNS0_9SortOrderE0EiyNS1_21identity_decomposer_tEEEvPT2_PKT1_SA_iiT3_,"a",@progbits
	.sectionflags	@""
	.align	4
.nv.constant0._ZN3cub18CUB_300001_SM_10006detail10radix_sort30DeviceRadixSortHistogramKernelINS1_5radix10policy_hubIiiyE10Policy1000ELNS0_9SortOrderE0EiyNS1_21identity_decomposer_tEEEvPT2_PKT1_SA_iiT3_:
	.zero		929


//--------------------- .nv.constant0._ZN3cub18CUB_300001_SM_10006detail10radix_sort31DeviceRadixSortSingleTileKernelINS1_5radix10policy_hubIiiyE10Policy1000ELNS0_9SortOrderE0EiiyNS1_21identity_decomposer_tEEEvPKT1_PSA_PKT2_PSE_T3_iiT4_ --------------------------
	.section	.nv.constant0._ZN3cub18CUB_300001_SM_10006detail10radix_sort31DeviceRadixSortSingleTileKernelINS1_5radix10policy_hubIiiyE10Policy1000ELNS0_9SortOrderE0EiiyNS1_21identity_decomposer_tEEEvPKT1_PSA_PKT2_PSE_T3_iiT4_,"a",@progbits
	.sectionflags	@""
	.align	4
.nv.constant0._ZN3cub18CUB_300001_SM_10006detail10radix_sort31DeviceRadixSortSingleTileKernelINS1_5radix10policy_hubIiiyE10Policy1000ELNS0_9SortOrderE0EiiyNS1_21identity_decomposer_tEEEvPKT1_PSA_PKT2_PSE_T3_iiT4_:
	.zero		945


//--------------------- .nv.constant0._ZN3cub18CUB_300001_SM_10006detail10radix_sort29DeviceRadixSortOnesweepKernelINS1_5radix10policy_hubIiN4cuda3std3__45tupleIJiifiiEEEyE10Policy1000ELNS0_9SortOrderE0EiSA_yiiNS1_21identity_decomposer_tEEEvPT5_SG_PT3_PKSH_PT1_PKSL_PT2_PKSP_T4_iiT6_ --------------------------
	.section	.nv.constant0._ZN3cub18CUB_300001_SM_10006detail10radix_sort29DeviceRadixSortOnesweepKernelINS1_5radix10policy_hubIiN4cuda3std3__45tupleIJiifiiEEEyE10Policy1000ELNS0_9SortOrderE0EiSA_yiiNS1_21identity_decomposer_tEEEvPT5_SG_PT3_PKSH_PT1_PKSL_PT2_PKSP_T4_iiT6_,"a",@progbits
	.sectionflags	@""
	.align	4
.nv.constant0._ZN3cub18CUB_300001_SM_10006detail10radix_sort29DeviceRadixSortOnesweepKernelINS1_5radix10policy_hubIiN4cuda3std3__45tupleIJiifiiEEEyE10Policy1000ELNS0_9SortOrderE0EiSA_yiiNS1_21identity_decomposer_tEEEvPT5_SG_PT3_PKSH_PT1_PKSL_PT2_PKSP_T4_iiT6_:
	.zero		973


//--------------------- .nv.constant0._ZN3cub18CUB_300001_SM_10006detail10radix_sort33DeviceRadixSortExclusiveSumKernelINS1_5radix10policy_hubIiN4cuda3std3__45tupleIJiifiiEEEyE10Policy1000EyEEvPT0_ --------------------------
	.section	.nv.constant0._ZN3cub18CUB_300001_SM_10006detail10radix_sort33DeviceRadixSortExclusiveSumKernelINS1_5radix10policy_hubIiN4cuda3std3__45tupleIJiifiiEEEyE10Policy1000EyEEvPT0_,"a",@progbits
	.sectionflags	@""
	.align	4
.nv.constant0._ZN3cub18CUB_300001_SM_10006detail10radix_sort33DeviceRadixSortExclusiveSumKernelINS1_5radix10policy_hubIiN4cuda3std3__45tupleIJiifiiEEEyE10Policy1000EyEEvPT0_:
	.zero		904


//--------------------- .nv.constant0._ZN3cub18CUB_300001_SM_10006detail10radix_sort30DeviceRadixSortHistogramKernelINS1_5radix10policy_hubIiN4cuda3std3__45tupleIJiifiiEEEyE10Policy1000ELNS0_9SortOrderE0EiyNS1_21identity_decomposer_tEEEvPT2_PKT1_SF_iiT3_ --------------------------
	.section	.nv.constant0._ZN3cub18CUB_300001_SM_10006detail10radix_sort30DeviceRadixSortHistogramKernelINS1_5radix10policy_hubIiN4cuda3std3__45tupleIJiifiiEEEyE10Policy1000ELNS0_9SortOrderE0EiyNS1_21identity_decomposer_tEEEvPT2_PKT1_SF_iiT3_,"a",@progbits
	.sectionflags	@""
	.align	4
.nv.constant0._ZN3cub18CUB_300001_SM_10006detail10radix_sort30DeviceRadixSortHistogramKernelINS1_5radix10policy_hubIiN4cuda3std3__45tupleIJiifiiEEEyE10Policy1000ELNS0_9SortOrderE0EiyNS1_21identity_decomposer_tEEEvPT2_PKT1_SF_iiT3_:
	.zero		929


//--------------------- .nv.constant0._ZN3cub18CUB_300001_SM_10006detail10radix_sort31DeviceRadixSortSingleTileKernelINS1_5radix10policy_hubIiN4cuda3std3__45tupleIJiifiiEEEyE10Policy1000ELNS0_9SortOrderE0EiSA_yNS1_21identity_decomposer_tEEEvPKT1_PSF_PKT2_PSJ_T3_iiT4_ --------------------------
	.section	.nv.constant0._ZN3cub18CUB_300001_SM_10006detail10radix_sort31DeviceRadixSortSingleTileKernelINS1_5radix10policy_hubIiN4cuda3std3__45tupleIJiifiiEEEyE10Policy1000ELNS0_9SortOrderE0EiSA_yNS1_21identity_decomposer_tEEEvPKT1_PSF_PKT2_PSJ_T3_iiT4_,"a",@progbits
	.sectionflags	@""
	.align	4
.nv.constant0._ZN3cub18CUB_300001_SM_10006detail10radix_sort31DeviceRadixSortSingleTileKernelINS1_5radix10policy_hubIiN4cuda3std3__45tupleIJiifiiEEEyE10Policy1000ELNS0_9SortOrderE0EiSA_yNS1_21identity_decomposer_tEEEvPKT1_PSF_PKT2_PSJ_T3_iiT4_:
	.zero		945


//--------------------- .nv.constant0._ZN3cub18CUB_300001_SM_10006detail6select23DeviceSelectSweepKernelINS2_10policy_hubIN4cuda3std3__45tupleIJiiifiiEEENS0_8NullTypeElLb0ELNS0_10SelectImplE2EE10Policy1000EPS9_PSA_N6thrust24THRUST_300001_SM_1000_NS12zip_iteratorINS8_IJNSH_10device_ptrIiEESK_SK_NSJ_IfEESK_SK_EEEEEPlNS0_13ScanTileStateIiLb1EEE6IsLiveSA_iNS2_19streaming_context_tIlLb1EEELSB_2EEEvT0_T1_T2_T3_T4_T5_T6_T7_iT8_NS1_7vsmem_tE --------------------------
	.section	.nv.constant0._ZN3cub18CUB_300001_SM_10006detail6select23DeviceSelectSweepKernelINS2_10policy_hubIN4cuda3std3__45tupleIJiiifiiEEENS0_8NullTypeElLb0ELNS0_10SelectImplE2EE10Policy1000EPS9_PSA_N6thrust24THRUST_300001_SM_1000_NS12zip_iteratorINS8_IJNSH_10device_ptrIiEESK_SK_NSJ_IfEESK_SK_EEEEEPlNS0_13ScanTileStateIiLb1EEE6IsLiveSA_iNS2_19streaming_context_tIlLb1EEELSB_2EEEvT0_T1_T2_T3_T4_T5_T6_T7_iT8_NS1_7vsmem_tE,"a",@progbits
	.sectionflags	@""
	.align	4
.nv.constant0._ZN3cub18CUB_300001_SM_10006detail6select23DeviceSelectSweepKernelINS2_10policy_hubIN4cuda3std3__45tupleIJiiifiiEEENS0_8NullTypeElLb0ELNS0_10SelectImplE2EE10Policy1000EPS9_PSA_N6thrust24THRUST_300001_SM_1000_NS12zip_iteratorINS8_IJNSH_10device_ptrIiEESK_SK_NSJ_IfEESK_SK_EEEEEPlNS0_13ScanTileStateIiLb1EEE6IsLiveSA_iNS2_19streaming_context_tIlLb1EEELSB_2EEEvT0_T1_T2_T3_T4_T5_T6_T7_iT8_NS1_7vsmem_tE:
	.zero		1040


//--------------------- .nv.constant0._ZN3cub18CUB_300001_SM_10006detail6select23DeviceSelectSweepKernelINS2_10policy_hubIN4cuda3std3__45tupleIJiiifiiEEENS0_8NullTypeEiLb0ELNS0_10SelectImplE2EE10Policy1000EPS9_PSA_N6thrust24THRUST_300001_SM_1000_NS12zip_iteratorINS8_IJNSH_10device_ptrIiEESK_SK_NSJ_IfEESK_SK_EEEEEPiNS0_13ScanTileStateIiLb1EEE6IsLiveSA_iNS2_19streaming_context_tIiLb0EEELSB_2EEEvT0_T1_T2_T3_T4_T5_T6_T7_iT8_NS1_7vsmem_tE --------------------------
	.section	.nv.constant0._ZN3cub18CUB_300001_SM_10006detail6select23DeviceSelectSweepKernelINS2_10policy_hubIN4cuda3std3__45tupleIJiiifiiEEENS0_8NullTypeEiLb0ELNS0_10SelectImplE2EE10Policy1000EPS9_PSA_N6thrust24THRUST_300001_SM_1000_NS12zip_iteratorINS8_IJNSH_10device_ptrIiEESK_SK_NSJ_IfEESK_SK_EEEEEPiNS0_13ScanTileStateIiLb1EEE6IsLiveSA_iNS2_19streaming_context_tIiLb0EEELSB_2EEEvT0_T1_T2_T3_T4_T5_T6_T7_iT8_NS1_7vsmem_tE,"a",@progbits
	.sectionflags	@""
	.align	4
.nv.constant0._ZN3cub18CUB_300001_SM_10006detail6select23DeviceSelectSweepKernelINS2_10policy_hubIN4cuda3std3__45tupleIJiiifiiEEENS0_8NullTypeEiLb0ELNS0_10SelectImplE2EE10Policy1000EPS9_PSA_N6thrust24THRUST_300001_SM_1000_NS12zip_iteratorINS8_IJNSH_10device_ptrIiEESK_SK_NSJ_IfEESK_SK_EEEEEPiNS0_13ScanTileStateIiLb1EEE6IsLiveSA_iNS2_19streaming_context_tIiLb0EEELSB_2EEEvT0_T1_T2_T3_T4_T5_T6_T7_iT8_NS1_7vsmem_tE:
	.zero		1000


//--------------------- .nv.constant0._ZN3cub18CUB_300001_SM_10006detail4scan16DeviceScanKernelINS2_10policy_hubIiiimN4cuda3std3__44plusIvEEE10Policy1000EN6thrust24THRUST_300001_SM_1000_NS6detail15normal_iteratorINSD_10device_ptrIiEEEESI_NS0_13ScanTileStateIiLb1EEES9_NS1_10InputValueIiPiEEmiLb0EiEEvT0_T1_T2_iT3_T4_T5_ --------------------------
	.section	.nv.constant0._ZN3cub18CUB_300001_SM_10006detail4scan16DeviceScanKernelINS2_10policy_hubIiiimN4cuda3std3__44plusIvEEE10Policy1000EN6thrust24THRUST_300001_SM_1000_NS6detail15normal_iteratorINSD_10device_ptrIiEEEESI_NS0_13ScanTileStateIiLb1EEES9_NS1_10InputValueIiPiEEmiLb0EiEEvT0_T1_T2_iT3_T4_T5_,"a",@progbits
	.sectionflags	@""
	.align	4
.nv.constant0._ZN3cub18CUB_300001_SM_10006detail4scan16DeviceScanKernelINS2_10policy_hubIiiimN4cuda3std3__44plusIvEEE10Policy1000EN6thrust24THRUST_300001_SM_1000_NS6detail15normal_iteratorINSD_10device_ptrIiEEEESI_NS0_13ScanTileStateIiLb1EEES9_NS1_10InputValueIiPiEEmiLb0EiEEvT0_T1_T2_iT3_T4_T5_:
	.zero		952


//--------------------- .nv.constant0._ZN3cub18CUB_300001_SM_10006detail4scan16DeviceScanKernelINS2_10policy_hubIiiijN4cuda3std3__44plusIvEEE10Policy1000EN6thrust24THRUST_300001_SM_1000_NS6detail15normal_iteratorINSD_10device_ptrIiEEEESI_NS0_13ScanTileStateIiLb1EEES9_NS1_10InputValueIiPiEEjiLb0EiEEvT0_T1_T2_iT3_T4_T5_ --------------------------
	.section	.nv.constant0._ZN3cub18CUB_300001_SM_10006detail4scan16DeviceScanKernelINS2_10policy_hubIiiijN4cuda3std3__44plusIvEEE10Policy1000EN6thrust24THRUST_300001_SM_1000_NS6detail15normal_iteratorINSD_10device_ptrIiEEEESI_NS0_13ScanTileStateIiLb1EEES9_NS1_10InputValueIiPiEEjiLb0EiEEvT0_T1_T2_iT3_T4_T5_,"a",@progbits
	.sectionflags	@""
	.align	4
.nv.constant0._ZN3cub18CUB_300001_SM_10006detail4scan16DeviceScanKernelINS2_10policy_hubIiiijN4cuda3std3__44plusIvEEE10Policy1000EN6thrust24THRUST_300001_SM_1000_NS6detail15normal_iteratorINSD_10device_ptrIiEEEESI_NS0_13ScanTileStateIiLb1EEES9_NS1_10InputValueIiPiEEjiLb0EiEEvT0_T1_T2_iT3_T4_T5_:
	.zero		948


//--------------------- .nv.constant0._ZN3cub18CUB_300001_SM_10006detail4scan20DeviceScanInitKernelINS0_13ScanTileStateIiLb1EEEEEvT_i --------------------------
	.section	.nv.constant0._ZN3cub18CUB_300001_SM_10006detail4scan20DeviceScanInitKernelINS0_13ScanTileStateIiLb1EEEEEvT_i,"a",@progbits
	.sectionflags	@""
	.align	4
.nv.constant0._ZN3cub18CUB_300001_SM_10006detail4scan20DeviceScanInitKernelINS0_13ScanTileStateIiLb1EEEEEvT_i:
	.zero		908


//--------------------- .nv.constant0._ZN3cub18CUB_300001_SM_10006detail4scan23DeviceCompactInitKernelINS0_13ScanTileStateIiLb1EEEPlEEvT_iT0_ --------------------------
	.section	.nv.constant0._ZN3cub18CUB_300001_SM_10006detail4scan23DeviceCompactInitKernelINS0_13ScanTileStateIiLb1EEEPlEEvT_iT0_,"a",@progbits
	.sectionflags	@""
	.align	4
.nv.constant0._ZN3cub18CUB_300001_SM_10006detail4scan23DeviceCompactInitKernelINS0_13ScanTileStateIiLb1EEEPlEEvT_iT0_:
	.zero		920


//--------------------- .nv.constant0._ZN3cub18CUB_300001_SM_10006detail4scan23DeviceCompactInitKernelINS0_13ScanTileStateIiLb1EEEPiEEvT_iT0_ --------------------------
	.section	.nv.constant0._ZN3cub18CUB_300001_SM_10006detail4scan23DeviceCompactInitKernelINS0_13ScanTileStateIiLb1EEEPiEEvT_iT0_,"a",@progbits
	.sectionflags	@""
	.align	4
.nv.constant0._ZN3cub18CUB_300001_SM_10006detail4scan23DeviceCompactInitKernelINS0_13ScanTileStateIiLb1EEEPiEEvT_iT0_:
	.zero		920


//--------------------- .nv.constant0._ZN3cub18CUB_300001_SM_10006detail9transform16transform_kernelINS2_10policy_hubILb1EN4cuda3std3__45tupleIJN6thrust24THRUST_300001_SM_1000_NS6detail15normal_iteratorINSA_10device_ptrIiEEEEEEEE10policy1000ElNS7_10__identityENSA_20permutation_iteratorISF_SF_EEJPiEEEvT0_iT1_T2_DpNS2_10kernel_argIT3_EE --------------------------
	.section	.nv.constant0._ZN3cub18CUB_300001_SM_10006detail9transform16transform_kernelINS2_10policy_hubILb1EN4cuda3std3__45tupleIJN6thrust24THRUST_300001_SM_1000_NS6detail15normal_iteratorINSA_10device_ptrIiEEEEEEEE10policy1000ElNS7_10__identityENSA_20permutation_iteratorISF_SF_EEJPiEEEvT0_iT1_T2_DpNS2_10kernel_argIT3_EE,"a",@progbits
	.sectionflags	@""
	.align	4
.nv.constant0._ZN3cub18CUB_300001_SM_10006detail9transform16transform_kernelINS2_10policy_hubILb1EN4cuda3std3__45tupleIJN6thrust24THRUST_300001_SM_1000_NS6detail15normal_iteratorINSA_10device_ptrIiEEEEEEEE10policy1000ElNS7_10__identityENSA_20permutation_iteratorISF_SF_EEJPiEEEvT0_iT1_T2_DpNS2_10kernel_argIT3_EE:
	.zero		944


//--------------------- .nv.constant0._ZN3cub18CUB_300001_SM_10006detail9transform16transform_kernelINS2_10policy_hubILb1EN4cuda3std3__45tupleIJN6thrust24THRUST_300001_SM_1000_NS6detail15normal_iteratorINSA_10device_ptrIiEEEEEEEE10policy1000EiNS7_10__identityENSA_20permutation_iteratorISF_SF_EEJPiEEEvT0_iT1_T2_DpNS2_10kernel_argIT3_EE --------------------------
	.section	.nv.constant0._ZN3cub18CUB_300001_SM_10006detail9transform16transform_kernelINS2_10policy_hubILb1EN4cuda3std3__45tupleIJN6thrust24THRUST_300001_SM_1000_NS6detail15normal_iteratorINSA_10device_ptrIiEEEEEEEE10policy1000EiNS7_10__identityENSA_20permutation_iteratorISF_SF_EEJPiEEEvT0_iT1_T2_DpNS2_10kernel_argIT3_EE,"a",@progbits
	.sectionflags	@""
	.align	4
.nv.constant0._ZN3cub18CUB_300001_SM_10006detail9transform16transform_kernelINS2_10policy_hubILb1EN4cuda3std3__45tupleIJN6thrust24THRUST_300001_SM_1000_NS6detail15normal_iteratorINSA_10device_ptrIiEEEEEEEE10policy1000EiNS7_10__identityENSA_20permutation_iteratorISF_SF_EEJPiEEEvT0_iT1_T2_DpNS2_10kernel_argIT3_EE:
	.zero		944


//--------------------- .nv.constant0._ZN3cub18CUB_300001_SM_10006detail9transform16transform_kernelINS2_10policy_hubILb1EN4cuda3std3__45tupleIJN6thrust24THRUST_300001_SM_1000_NS6detail15normal_iteratorINSA_7pointerINS8_IJiifiiEEENSA_8cuda_cub3tagENSA_11use_defaultESH_EEEEEEEE10policy1000ElNS7_10__identityENSA_12zip_iteratorINS8_IJNSA_10device_ptrIiEESQ_NSP_IfEESQ_SQ_EEEEEJPSE_EEEvT0_iT1_T2_DpNS2_10kernel_argIT3_EE --------------------------
	.section	.nv.constant0._ZN3cub18CUB_300001_SM_10006detail9transform16transform_kernelINS2_10policy_hubILb1EN4cuda3std3__45tupleIJN6thrust24THRUST_300001_SM_1000_NS6detail15normal_iteratorINSA_7pointerINS8_IJiifiiEEENSA_8cuda_cub3tagENSA_11use_defaultESH_EEEEEEEE10policy1000ElNS7_10__identityENSA_12zip_iteratorINS8_IJNSA_10device_ptrIiEESQ_NSP_IfEESQ_SQ_EEEEEJPSE_EEEvT0_iT1_T2_DpNS2_10kernel_argIT3_EE,"a",@progbits
	.sectionflags	@""
	.align	4
.nv.constant0._ZN3cub18CUB_300001_SM_10006detail9transform16transform_kernelINS2_10policy_hubILb1EN4cuda3std3__45tupleIJN6thrust24THRUST_300001_SM_1000_NS6detail15normal_iteratorINSA_7pointerINS8_IJiifiiEEENSA_8cuda_cub3tagENSA_11use_defaultESH_EEEEEEEE10policy1000ElNS7_10__identityENSA_12zip_iteratorINS8_IJNSA_10device_ptrIiEESQ_NSP_IfEESQ_SQ_EEEEEJPSE_EEEvT0_iT1_T2_DpNS2_10kernel_argIT3_EE:
	.zero		968


//--------------------- .nv.constant0._ZN3cub18CUB_300001_SM_10006detail9transform16transform_kernelINS2_10policy_hubILb1EN4cuda3std3__45tupleIJN6thrust24THRUST_300001_SM_1000_NS6detail15normal_iteratorINSA_7pointerINS8_IJiifiiEEENSA_8cuda_cub3tagENSA_11use_defaultESH_EEEEEEEE10policy1000EiNS7_10__identityENSA_12zip_iteratorINS8_IJNSA_10device_ptrIiEESQ_NSP_IfEESQ_SQ_EEEEEJPSE_EEEvT0_iT1_T2_DpNS2_10kernel_argIT3_EE --------------------------
	.section	.nv.constant0._ZN3cub18CUB_300001_SM_10006detail9transform16transform_kernelINS2_10policy_hubILb1EN4cuda3std3__45tupleIJN6thrust24THRUST_300001_SM_1000_NS6detail15normal_iteratorINSA_7pointerINS8_IJiifiiEEENSA_8cuda_cub3tagENSA_11use_defaultESH_EEEEEEEE10policy1000EiNS7_10__identityENSA_12zip_iteratorINS8_IJNSA_10device_ptrIiEESQ_NSP_IfEESQ_SQ_EEEEEJPSE_EEEvT0_iT1_T2_DpNS2_10kernel_argIT3_EE,"a",@progbits
	.sectionflags	@""
	.align	4
.nv.constant0._ZN3cub18CUB_300001_SM_10006detail9transform16transform_kernelINS2_10policy_hubILb1EN4cuda3std3__45tupleIJN6thrust24THRUST_300001_SM_1000_NS6detail15normal_iteratorINSA_7pointerINS8_IJiifiiEEENSA_8cuda_cub3tagENSA_11use_defaultESH_EEEEEEEE10policy1000EiNS7_10__identityENSA_12zip_iteratorINS8_IJNSA_10device_ptrIiEESQ_NSP_IfEESQ_SQ_EEEEEJPSE_EEEvT0_iT1_T2_DpNS2_10kernel_argIT3_EE:
	.zero		968


//--------------------- .nv.constant0._ZN3cub18CUB_300001_SM_10006detail9transform16transform_kernelINS2_10policy_hubILb1EN4cuda3std3__45tupleIJN6thrust24THRUST_300001_SM_1000_NS12zip_iteratorINS8_IJNSA_10device_ptrIiEESD_NSC_IfEESD_SD_EEEEEEEEE10policy1000ElNS7_10__identityENSA_7pointerINS8_IJiifiiEEENSA_8cuda_cub3tagENSA_11use_defaultESP_EEJSG_EEEvT0_iT1_T2_DpNS2_10kernel_argIT3_EE --------------------------
	.section	.nv.constant0._ZN3cub18CUB_300001_SM_10006detail9transform16transform_kernelINS2_10policy_hubILb1EN4cuda3std3__45tupleIJN6thrust24THRUST_300001_SM_1000_NS12zip_iteratorINS8_IJNSA_10device_ptrIiEESD_NSC_IfEESD_SD_EEEEEEEEE10policy1000ElNS7_10__identityENSA_7pointerINS8_IJiifiiEEENSA_8cuda_cub3tagENSA_11use_defaultESP_EEJSG_EEEvT0_iT1_T2_DpNS2_10kernel_argIT3_EE,"a",@progbits
	.sectionflags	@""
	.align	4
.nv.constant0._ZN3cub18CUB_300001_SM_10006detail9transform16transform_kernelINS2_10policy_hubILb1EN4cuda3std3__45tupleIJN6thrust24THRUST_300001_SM_1000_NS12zip_iteratorINS8_IJNSA_10device_ptrIiEESD_NSC_IfEESD_SD_EEEEEEEEE10policy1000ElNS7_10__identityENSA_7pointerINS8_IJiifiiEEENSA_8cuda_cub3tagENSA_11use_defaultESP_EEJSG_EEEvT0_iT1_T2_DpNS2_10kernel_argIT3_EE:
	.zero		960


//--------------------- .nv.constant0._ZN3cub18CUB_300001_SM_10006detail9transform16transform_kernelINS2_10policy_hubILb1EN4cuda3std3__45tupleIJN6thrust24THRUST_300001_SM_1000_NS12zip_iteratorINS8_IJNSA_10device_ptrIiEESD_NSC_IfEESD_SD_EEEEEEEEE10policy1000EiNS7_10__identityENSA_7pointerINS8_IJiifiiEEENSA_8cuda_cub3tagENSA_11use_defaultESP_EEJSG_EEEvT0_iT1_T2_DpNS2_10kernel_argIT3_EE --------------------------
	.section	.nv.constant0._ZN3cub18CUB_300001_SM_10006detail9transform16transform_kernelINS2_10policy_hubILb1EN4cuda3std3__45tupleIJN6thrust24THRUST_300001_SM_1000_NS12zip_iteratorINS8_IJNSA_10device_ptrIiEESD_NSC_IfEESD_SD_EEEEEEEEE10policy1000EiNS7_10__identityENSA_7pointerINS8_IJiifiiEEENSA_8cuda_cub3tagENSA_11use_defaultESP_EEJSG_EEEvT0_iT1_T2_DpNS2_10kernel_argIT3_EE,"a",@progbits
	.sectionflags	@""
	.align	4
.nv.constant0._ZN3cub18CUB_300001_SM_10006detail9transform16transform_kernelINS2_10policy_hubILb1EN4cuda3std3__45tupleIJN6thrust24THRUST_300001_SM_1000_NS12zip_iteratorINS8_IJNSA_10device_ptrIiEESD_NSC_IfEESD_SD_EEEEEEEEE10policy1000EiNS7_10__identityENSA_7pointerINS8_IJiifiiEEENSA_8cuda_cub3tagENSA_11use_defaultESP_EEJSG_EEEvT0_iT1_T2_DpNS2_10kernel_argIT3_EE:
	.zero		960


//--------------------- .nv.constant0._ZN3cub18CUB_300001_SM_10006detail8for_each13static_kernelINS2_12policy_hub_t12policy_500_tEmN6thrust24THRUST_300001_SM_1000_NS8cuda_cub20__uninitialized_fill7functorINS7_10device_ptrIiEEiEEEEvT0_T1_ --------------------------
	.section	.nv.constant0._ZN3cub18CUB_300001_SM_10006detail8for_each13static_kernelINS2_12policy_hub_t12policy_500_tEmN6thrust24THRUST_300001_SM_1000_NS8cuda_cub20__uninitialized_fill7functorINS7_10device_ptrIiEEiEEEEvT0_T1_,"a",@progbits
	.sectionflags	@""
	.align	4
.nv.constant0._ZN3cub18CUB_300001_SM_10006detail8for_each13static_kernelINS2_12policy_hub_t12policy_500_tEmN6thrust24THRUST_300001_SM_1000_NS8cuda_cub20__uninitialized_fill7functorINS7_10device_ptrIiEEiEEEEvT0_T1_:
	.zero		920


//--------------------- .nv.constant0._ZN3cub18CUB_300001_SM_10006detail8for_each13static_kernelINS2_12policy_hub_t12policy_500_tElN6thrust24THRUST_300001_SM_1000_NS8cuda_cub13__swap_ranges6swap_fINS7_12zip_iteratorIN4cuda3std3__45tupleIJNS7_10device_ptrIiEESH_SH_NSG_IfEESH_SH_EEEEENS7_16reverse_iteratorISK_EEEEEEvT0_T1_ --------------------------
	.section	.nv.constant0._ZN3cub18CUB_300001_SM_10006detail8for_each13static_kernelINS2_12policy_hub_t12policy_500_tElN6thrust24THRUST_300001_SM_1000_NS8cuda_cub13__swap_ranges6swap_fINS7_12zip_iteratorIN4cuda3std3__45tupleIJNS7_10device_ptrIiEESH_SH_NSG_IfEESH_SH_EEEEENS7_16reverse_iteratorISK_EEEEEEvT0_T1_,"a",@progbits
	.sectionflags	@""
	.align	4
.nv.constant0._ZN3cub18CUB_300001_SM_10006detail8for_each13static_kernelINS2_12policy_hub_t12policy_500_tElN6thrust24THRUST_300001_SM_1000_NS8cuda_cub13__swap_ranges6swap_fINS7_12zip_iteratorIN4cuda3std3__45tupleIJNS7_10device_ptrIiEESH_SH_NSG_IfEESH_SH_EEEEENS7_16reverse_iteratorISK_EEEEEEvT0_T1_:
	.zero		1000


//--------------------- .nv.constant0._ZN3cub18CUB_300001_SM_10006detail8for_each13static_kernelINS2_12policy_hub_t12policy_500_tElN6thrust24THRUST_300001_SM_1000_NS8cuda_cub20__uninitialized_copy7functorINS7_12zip_iteratorIN4cuda3std3__45tupleIJNS7_10device_ptrIiEESH_SH_NSG_IfEESH_SH_EEEEENS7_6detail15normal_iteratorINS7_7pointerINSF_IJiiifiiEEENS8_3tagENS7_11use_defaultESQ_EEEEEEEEvT0_T1_ --------------------------
	.section	.nv.constant0._ZN3cub18CUB_300001_SM_10006detail8for_each13static_kernelINS2_12policy_hub_t12policy_500_tElN6thrust24THRUST_300001_SM_1000_NS8cuda_cub20__uninitialized_copy7functorINS7_12zip_iteratorIN4cuda3std3__45tupleIJNS7_10device_ptrIiEESH_SH_NSG_IfEESH_SH_EEEEENS7_6detail15normal_iteratorINS7_7pointerINSF_IJiiifiiEEENS8_3tagENS7_11use_defaultESQ_EEEEEEEEvT0_T1_,"a",@progbits
	.sectionflags	@""
	.align	4
.nv.constant0._ZN3cub18CUB_300001_SM_10006detail8for_each13static_kernelINS2_12policy_hub_t12policy_500_tElN6thrust24THRUST_300001_SM_1000_NS8cuda_cub20__uninitialized_copy7functorINS7_12zip_iteratorIN4cuda3std3__45tupleIJNS7_10device_ptrIiEESH_SH_NSG_IfEESH_SH_EEEEENS7_6detail15normal_iteratorINS7_7pointerINSF_IJiiifiiEEENS8_3tagENS7_11use_defaultESQ_EEEEEEEEvT0_T1_:
	.zero		960


//--------------------- .nv.constant0._ZN3cub18CUB_300001_SM_10006detail11EmptyKernelIvEEvv --------------------------
	.section	.nv.constant0._ZN3cub18CUB_300001_SM_10006detail11EmptyKernelIvEEvv,"a",@progbits
	.sectionflags	@""
	.align	4
.nv.constant0._ZN3cub18CUB_300001_SM_10006detail11EmptyKernelIvEEvv:
	.zero		896


//--------------------- .nv.constant0._ZN6thrust24THRUST_300001_SM_1000_NS8cuda_cub4core6detail13_kernel_agentINS1_15__reduce_by_key16ReduceByKeyAgentINS0_10device_ptrIiEENS0_17constant_iteratorIiNS0_11use_defaultESA_EENS0_6detail15normal_iteratorIS8_EESE_N4cuda3std3__48equal_toIiEENSH_4plusIiEEPllEEJS8_SB_SE_SE_SM_N3cub18CUB_300001_SM_100024ReduceByKeyScanTileStateIilLb1EEESJ_SL_llEEEvDpT0_ --------------------------
	.section	.nv.constant0._ZN6thrust24THRUST_300001_SM_1000_NS8cuda_cub4core6detail13_kernel_agentINS1_15__reduce_by_key16ReduceByKeyAgentINS0_10device_ptrIiEENS0_17constant_iteratorIiNS0_11use_defaultESA_EENS0_6detail15normal_iteratorIS8_EESE_N4cuda3std3__48equal_toIiEENSH_4plusIiEEPllEEJS8_SB_SE_SE_SM_N3cub18CUB_300001_SM_100024ReduceByKeyScanTileStateIilLb1EEESJ_SL_llEEEvDpT0_,"a",@progbits
	.sectionflags	@""
	.align	4
.nv.constant0._ZN6thrust24THRUST_300001_SM_1000_NS8cuda_cub4core6detail13_kernel_agentINS1_15__reduce_by_key16ReduceByKeyAgentINS0_10device_ptrIiEENS0_17constant_iteratorIiNS0_11use_defaultESA_EENS0_6detail15normal_iteratorIS8_EESE_N4cuda3std3__48equal_toIiEENSH_4plusIiEEPllEEJS8_SB_SE_SE_SM_N3cub18CUB_300001_SM_100024ReduceByKeyScanTileStateIilLb1EEESJ_SL_llEEEvDpT0_:
	.zero		976


//--------------------- .nv.constant0._ZN6thrust24THRUST_300001_SM_1000_NS8cuda_cub4core6detail13_kernel_agentINS1_15__reduce_by_key9InitAgentIN3cub18CUB_300001_SM_100024ReduceByKeyScanTileStateIilLb1EEElPlEEJSA_lSB_EEEvDpT0_ --------------------------
	.section	.nv.constant0._ZN6thrust24THRUST_300001_SM_1000_NS8cuda_cub4core6detail13_kernel_agentINS1_15__reduce_by_key9InitAgentIN3cub18CUB_300001_SM_100024ReduceByKeyScanTileStateIilLb1EEElPlEEJSA_lSB_EEEvDpT0_,"a",@progbits
	.sectionflags	@""
	.align	4
.nv.constant0._ZN6thrust24THRUST_300001_SM_1000_NS8cuda_cub4core6detail13_kernel_agentINS1_15__reduce_by_key9InitAgentIN3cub18CUB_300001_SM_100024ReduceByKeyScanTileStateIilLb1EEElPlEEJSA_lSB_EEEvDpT0_:
	.zero		920


//--------------------- .nv.constant0._ZN6thrust24THRUST_300001_SM_1000_NS8cuda_cub4core6detail13_kernel_agentINS1_15__reduce_by_key16ReduceByKeyAgentINS0_10device_ptrIiEENS0_17constant_iteratorIiNS0_11use_defaultESA_EENS0_6detail15normal_iteratorIS8_EESE_N4cuda3std3__48equal_toIiEENSH_4plusIiEEPiiEEJS8_SB_SE_SE_SM_N3cub18CUB_300001_SM_100024ReduceByKeyScanTileStateIiiLb1EEESJ_SL_iiEEEvDpT0_ --------------------------
	.section	.nv.constant0._ZN6thrust24THRUST_300001_SM_1000_NS8cuda_cub4core6detail13_kernel_agentINS1_15__reduce_by_key16ReduceByKeyAgentINS0_10device_ptrIiEENS0_17constant_iteratorIiNS0_11use_defaultESA_EENS0_6detail15normal_iteratorIS8_EESE_N4cuda3std3__48equal_toIiEENSH_4plusIiEEPiiEEJS8_SB_SE_SE_SM_N3cub18CUB_300001_SM_100024ReduceByKeyScanTileStateIiiLb1EEESJ_SL_iiEEEvDpT0_,"a",@progbits
	.sectionflags	@""
	.align	4
.nv.constant0._ZN6thrust24THRUST_300001_SM_1000_NS8cuda_cub4core6detail13_kernel_agentINS1_15__reduce_by_key16ReduceByKeyAgentINS0_10device_ptrIiEENS0_17constant_iteratorIiNS0_11use_defaultESA_EENS0_6detail15normal_iteratorIS8_EESE_N4cuda3std3__48equal_toIiEENSH_4plusIiEEPiiEEJS8_SB_SE_SE_SM_N3cub18CUB_300001_SM_100024ReduceByKeyScanTileStateIiiLb1EEESJ_SL_iiEEEvDpT0_:
	.zero		964


//--------------------- .nv.constant0._ZN6thrust24THRUST_300001_SM_1000_NS8cuda_cub4core6detail13_kernel_agentINS1_15__reduce_by_key9InitAgentIN3cub18CUB_300001_SM_100024ReduceByKeyScanTileStateIiiLb1EEEiPiEEJSA_iSB_EEEvDpT0_ --------------------------
	.section	.nv.constant0._ZN6thrust24THRUST_300001_SM_1000_NS8cuda_cub4core6detail13_kernel_agentINS1_15__reduce_by_key9InitAgentIN3cub18CUB_300001_SM_100024ReduceByKeyScanTileStateIiiLb1EEEiPiEEJSA_iSB_EEEvDpT0_,"a",@progbits
	.sectionflags	@""
	.align	4
.nv.constant0._ZN6thrust24THRUST_300001_SM_1000_NS8cuda_cub4core6detail13_kernel_agentINS1_15__reduce_by_key9InitAgentIN3cub18CUB_300001_SM_100024ReduceByKeyScanTileStateIiiLb1EEEiPiEEJSA_iSB_EEEvDpT0_:
	.zero		920


//--------------------- .nv.constant0._Z11move_kernelPiS_S_S_P24curandStatePhilox4_32_10 --------------------------
	.section	.nv.constant0._Z11move_kernelPiS_S_S_P24curandStatePhilox4_32_10,"a",@progbits
	.sectionflags	@""
	.align	4
.nv.constant0._Z11move_kernelPiS_S_S_P24curandStatePhilox4_32_10:
	.zero		936


//--------------------- .nv.constant0._Z13status_kernelPiS_S_PfS_S_S_P24curandStatePhilox4_32_10 --------------------------
	.section	.nv.constant0._Z13status_kernelPiS_S_PfS_S_S_P24curandStatePhilox4_32_10,"a",@progbits
	.sectionflags	@""
	.align	4
.nv.constant0._Z13status_kernelPiS_S_PfS_S_S_P24curandStatePhilox4_32_10:
	.zero		960


//--------------------- .nv.constant0._Z13infect_kernelPiS_S_PfS_S_S_ --------------------------
	.section	.nv.constant0._Z13infect_kernelPiS_S_PfS_S_S_,"a",@progbits
	.sectionflags	@""
	.align	4
.nv.constant0._Z13infect_kernelPiS_S_PfS_S_S_:
	.zero		952


//--------------------- .nv.constant0._Z22init_population_kernelPiS_S_PfS_S_P24curandStatePhilox4_32_10 --------------------------
	.section	.nv.constant0._Z22init_population_kernelPiS_S_PfS_S_P24curandStatePhilox4_32_10,"a",@progbits
	.sectionflags	@""
	.align	4
.nv.constant0._Z22init_population_kernelPiS_S_PfS_S_P24curandStatePhilox4_32_10:
	.zero		952


//--------------------- .nv.constant0._Z18init_curand_kernelP24curandStatePhilox4_32_10y --------------------------
	.section	.nv.constant0._Z18init_curand_kernelP24curandStatePhilox4_32_10y,"a",@progbits
	.sectionflags	@""
	.align	4
.nv.constant0._Z18init_curand_kernelP24curandStatePhilox4_32_10y:
	.zero		912


//--------------------- SYMBOLS --------------------------

	.type		.nv.reservedSmem.offset0,@object
	.size		.nv.reservedSmem.offset0,0x4
	.type		.nv.reservedSmem.cap,@object
	.size		.nv.reservedSmem.cap,0x4
